	.target	sm_100a

	.elftype	@"ET_EXEC"


//--------------------- .note.nv.tkinfo           --------------------------
	.section	.note.nv.tkinfo,"",@"SHT_NOTE"
	.sectionflags	@"SHF_NOTE_NV_TKINFO"
	.tkinfo
        /*0018*/ 	.word	0x00000002
        /*0030*/ 	.string	""
        /*0030*/ 	.string	"ptxas"
        /*0030*/ 	.string	"Cuda compilation tools, release 13.0, V13.0.88"
        /*0030*/ 	.string	"Build cuda_13.0.r13.0/compiler.36424714_0"
        /*0030*/ 	.string	"-arch sm_100a -m 64 "



//--------------------- .note.nv.cuinfo           --------------------------
	.section	.note.nv.cuinfo,"",@"SHT_NOTE"
	.sectionflags	@"SHF_NOTE_NV_CUINFO"
        /*0018*/ 	.short	0x0002
        /*001a*/ 	.short	0x0064
        /*001c*/ 	.short	0x0082
	.zero		2


//--------------------- .nv.info                  --------------------------
	.section	.nv.info,"",@"SHT_CUDA_INFO"
	.align	4


	//----- nvinfo : EIATTR_REGCOUNT
	.align		4
        /*0000*/ 	.byte	0x04, 0x2f
        /*0002*/ 	.short	(.L_34 - .L_33)
	.align		4
.L_33:
        /*0004*/ 	.word	index@(_ZN7cutlass13device_kernelINS_4fmha6kernel36Sm100FmhaFwdKernelTmaWarpspecializedIN4cute5tupleIJiiiNS5_IJNS5_IJiiEEEiEEEEEENS1_10collective38Sm100FmhaFwdMainloopTmaWarpspecializedINS_6half_tEffNS5_IJNS4_1CILi256EEENSC_ILi64EEENSC_ILi16EEEEEENS5_IJiNSC_ILi1EEES7_EEENS5_IJiSH_NS5_IJNS5_IJNSC_ILi0EEEiEEEiEEEEEESM_NS9_6NoMaskENS5_IJNSC_ILi2EEESH_SH_EEENSC_ILb0EEEEENS9_38Sm100FmhaFwdEpilogueTmaWarpspecializedISB_fNS5_IJNSC_ILi128EEESF_SE_EEESI_NS5_IJSH_S7_EEESQ_EENS2_23IndividualTileSchedulerENS2_41Sm100FmhaCtxKernelWarpspecializedScheduleEEEEEvNT_6ParamsE)
        /*0008*/ 	.word	0x00000080


	//----- nvinfo : EIATTR_FRAME_SIZE
	.align		4
.L_34:
        /*000c*/ 	.byte	0x04, 0x11
        /*000e*/ 	.short	(.L_36 - .L_35)
	.align		4
.L_35:
        /*0010*/ 	.word	index@($__internal_3_$__cuda_sm3x_div_rn_noftz_f32_slowpath)
        /*0014*/ 	.word	0x00000018


	//----- nvinfo : EIATTR_FRAME_SIZE
	.align		4
.L_36:
        /*0018*/ 	.byte	0x04, 0x11
        /*001a*/ 	.short	(.L_38 - .L_37)
	.align		4
.L_37:
        /*001c*/ 	.word	index@($__internal_2_$__cuda_sm10x_tcgen05_guardrail_trap_unallocated_columns_being_dealloced)
        /*0020*/ 	.word	0x00000018


	//----- nvinfo : EIATTR_FRAME_SIZE
	.align		4
.L_38:
        /*0024*/ 	.byte	0x04, 0x11
        /*0026*/ 	.short	(.L_40 - .L_39)
	.align		4
.L_39:
        /*0028*/ 	.word	index@($__internal_1_$__cuda_sm10x_tcgen05_guardrail_trap_phase_invalid_during_alloc)
        /*002c*/ 	.word	0x00000018


	//----- nvinfo : EIATTR_FRAME_SIZE
	.align		4
.L_40:
        /*0030*/ 	.byte	0x04, 0x11
        /*0032*/ 	.short	(.L_42 - .L_41)
	.align		4
.L_41:
        /*0034*/ 	.word	index@($__internal_0_$__cuda_sm10x_tcgen05_guardrail_trap_col_being_dealloced_not_returned_by_alloc)
        /*0038*/ 	.word	0x00000018


	//----- nvinfo : EIATTR_FRAME_SIZE
	.align		4
.L_42:
        /*003c*/ 	.byte	0x04, 0x11
        /*003e*/ 	.short	(.L_44 - .L_43)
	.align		4
.L_43:
        /*0040*/ 	.word	index@(_ZN7cutlass13device_kernelINS_4fmha6kernel36Sm100FmhaFwdKernelTmaWarpspecializedIN4cute5tupleIJiiiNS5_IJNS5_IJiiEEEiEEEEEENS1_10collective38Sm100FmhaFwdMainloopTmaWarpspecializedINS_6half_tEffNS5_IJNS4_1CILi256EEENSC_ILi64EEENSC_ILi16EEEEEENS5_IJiNSC_ILi1EEES7_EEENS5_IJiSH_NS5_IJNS5_IJNSC_ILi0EEEiEEEiEEEEEESM_NS9_6NoMaskENS5_IJNSC_ILi2EEESH_SH_EEENSC_ILb0EEEEENS9_38Sm100FmhaFwdEpilogueTmaWarpspecializedISB_fNS5_IJNSC_ILi128EEESF_SE_EEESI_NS5_IJSH_S7_EEESQ_EENS2_23IndividualTileSchedulerENS2_41Sm100FmhaCtxKernelWarpspecializedScheduleEEEEEvNT_6ParamsE)
        /*0044*/ 	.word	0x00000018


	//----- nvinfo : EIATTR_MIN_STACK_SIZE
	.align		4
.L_44:
        /*0048*/ 	.byte	0x04, 0x12
        /*004a*/ 	.short	(.L_46 - .L_45)
	.align		4
.L_45:
        /*004c*/ 	.word	index@(_ZN7cutlass13device_kernelINS_4fmha6kernel36Sm100FmhaFwdKernelTmaWarpspecializedIN4cute5tupleIJiiiNS5_IJNS5_IJiiEEEiEEEEEENS1_10collective38Sm100FmhaFwdMainloopTmaWarpspecializedINS_6half_tEffNS5_IJNS4_1CILi256EEENSC_ILi64EEENSC_ILi16EEEEEENS5_IJiNSC_ILi1EEES7_EEENS5_IJiSH_NS5_IJNS5_IJNSC_ILi0EEEiEEEiEEEEEESM_NS9_6NoMaskENS5_IJNSC_ILi2EEESH_SH_EEENSC_ILb0EEEEENS9_38Sm100FmhaFwdEpilogueTmaWarpspecializedISB_fNS5_IJNSC_ILi128EEESF_SE_EEESI_NS5_IJSH_S7_EEESQ_EENS2_23IndividualTileSchedulerENS2_41Sm100FmhaCtxKernelWarpspecializedScheduleEEEEEvNT_6ParamsE)
        /*0050*/ 	.word	0x00000018
.L_46:


//--------------------- .nv.compat                --------------------------
	.section	.nv.compat,"",@"SHT_CUDA_COMPAT_INFO"
	.align	4
        /*0000*/ 	.byte	0x02, 0x09, 0x01, 0x00, 0x02, 0x02, 0x02, 0x00, 0x02, 0x05, 0x05, 0x00, 0x03, 0x07, 0x01, 0x01
        /*0010*/ 	.byte	0x02, 0x03, 0x01, 0x00, 0x02, 0x06, 0x01, 0x00, 0x04, 0x0b, 0x08, 0x00, 0x01, 0x00, 0x00, 0x00
        /*0020*/ 	.byte	0x00, 0x00, 0x00, 0x00


//--------------------- .nv.info._ZN7cutlass13device_kernelINS_4fmha6kernel36Sm100FmhaFwdKernelTmaWarpspecializedIN4cute5tupleIJiiiNS5_IJNS5_IJiiEEEiEEEEEENS1_10collective38Sm100FmhaFwdMainloopTmaWarpspecializedINS_6half_tEffNS5_IJNS4_1CILi256EEENSC_ILi64EEENSC_ILi16EEEEEENS5_IJiNSC_ILi1EEES7_EEENS5_IJiSH_NS5_IJNS5_IJNSC_ILi0EEEiEEEiEEEEEESM_NS9_6NoMaskENS5_IJNSC_ILi2EEESH_SH_EEENSC_ILb0EEEEENS9_38Sm100FmhaFwdEpilogueTmaWarpspecializedISB_fNS5_IJNSC_ILi128EEESF_SE_EEESI_NS5_IJSH_S7_EEESQ_EENS2_23IndividualTileSchedulerENS2_41Sm100FmhaCtxKernelWarpspecializedScheduleEEEEEvNT_6ParamsE --------------------------
	.section	.nv.info._ZN7cutlass13device_kernelINS_4fmha6kernel36Sm100FmhaFwdKernelTmaWarpspecializedIN4cute5tupleIJiiiNS5_IJNS5_IJiiEEEiEEEEEENS1_10collective38Sm100FmhaFwdMainloopTmaWarpspecializedINS_6half_tEffNS5_IJNS4_1CILi256EEENSC_ILi64EEENSC_ILi16EEEEEENS5_IJiNSC_ILi1EEES7_EEENS5_IJiSH_NS5_IJNS5_IJNSC_ILi0EEEiEEEiEEEEEESM_NS9_6NoMaskENS5_IJNSC_ILi2EEESH_SH_EEENSC_ILb0EEEEENS9_38Sm100FmhaFwdEpilogueTmaWarpspecializedISB_fNS5_IJNSC_ILi128EEESF_SE_EEESI_NS5_IJSH_S7_EEESQ_EENS2_23IndividualTileSchedulerENS2_41Sm100FmhaCtxKernelWarpspecializedScheduleEEEEEvNT_6ParamsE,"",@"SHT_CUDA_INFO"
	.sectionflags	@""
	.align	4


	//----- nvinfo : EIATTR_CUDA_API_VERSION
	.align		4
        /*0000*/ 	.byte	0x04, 0x37
        /*0002*/ 	.short	(.L_48 - .L_47)
.L_47:
        /*0004*/ 	.word	0x00000082


	//----- nvinfo : EIATTR_KPARAM_INFO
	.align		4
.L_48:
        /*0008*/ 	.byte	0x04, 0x17
        /*000a*/ 	.short	(.L_50 - .L_49)
.L_49:
        /*000c*/ 	.word	0x00000000
        /*0010*/ 	.short	0x0000
        /*0012*/ 	.short	0x0000
        /*0014*/ 	.byte	0x00, 0xf0, 0x01, 0x18


	//----- nvinfo : EIATTR_AT_ENTRY_FRAGMENTS
	.align		4
.L_50:
        /*0018*/ 	.byte	0x04, 0x4f
        /*001a*/ 	.short	(.L_52 - .L_51)


	//   ....[0]....
.L_51:
        /*001c*/ 	.word	0x00000006


	//----- nvinfo : EIATTR_RESERVED_SMEM_USED
	.align		4
.L_52:
        /*0020*/ 	.byte	0x01, 0x41
	.zero		2


	//----- nvinfo : EIATTR_SPARSE_MMA_MASK
	.align		4
        /*0024*/ 	.byte	0x03, 0x50
        /*0026*/ 	.short	0x0000


	//----- nvinfo : EIATTR_TCGEN05_1CTA_USED
	.align		4
        /*0028*/ 	.byte	0x01, 0x51
	.zero		2


	//----- nvinfo : EIATTR_MAXREG_COUNT
	.align		4
        /*002c*/ 	.byte	0x03, 0x1b
        /*002e*/ 	.short	0x0080


	//----- nvinfo : EIATTR_NUM_BARRIERS
	.align		4
        /*0030*/ 	.byte	0x02, 0x4c
        /*0032*/ 	.byte	0x01
	.zero		1


	//----- nvinfo : EIATTR_EXTERNS
	.align		4
        /*0034*/ 	.byte	0x04, 0x0f
        /*0036*/ 	.short	(.L_54 - .L_53)


	//   ....[0]....
	.align		4
.L_53:
        /*0038*/ 	.word	index@(vprintf)


	//   ....[1]....
	.align		4
        /*003c*/ 	.word	index@(__assertfail)


	//----- nvinfo : EIATTR_MERCURY_ISA_VERSION
	.align		4
.L_54:
        /*0040*/ 	.byte	0x03, 0x5f
        /*0042*/ 	.short	0x0101


	//----- nvinfo : EIATTR_INT_WARP_WIDE_INSTR_OFFSETS
	.align		4
        /*0044*/ 	.byte	0x04, 0x31
        /*0046*/ 	.short	(.L_56 - .L_55)


	//   ....[0]....
.L_55:
        /*0048*/ 	.word	0x0000dbf0


	//   ....[1]....
        /*004c*/ 	.word	0x0000dc30


	//   ....[2]....
        /*0050*/ 	.word	0x0000dc60


	//----- nvinfo : EIATTR_COOP_GROUP_MASK_REGIDS
	.align		4
.L_56:
        /*0054*/ 	.byte	0x04, 0x29
        /*0056*/ 	.short	(.L_58 - .L_57)


	//   ....[0]....
.L_57:
        /*0058*/ 	.word	0xffffffff


	//   ....[1]....
        /*005c*/ 	.word	0xffffffff


	//   ....[2]....
        /*0060*/ 	.word	0xffffffff


	//   ....[3]....
        /*0064*/ 	.word	0xffffffff


	//   ....[4]....
        /*0068*/ 	.word	0xffffffff


	//   ....[5]....
        /*006c*/ 	.word	0xffffffff


	//   ....[6]....
        /*0070*/ 	.word	0xffffffff


	//   ....[7]....
        /*0074*/ 	.word	0xffffffff


	//   ....[8]....
        /*0078*/ 	.word	0xffffffff


	//   ....[9]....
        /*007c*/ 	.word	0xffffffff


	//   ....[10]....
        /*0080*/ 	.word	0xffffffff


	//   ....[11]....
        /*0084*/ 	.word	0xffffffff


	//   ....[12]....
        /*0088*/ 	.word	0xffffffff


	//   ....[13]....
        /*008c*/ 	.word	0xffffffff


	//   ....[14]....
        /*0090*/ 	.word	0xffffffff


	//   ....[15]....
        /*0094*/ 	.word	0xffffffff


	//   ....[16]....
        /*0098*/ 	.word	0xffffffff


	//   ....[17]....
        /*009c*/ 	.word	0xffffffff


	//----- nvinfo : EIATTR_COOP_GROUP_INSTR_OFFSETS
	.align		4
.L_58:
        /*00a0*/ 	.byte	0x04, 0x28
        /*00a2*/ 	.short	(.L_60 - .L_59)


	//   ....[0]....
.L_59:
        /*00a4*/ 	.word	0x00000120


	//   ....[1]....
        /*00a8*/ 	.word	0x000008e0


	//   ....[2]....
        /*00ac*/ 	.word	0x00000b10


	//   ....[3]....
        /*00b0*/ 	.word	0x00000c40


	//   ....[4]....
        /*00b4*/ 	.word	0x00000d80


	//   ....[5]....
        /*00b8*/ 	.word	0x00001040


	//   ....[6]....
        /*00bc*/ 	.word	0x00001230


	//   ....[7]....
        /*00c0*/ 	.word	0x00001320


	//   ....[8]....
        /*00c4*/ 	.word	0x00001480


	//   ....[9]....
        /*00c8*/ 	.word	0x000015e0


	//   ....[10]....
        /*00cc*/ 	.word	0x000017f0


	//   ....[11]....
        /*00d0*/ 	.word	0x00001a00


	//   ....[12]....
        /*00d4*/ 	.word	0x00001a30


	//   ....[13]....
        /*00d8*/ 	.word	0x000068e0


	//   ....[14]....
        /*00dc*/ 	.word	0x00007020


	//   ....[15]....
        /*00e0*/ 	.word	0x000090f0


	//   ....[16]....
        /*00e4*/ 	.word	0x0000db10


	//   ....[17]....
        /*00e8*/ 	.word	0x0000dd30


	//----- nvinfo : EIATTR_REG_RECONFIG
	.align		4
.L_60:
        /*00ec*/ 	.byte	0x01, 0x54
	.zero		2


	//----- nvinfo : EIATTR_VRC_CTA_INIT_COUNT
	.align		4
        /*00f0*/ 	.byte	0x02, 0x4a
        /*00f2*/ 	.byte	0x80
	.zero		1


	//----- nvinfo : EIATTR_SYSCALL_OFFSETS
	.align		4
        /*00f4*/ 	.byte	0x04, 0x46
        /*00f6*/ 	.short	(.L_62 - .L_61)


	//   ....[0]....
.L_61:
        /*00f8*/ 	.word	0x000035b0


	//   ....[1]....
        /*00fc*/ 	.word	0x00003680


	//   ....[2]....
        /*0100*/ 	.word	0x000036f0


	//   ....[3]....
        /*0104*/ 	.word	0x00003760


	//   ....[4]....
        /*0108*/ 	.word	0x000037d0


	//   ....[5]....
        /*010c*/ 	.word	0x00003870


	//   ....[6]....
        /*0110*/ 	.word	0x00003930


	//   ....[7]....
        /*0114*/ 	.word	0x000039d0


	//   ....[8]....
        /*0118*/ 	.word	0x00003a70


	//   ....[9]....
        /*011c*/ 	.word	0x00003b10


	//   ....[10]....
        /*0120*/ 	.word	0x00003b80


	//   ....[11]....
        /*0124*/ 	.word	0x00003c20


	//   ....[12]....
        /*0128*/ 	.word	0x00003cc0


	//   ....[13]....
        /*012c*/ 	.word	0x00003d30


	//   ....[14]....
        /*0130*/ 	.word	0x00003dd0


	//   ....[15]....
        /*0134*/ 	.word	0x00003e70


	//   ....[16]....
        /*0138*/ 	.word	0x00003f10


	//   ....[17]....
        /*013c*/ 	.word	0x00003fb0


	//   ....[18]....
        /*0140*/ 	.word	0x00004020


	//   ....[19]....
        /*0144*/ 	.word	0x000040c0


	//   ....[20]....
        /*0148*/ 	.word	0x00004160


	//   ....[21]....
        /*014c*/ 	.word	0x000041d0


	//   ....[22]....
        /*0150*/ 	.word	0x00004270


	//   ....[23]....
        /*0154*/ 	.word	0x00004310


	//   ....[24]....
        /*0158*/ 	.word	0x000043b0


	//   ....[25]....
        /*015c*/ 	.word	0x00004450


	//   ....[26]....
        /*0160*/ 	.word	0x000044c0


	//   ....[27]....
        /*0164*/ 	.word	0x00004560


	//   ....[28]....
        /*0168*/ 	.word	0x00004600


	//   ....[29]....
        /*016c*/ 	.word	0x00004670


	//   ....[30]....
        /*0170*/ 	.word	0x00004710


	//   ....[31]....
        /*0174*/ 	.word	0x000047b0


	//   ....[32]....
        /*0178*/ 	.word	0x00004850


	//   ....[33]....
        /*017c*/ 	.word	0x000048f0


	//   ....[34]....
        /*0180*/ 	.word	0x00004990


	//   ....[35]....
        /*0184*/ 	.word	0x00004a30


	//   ....[36]....
        /*0188*/ 	.word	0x00004aa0


	//   ....[37]....
        /*018c*/ 	.word	0x00004b40


	//   ....[38]....
        /*0190*/ 	.word	0x00004be0


	//   ....[39]....
        /*0194*/ 	.word	0x00004c50


	//   ....[40]....
        /*0198*/ 	.word	0x00004cf0


	//   ....[41]....
        /*019c*/ 	.word	0x00004d90


	//   ....[42]....
        /*01a0*/ 	.word	0x00004e30


	//   ....[43]....
        /*01a4*/ 	.word	0x00004ed0


	//   ....[44]....
        /*01a8*/ 	.word	0x00004f40


	//   ....[45]....
        /*01ac*/ 	.word	0x00004fe0


	//   ....[46]....
        /*01b0*/ 	.word	0x00005080


	//   ....[47]....
        /*01b4*/ 	.word	0x000050f0


	//   ....[48]....
        /*01b8*/ 	.word	0x00005180


	//   ....[49]....
        /*01bc*/ 	.word	0x00005220


	//   ....[50]....
        /*01c0*/ 	.word	0x000052c0


	//   ....[51]....
        /*01c4*/ 	.word	0x00005360


	//   ....[52]....
        /*01c8*/ 	.word	0x000053d0


	//   ....[53]....
        /*01cc*/ 	.word	0x00005460


	//   ....[54]....
        /*01d0*/ 	.word	0x00005500


	//   ....[55]....
        /*01d4*/ 	.word	0x00005570


	//   ....[56]....
        /*01d8*/ 	.word	0x00005610


	//   ....[57]....
        /*01dc*/ 	.word	0x000056b0


	//   ....[58]....
        /*01e0*/ 	.word	0x00005750


	//   ....[59]....
        /*01e4*/ 	.word	0x000057f0


	//   ....[60]....
        /*01e8*/ 	.word	0x00006a10


	//   ....[61]....
        /*01ec*/ 	.word	0x00006bf0


	//   ....[62]....
        /*01f0*/ 	.word	0x00006ea0


	//   ....[63]....
        /*01f4*/ 	.word	0x00007150


	//   ....[64]....
        /*01f8*/ 	.word	0x00007330


	//   ....[65]....
        /*01fc*/ 	.word	0x00007820


	//   ....[66]....
        /*0200*/ 	.word	0x00008230


	//   ....[67]....
        /*0204*/ 	.word	0x000084d0


	//   ....[68]....
        /*0208*/ 	.word	0x00009290


	//   ....[69]....
        /*020c*/ 	.word	0x000093e0


	//   ....[70]....
        /*0210*/ 	.word	0x00009770


	//   ....[71]....
        /*0214*/ 	.word	0x0000ae00


	//   ....[72]....
        /*0218*/ 	.word	0x0000b400


	//----- nvinfo : EIATTR_MBARRIER_INSTR_OFFSETS
	.align		4
.L_62:
        /*021c*/ 	.byte	0x04, 0x39
        /*021e*/ 	.short	(.L_64 - .L_63)


	//   ....[0]....
.L_63:
        /*0220*/ 	.word	0x000009c0
        /*0224*/ 	.word	0x000000ff
        /*0228*/ 	.word	0x00003800
        /*022c*/ 	.short	0x0100
        /*022e*/ 	.byte	0x05
	.zero		1


	//   ....[1]....
        /*0230*/ 	.word	0x000009d0
        /*0234*/ 	.word	0x000000ff
        /*0238*/ 	.word	0x00003810
        /*023c*/ 	.short	0x0100
        /*023e*/ 	.byte	0x05
	.zero		1


	//   ....[2]....
        /*0240*/ 	.word	0x000009e0
        /*0244*/ 	.word	0x000000ff
        /*0248*/ 	.word	0x00003808
        /*024c*/ 	.short	0x0100
        /*024e*/ 	.byte	0x05
	.zero		1


	//   ....[3]....
        /*0250*/ 	.word	0x000009f0
        /*0254*/ 	.word	0x000000ff
        /*0258*/ 	.word	0x00003818
        /*025c*/ 	.short	0x0100
        /*025e*/ 	.byte	0x05
	.zero		1


	//   ....[4]....
        /*0260*/ 	.word	0x00000bd0
        /*0264*/ 	.word	0x000000ff
        /*0268*/ 	.word	0x00003820
        /*026c*/ 	.short	0x0100
        /*026e*/ 	.byte	0x05
	.zero		1


	//   ....[5]....
        /*0270*/ 	.word	0x00000be0
        /*0274*/ 	.word	0x000000ff
        /*0278*/ 	.word	0x00003838
        /*027c*/ 	.short	0x0100
        /*027e*/ 	.byte	0x05
	.zero		1


	//   ....[6]....
        /*0280*/ 	.word	0x00000bf0
        /*0284*/ 	.word	0x000000ff
        /*0288*/ 	.word	0x00003828
        /*028c*/ 	.short	0x0100
        /*028e*/ 	.byte	0x05
	.zero		1


	//   ....[7]....
        /*0290*/ 	.word	0x00000c00
        /*0294*/ 	.word	0x000000ff
        /*0298*/ 	.word	0x00003840
        /*029c*/ 	.short	0x0100
        /*029e*/ 	.byte	0x05
	.zero		1


	//   ....[8]....
        /*02a0*/ 	.word	0x00000c10
        /*02a4*/ 	.word	0x000000ff
        /*02a8*/ 	.word	0x00003830
        /*02ac*/ 	.short	0x0100
        /*02ae*/ 	.byte	0x05
	.zero		1


	//   ....[9]....
        /*02b0*/ 	.word	0x00000c20
        /*02b4*/ 	.word	0x000000ff
        /*02b8*/ 	.word	0x00003848
        /*02bc*/ 	.short	0x0100
        /*02be*/ 	.byte	0x05
	.zero		1


	//   ....[10]....
        /*02c0*/ 	.word	0x00000d50
        /*02c4*/ 	.word	0x000000ff
        /*02c8*/ 	.word	0x00003850
        /*02cc*/ 	.short	0x0100
        /*02ce*/ 	.byte	0x06
	.zero		1


	//   ....[11]....
        /*02d0*/ 	.word	0x00000d60
        /*02d4*/ 	.word	0x000000ff
        /*02d8*/ 	.word	0x00003858
        /*02dc*/ 	.short	0x0100
        /*02de*/ 	.byte	0x06
	.zero		1


	//   ....[12]....
        /*02e0*/ 	.word	0x00000f10
        /*02e4*/ 	.word	0x000000ff
        /*02e8*/ 	.word	0x00003860
        /*02ec*/ 	.short	0x0100
        /*02ee*/ 	.byte	0x06
	.zero		1


	//   ....[13]....
        /*02f0*/ 	.word	0x00000f20
        /*02f4*/ 	.word	0x000000ff
        /*02f8*/ 	.word	0x00003868
        /*02fc*/ 	.short	0x0100
        /*02fe*/ 	.byte	0x06
	.zero		1


	//   ....[14]....
        /*0300*/ 	.word	0x00001100
        /*0304*/ 	.word	0x000000ff
        /*0308*/ 	.word	0x00003870
        /*030c*/ 	.short	0x0100
        /*030e*/ 	.byte	0x05
	.zero		1


	//   ....[15]....
        /*0310*/ 	.word	0x00001110
        /*0314*/ 	.word	0x000000ff
        /*0318*/ 	.word	0x00003878
        /*031c*/ 	.short	0x0100
        /*031e*/ 	.byte	0x05
	.zero		1


	//   ....[16]....
        /*0320*/ 	.word	0x000012f0
        /*0324*/ 	.word	0x000000ff
        /*0328*/ 	.word	0x00003880
        /*032c*/ 	.short	0x0100
        /*032e*/ 	.byte	0x05
	.zero		1


	//   ....[17]....
        /*0330*/ 	.word	0x00001300
        /*0334*/ 	.word	0x000000ff
        /*0338*/ 	.word	0x00003888
        /*033c*/ 	.short	0x0100
        /*033e*/ 	.byte	0x05
	.zero		1


	//   ....[18]....
        /*0340*/ 	.word	0x00001430
        /*0344*/ 	.word	0x000000ff
        /*0348*/ 	.word	0x00003890
        /*034c*/ 	.short	0x0100
        /*034e*/ 	.byte	0x08
	.zero		1


	//   ....[19]....
        /*0350*/ 	.word	0x00001440
        /*0354*/ 	.word	0x000000ff
        /*0358*/ 	.word	0x000038a0
        /*035c*/ 	.short	0x0100
        /*035e*/ 	.byte	0x08
	.zero		1


	//   ....[20]....
        /*0360*/ 	.word	0x00001450
        /*0364*/ 	.word	0x000000ff
        /*0368*/ 	.word	0x00003898
        /*036c*/ 	.short	0x0100
        /*036e*/ 	.byte	0x08
	.zero		1


	//   ....[21]....
        /*0370*/ 	.word	0x00001460
        /*0374*/ 	.word	0x000000ff
        /*0378*/ 	.word	0x000038a8
        /*037c*/ 	.short	0x0100
        /*037e*/ 	.byte	0x08
	.zero		1


	//   ....[22]....
        /*0380*/ 	.word	0x00001590
        /*0384*/ 	.word	0x000000ff
        /*0388*/ 	.word	0x000038b0
        /*038c*/ 	.short	0x0100
        /*038e*/ 	.byte	0x08
	.zero		1


	//   ....[23]....
        /*0390*/ 	.word	0x000015a0
        /*0394*/ 	.word	0x000000ff
        /*0398*/ 	.word	0x000038c0
        /*039c*/ 	.short	0x0100
        /*039e*/ 	.byte	0x08
	.zero		1


	//   ....[24]....
        /*03a0*/ 	.word	0x000015b0
        /*03a4*/ 	.word	0x000000ff
        /*03a8*/ 	.word	0x000038b8
        /*03ac*/ 	.short	0x0100
        /*03ae*/ 	.byte	0x08
	.zero		1


	//   ....[25]....
        /*03b0*/ 	.word	0x000015c0
        /*03b4*/ 	.word	0x000000ff
        /*03b8*/ 	.word	0x000038c8
        /*03bc*/ 	.short	0x0100
        /*03be*/ 	.byte	0x08
	.zero		1


	//   ....[26]....
        /*03c0*/ 	.word	0x000016b0
        /*03c4*/ 	.word	0x000000ff
        /*03c8*/ 	.word	0x000038d0
        /*03cc*/ 	.short	0x0100
        /*03ce*/ 	.byte	0x05
	.zero		1


	//   ....[27]....
        /*03d0*/ 	.word	0x000016c0
        /*03d4*/ 	.word	0x000000ff
        /*03d8*/ 	.word	0x000038d8
        /*03dc*/ 	.short	0x0100
        /*03de*/ 	.byte	0x05
	.zero		1


	//   ....[28]....
        /*03e0*/ 	.word	0x00001b30
        /*03e4*/ 	.word	0x000000ff
        /*03e8*/ 	.word	0x00003800
        /*03ec*/ 	.short	0x010a
        /*03ee*/ 	.byte	0x04
	.zero		1


	//   ....[29]....
        /*03f0*/ 	.word	0x00001b70
        /*03f4*/ 	.word	0x000000ff
        /*03f8*/ 	.word	0x00003820
        /*03fc*/ 	.short	0x010a
        /*03fe*/ 	.byte	0x04
	.zero		1


	//   ....[30]....
        /*0400*/ 	.word	0x00001bf0
        /*0404*/ 	.word	0x000000ff
        /*0408*/ 	.word	0x00003858
        /*040c*/ 	.short	0x010a
        /*040e*/ 	.byte	0x04
	.zero		1


	//   ....[31]....
        /*0410*/ 	.word	0x00001cf0
        /*0414*/ 	.word	0x000000ff
        /*0418*/ 	.word	0x00003808
        /*041c*/ 	.short	0x010a
        /*041e*/ 	.byte	0x04
	.zero		1


	//   ....[32]....
        /*0420*/ 	.word	0x00001d50
        /*0424*/ 	.word	0x000000ff
        /*0428*/ 	.word	0x00003868
        /*042c*/ 	.short	0x010a
        /*042e*/ 	.byte	0x04
	.zero		1


	//   ....[33]....
        /*0430*/ 	.word	0x00001e90
        /*0434*/ 	.word	0x000000ff
        /*0438*/ 	.word	0x00003828
        /*043c*/ 	.short	0x010a
        /*043e*/ 	.byte	0x04
	.zero		1


	//   ....[34]....
        /*0440*/ 	.word	0x00001ed0
        /*0444*/ 	.word	0x000000ff
        /*0448*/ 	.word	0x000038a0
        /*044c*/ 	.short	0x010a
        /*044e*/ 	.byte	0x04
	.zero		1


	//   ....[35]....
        /*0450*/ 	.word	0x00001f10
        /*0454*/ 	.word	0x000000ff
        /*0458*/ 	.word	0x00003858
        /*045c*/ 	.short	0x010a
        /*045e*/ 	.byte	0x04
	.zero		1


	//   ....[36]....
        /*0460*/ 	.word	0x00002320
        /*0464*/ 	.word	0x000000ff
        /*0468*/ 	.word	0x00003820
        /*046c*/ 	.short	0x010a
        /*046e*/ 	.byte	0x08
	.zero		1


	//   ....[37]....
        /*0470*/ 	.word	0x000024a0
        /*0474*/ 	.word	0x000000ff
        /*0478*/ 	.word	0x000038a8
        /*047c*/ 	.short	0x010a
        /*047e*/ 	.byte	0x04
	.zero		1


	//   ....[38]....
        /*0480*/ 	.word	0x000024f0
        /*0484*/ 	.word	0x000000ff
        /*0488*/ 	.word	0x00003868
        /*048c*/ 	.short	0x010a
        /*048e*/ 	.byte	0x04
	.zero		1


	//   ....[39]....
        /*0490*/ 	.word	0x000029a0
        /*0494*/ 	.word	0x000000ff
        /*0498*/ 	.word	0x00003820
        /*049c*/ 	.short	0x010a
        /*049e*/ 	.byte	0x08
	.zero		1


	//   ....[40]....
        /*04a0*/ 	.word	0x000029f0
        /*04a4*/ 	.word	0x000000ff
        /*04a8*/ 	.word	0x000038a0
        /*04ac*/ 	.short	0x010a
        /*04ae*/ 	.byte	0x04
	.zero		1


	//   ....[41]....
        /*04b0*/ 	.word	0x00002a40
        /*04b4*/ 	.word	0x000000ff
        /*04b8*/ 	.word	0x00003858
        /*04bc*/ 	.short	0x010a
        /*04be*/ 	.byte	0x04
	.zero		1


	//   ....[42]....
        /*04c0*/ 	.word	0x00002ea0
        /*04c4*/ 	.word	0x000000ff
        /*04c8*/ 	.word	0x000038a8
        /*04cc*/ 	.short	0x010a
        /*04ce*/ 	.byte	0x04
	.zero		1


	//   ....[43]....
        /*04d0*/ 	.word	0x00002ef0
        /*04d4*/ 	.word	0x000000ff
        /*04d8*/ 	.word	0x00003868
        /*04dc*/ 	.short	0x010a
        /*04de*/ 	.byte	0x04
	.zero		1


	//   ....[44]....
        /*04e0*/ 	.word	0x00003400
        /*04e4*/ 	.word	0x00000011
        /*04e8*/ 	.word	0x000038c0
        /*04ec*/ 	.short	0x010a
        /*04ee*/ 	.byte	0xff
	.zero		1


	//   ....[45]....
        /*04f0*/ 	.word	0x00005dc0
        /*04f4*/ 	.word	0x00000011
        /*04f8*/ 	.word	0x000038b0
        /*04fc*/ 	.short	0x0101
        /*04fe*/ 	.byte	0xff
	.zero		1


	//   ....[46]....
        /*0500*/ 	.word	0x000060f0
        /*0504*/ 	.word	0x00000011
        /*0508*/ 	.word	0x000038c8
        /*050c*/ 	.short	0x010a
        /*050e*/ 	.byte	0xff
	.zero		1


	//   ....[47]....
        /*0510*/ 	.word	0x00006400
        /*0514*/ 	.word	0x00000011
        /*0518*/ 	.word	0x000038b8
        /*051c*/ 	.short	0x0101
        /*051e*/ 	.byte	0xff
	.zero		1


	//   ....[48]....
        /*0520*/ 	.word	0x000064e0
        /*0524*/ 	.word	0x000000ff
        /*0528*/ 	.word	0x00003870
        /*052c*/ 	.short	0x010a
        /*052e*/ 	.byte	0x27
	.zero		1


	//   ....[49]....
        /*0530*/ 	.word	0x00006560
        /*0534*/ 	.word	0x000000ff
        /*0538*/ 	.word	0x00000000
        /*053c*/ 	.short	0x0101
        /*053e*/ 	.byte	0x04
	.zero		1


	//   ....[50]....
        /*0540*/ 	.word	0x00006590
        /*0544*/ 	.word	0x000000ff
        /*0548*/ 	.word	0x00003880
        /*054c*/ 	.short	0x010a
        /*054e*/ 	.byte	0x27
	.zero		1


	//   ....[51]....
        /*0550*/ 	.word	0x00006760
        /*0554*/ 	.word	0x000000ff
        /*0558*/ 	.word	0x00003870
        /*055c*/ 	.short	0x010a
        /*055e*/ 	.byte	0x27
	.zero		1


	//   ....[52]....
        /*0560*/ 	.word	0x000068c0
        /*0564*/ 	.word	0x000000ff
        /*0568*/ 	.word	0x00003890
        /*056c*/ 	.short	0x010a
        /*056e*/ 	.byte	0x27
	.zero		1


	//   ....[53]....
        /*0570*/ 	.word	0x00006ca0
        /*0574*/ 	.word	0x000000ff
        /*0578*/ 	.word	0x00000000
        /*057c*/ 	.short	0x0101
        /*057e*/ 	.byte	0x04
	.zero		1


	//   ....[54]....
        /*0580*/ 	.word	0x00006d20
        /*0584*/ 	.word	0x000000ff
        /*0588*/ 	.word	0x00000000
        /*058c*/ 	.short	0x0101
        /*058e*/ 	.byte	0x04
	.zero		1


	//   ....[55]....
        /*0590*/ 	.word	0x00006d80
        /*0594*/ 	.word	0x000000ff
        /*0598*/ 	.word	0x00003880
        /*059c*/ 	.short	0x010a
        /*059e*/ 	.byte	0x27
	.zero		1


	//   ....[56]....
        /*05a0*/ 	.word	0x00007000
        /*05a4*/ 	.word	0x000000ff
        /*05a8*/ 	.word	0x00003898
        /*05ac*/ 	.short	0x010a
        /*05ae*/ 	.byte	0x27
	.zero		1


	//   ....[57]....
        /*05b0*/ 	.word	0x000073c0
        /*05b4*/ 	.word	0x000000ff
        /*05b8*/ 	.word	0x00000000
        /*05bc*/ 	.short	0x0101
        /*05be*/ 	.byte	0x04
	.zero		1


	//   ....[58]....
        /*05c0*/ 	.word	0x00007460
        /*05c4*/ 	.word	0x000000ff
        /*05c8*/ 	.word	0x00000000
        /*05cc*/ 	.short	0x0101
        /*05ce*/ 	.byte	0x05
	.zero		1


	//   ....[59]....
        /*05d0*/ 	.word	0x00007510
        /*05d4*/ 	.word	0x000000ff
        /*05d8*/ 	.word	0x00000000
        /*05dc*/ 	.short	0x0101
        /*05de*/ 	.byte	0x05
	.zero		1


	//   ....[60]....
        /*05e0*/ 	.word	0x00007550
        /*05e4*/ 	.word	0x000000ff
        /*05e8*/ 	.word	0x00003870
        /*05ec*/ 	.short	0x010a
        /*05ee*/ 	.byte	0x28
	.zero		1


	//   ....[61]....
        /*05f0*/ 	.word	0x000075c0
        /*05f4*/ 	.word	0x000000ff
        /*05f8*/ 	.word	0x00000000
        /*05fc*/ 	.short	0x0101
        /*05fe*/ 	.byte	0x04
	.zero		1


	//   ....[62]....
        /*0600*/ 	.word	0x00007620
        /*0604*/ 	.word	0x000000ff
        /*0608*/ 	.word	0x00003890
        /*060c*/ 	.short	0x010a
        /*060e*/ 	.byte	0x28
	.zero		1


	//   ....[63]....
        /*0610*/ 	.word	0x000076d0
        /*0614*/ 	.word	0x000000ff
        /*0618*/ 	.word	0x000038c0
        /*061c*/ 	.short	0x010a
        /*061e*/ 	.byte	0x28
	.zero		1


	//   ....[64]....
        /*0620*/ 	.word	0x00008060
        /*0624*/ 	.word	0x000000ff
        /*0628*/ 	.word	0x00000000
        /*062c*/ 	.short	0x0101
        /*062e*/ 	.byte	0x04
	.zero		1


	//   ....[65]....
        /*0630*/ 	.word	0x00008090
        /*0634*/ 	.word	0x000000ff
        /*0638*/ 	.word	0x000038b0
        /*063c*/ 	.short	0x0101
        /*063e*/ 	.byte	0x28
	.zero		1


	//   ....[66]....
        /*0640*/ 	.word	0x00008110
        /*0644*/ 	.word	0x000000ff
        /*0648*/ 	.word	0x00003880
        /*064c*/ 	.short	0x010a
        /*064e*/ 	.byte	0x28
	.zero		1


	//   ....[67]....
        /*0650*/ 	.word	0x000082c0
        /*0654*/ 	.word	0x000000ff
        /*0658*/ 	.word	0x00000000
        /*065c*/ 	.short	0x0101
        /*065e*/ 	.byte	0x27
	.zero		1


	//   ....[68]....
        /*0660*/ 	.word	0x00008310
        /*0664*/ 	.word	0x000000ff
        /*0668*/ 	.word	0x00003898
        /*066c*/ 	.short	0x010a
        /*066e*/ 	.byte	0x28
	.zero		1


	//   ....[69]....
        /*0670*/ 	.word	0x000083a0
        /*0674*/ 	.word	0x000000ff
        /*0678*/ 	.word	0x000038c8
        /*067c*/ 	.short	0x010a
        /*067e*/ 	.byte	0x28
	.zero		1


	//   ....[70]....
        /*0680*/ 	.word	0x00008cb0
        /*0684*/ 	.word	0x000000ff
        /*0688*/ 	.word	0x00000000
        /*068c*/ 	.short	0x0101
        /*068e*/ 	.byte	0x04
	.zero		1


	//   ....[71]....
        /*0690*/ 	.word	0x00008ce0
        /*0694*/ 	.word	0x000000ff
        /*0698*/ 	.word	0x000038b8
        /*069c*/ 	.short	0x0101
        /*069e*/ 	.byte	0x28
	.zero		1


	//   ....[72]....
        /*06a0*/ 	.word	0x00008e80
        /*06a4*/ 	.word	0x000000ff
        /*06a8*/ 	.word	0x00000000
        /*06ac*/ 	.short	0x010a
        /*06ae*/ 	.byte	0x37
	.zero		1


	//   ....[73]....
        /*06b0*/ 	.word	0x00009170
        /*06b4*/ 	.word	0x000000ff
        /*06b8*/ 	.word	0x00000000
        /*06bc*/ 	.short	0x010a
        /*06be*/ 	.byte	0x2b
	.zero		1


	//   ....[74]....
        /*06c0*/ 	.word	0x000098e0
        /*06c4*/ 	.word	0x000000ff
        /*06c8*/ 	.word	0x00000000
        /*06cc*/ 	.short	0x0101
        /*06ce*/ 	.byte	0x04
	.zero		1


	//   ....[75]....
        /*06d0*/ 	.word	0x00009930
        /*06d4*/ 	.word	0x000000ff
        /*06d8*/ 	.word	0x00000000
        /*06dc*/ 	.short	0x010a
        /*06de*/ 	.byte	0x34
	.zero		1


	//   ....[76]....
        /*06e0*/ 	.word	0x00009c20
        /*06e4*/ 	.word	0x000000ff
        /*06e8*/ 	.word	0x00000000
        /*06ec*/ 	.short	0x0101
        /*06ee*/ 	.byte	0x2a
	.zero		1


	//   ....[77]....
        /*06f0*/ 	.word	0x0000aef0
        /*06f4*/ 	.word	0x000000ff
        /*06f8*/ 	.word	0x00000000
        /*06fc*/ 	.short	0x0101
        /*06fe*/ 	.byte	0x04
	.zero		1


	//   ....[78]....
        /*0700*/ 	.word	0x0000af90
        /*0704*/ 	.word	0x000000ff
        /*0708*/ 	.word	0x00000000
        /*070c*/ 	.short	0x010a
        /*070e*/ 	.byte	0x37
	.zero		1


	//   ....[79]....
        /*0710*/ 	.word	0x0000b2e0
        /*0714*/ 	.word	0x000000ff
        /*0718*/ 	.word	0x00000000
        /*071c*/ 	.short	0x010a
        /*071e*/ 	.byte	0x2b
	.zero		1


	//   ....[80]....
        /*0720*/ 	.word	0x0000b540
        /*0724*/ 	.word	0x000000ff
        /*0728*/ 	.word	0x00000000
        /*072c*/ 	.short	0x0101
        /*072e*/ 	.byte	0x04
	.zero		1


	//   ....[81]....
        /*0730*/ 	.word	0x0000b5b0
        /*0734*/ 	.word	0x000000ff
        /*0738*/ 	.word	0x00000000
        /*073c*/ 	.short	0x010a
        /*073e*/ 	.byte	0x37
	.zero		1


	//   ....[82]....
        /*0740*/ 	.word	0x0000b670
        /*0744*/ 	.word	0x000000ff
        /*0748*/ 	.word	0x00000000
        /*074c*/ 	.short	0x0101
        /*074e*/ 	.byte	0x04
	.zero		1


	//   ....[83]....
        /*0750*/ 	.word	0x0000b9d0
        /*0754*/ 	.word	0x000000ff
        /*0758*/ 	.word	0x00003810
        /*075c*/ 	.short	0x010a
        /*075e*/ 	.byte	0x08
	.zero		1


	//   ....[84]....
        /*0760*/ 	.word	0x0000bb80
        /*0764*/ 	.word	0x000000ff
        /*0768*/ 	.word	0x00003838
        /*076c*/ 	.short	0x010a
        /*076e*/ 	.byte	0x08
	.zero		1


	//   ....[85]....
        /*0770*/ 	.word	0x0000bd50
        /*0774*/ 	.word	0x000000ff
        /*0778*/ 	.word	0x00003818
        /*077c*/ 	.short	0x010a
        /*077e*/ 	.byte	0x08
	.zero		1


	//   ....[86]....
        /*0780*/ 	.word	0x0000bf10
        /*0784*/ 	.word	0x000000ff
        /*0788*/ 	.word	0x00003840
        /*078c*/ 	.short	0x010a
        /*078e*/ 	.byte	0x08
	.zero		1


	//   ....[87]....
        /*0790*/ 	.word	0x0000c250
        /*0794*/ 	.word	0x000000ff
        /*0798*/ 	.word	0x00003838
        /*079c*/ 	.short	0x010a
        /*079e*/ 	.byte	0x21
	.zero		1


	//   ....[88]....
        /*07a0*/ 	.word	0x0000c420
        /*07a4*/ 	.word	0x000000ff
        /*07a8*/ 	.word	0x00003838
        /*07ac*/ 	.short	0x010a
        /*07ae*/ 	.byte	0x11
	.zero		1


	//   ....[89]....
        /*07b0*/ 	.word	0x0000c610
        /*07b4*/ 	.word	0x000000ff
        /*07b8*/ 	.word	0x00003838
        /*07bc*/ 	.short	0x010a
        /*07be*/ 	.byte	0x19
	.zero		1


	//   ....[90]....
        /*07c0*/ 	.word	0x0000c7f0
        /*07c4*/ 	.word	0x000000ff
        /*07c8*/ 	.word	0x00003838
        /*07cc*/ 	.short	0x010a
        /*07ce*/ 	.byte	0x11
	.zero		1


	//   ....[91]....
        /*07d0*/ 	.word	0x0000c9e0
        /*07d4*/ 	.word	0x000000ff
        /*07d8*/ 	.word	0x00003838
        /*07dc*/ 	.short	0x010a
        /*07de*/ 	.byte	0x11
	.zero		1


	//   ....[92]....
        /*07e0*/ 	.word	0x0000cbd0
        /*07e4*/ 	.word	0x000000ff
        /*07e8*/ 	.word	0x00003838
        /*07ec*/ 	.short	0x010a
        /*07ee*/ 	.byte	0x11
	.zero		1


	//   ....[93]....
        /*07f0*/ 	.word	0x0000cdc0
        /*07f4*/ 	.word	0x000000ff
        /*07f8*/ 	.word	0x00003838
        /*07fc*/ 	.short	0x010a
        /*07fe*/ 	.byte	0x11
	.zero		1


	//   ....[94]....
        /*0800*/ 	.word	0x0000cfb0
        /*0804*/ 	.word	0x000000ff
        /*0808*/ 	.word	0x00003838
        /*080c*/ 	.short	0x010a
        /*080e*/ 	.byte	0x11
	.zero		1


	//   ....[95]....
        /*0810*/ 	.word	0x0000d240
        /*0814*/ 	.word	0x000000ff
        /*0818*/ 	.word	0x00003838
        /*081c*/ 	.short	0x010a
        /*081e*/ 	.byte	0x19
	.zero		1


	//   ....[96]....
        /*0820*/ 	.word	0x0000d420
        /*0824*/ 	.word	0x000000ff
        /*0828*/ 	.word	0x00003838
        /*082c*/ 	.short	0x010a
        /*082e*/ 	.byte	0x11
	.zero		1


	//   ....[97]....
        /*0830*/ 	.word	0x0000d890
        /*0834*/ 	.word	0x000000ff
        /*0838*/ 	.word	0x000038b0
        /*083c*/ 	.short	0x010a
        /*083e*/ 	.byte	0x10
	.zero		1


	//   ....[98]....
        /*0840*/ 	.word	0x0000d930
        /*0844*/ 	.word	0x000000ff
        /*0848*/ 	.word	0x000038b8
        /*084c*/ 	.short	0x010a
        /*084e*/ 	.byte	0x10
	.zero		1


	//   ....[99]....
        /*0850*/ 	.word	0x0000da50
        /*0854*/ 	.word	0x000000ff
        /*0858*/ 	.word	0x00000000
        /*085c*/ 	.short	0x0101
        /*085e*/ 	.byte	0x05
	.zero		1


	//   ....[100]....
        /*0860*/ 	.word	0x0000dad0
        /*0864*/ 	.word	0x000000ff
        /*0868*/ 	.word	0x00000000
        /*086c*/ 	.short	0x0101
        /*086e*/ 	.byte	0x05
	.zero		1


	//   ....[101]....
        /*0870*/ 	.word	0x0000dd60
        /*0874*/ 	.word	0x00000000
        /*0878*/ 	.word	0x00003800
        /*087c*/ 	.short	0x010a
        /*087e*/ 	.byte	0xff
	.zero		1


	//   ....[102]....
        /*0880*/ 	.word	0x0000ddc0
        /*0884*/ 	.word	0x00000000
        /*0888*/ 	.word	0x00003820
        /*088c*/ 	.short	0x010a
        /*088e*/ 	.byte	0xff
	.zero		1


	//   ....[103]....
        /*0890*/ 	.word	0x0000de20
        /*0894*/ 	.word	0x00000005
        /*0898*/ 	.word	0x00003858
        /*089c*/ 	.short	0x010a
        /*089e*/ 	.byte	0xff
	.zero		1


	//   ....[104]....
        /*08a0*/ 	.word	0x0000de80
        /*08a4*/ 	.word	0x00000000
        /*08a8*/ 	.word	0x00003808
        /*08ac*/ 	.short	0x010a
        /*08ae*/ 	.byte	0xff
	.zero		1


	//   ....[105]....
        /*08b0*/ 	.word	0x0000dee0
        /*08b4*/ 	.word	0x00000005
        /*08b8*/ 	.word	0x00003868
        /*08bc*/ 	.short	0x010a
        /*08be*/ 	.byte	0xff
	.zero		1


	//   ....[106]....
        /*08c0*/ 	.word	0x0000df40
        /*08c4*/ 	.word	0x00000000
        /*08c8*/ 	.word	0x00003828
        /*08cc*/ 	.short	0x010a
        /*08ce*/ 	.byte	0xff
	.zero		1


	//   ....[107]....
        /*08d0*/ 	.word	0x0000dfa0
        /*08d4*/ 	.word	0x00000005
        /*08d8*/ 	.word	0x000038a0
        /*08dc*/ 	.short	0x010a
        /*08de*/ 	.byte	0xff
	.zero		1


	//   ....[108]....
        /*08e0*/ 	.word	0x0000e000
        /*08e4*/ 	.word	0x00000000
        /*08e8*/ 	.word	0x00003858
        /*08ec*/ 	.short	0x010a
        /*08ee*/ 	.byte	0xff
	.zero		1


	//   ....[109]....
        /*08f0*/ 	.word	0x0000e060
        /*08f4*/ 	.word	0x00000000
        /*08f8*/ 	.word	0x00003820
        /*08fc*/ 	.short	0x010a
        /*08fe*/ 	.byte	0xff
	.zero		1


	//   ....[110]....
        /*0900*/ 	.word	0x0000e0c0
        /*0904*/ 	.word	0x00000000
        /*0908*/ 	.word	0x000038a8
        /*090c*/ 	.short	0x010a
        /*090e*/ 	.byte	0xff
	.zero		1


	//   ....[111]....
        /*0910*/ 	.word	0x0000e120
        /*0914*/ 	.word	0x00000000
        /*0918*/ 	.word	0x00003868
        /*091c*/ 	.short	0x010a
        /*091e*/ 	.byte	0xff
	.zero		1


	//   ....[112]....
        /*0920*/ 	.word	0x0000e180
        /*0924*/ 	.word	0x00000000
        /*0928*/ 	.word	0x00003820
        /*092c*/ 	.short	0x010a
        /*092e*/ 	.byte	0xff
	.zero		1


	//   ....[113]....
        /*0930*/ 	.word	0x0000e1e0
        /*0934*/ 	.word	0x00000000
        /*0938*/ 	.word	0x000038a0
        /*093c*/ 	.short	0x010a
        /*093e*/ 	.byte	0xff
	.zero		1


	//   ....[114]....
        /*0940*/ 	.word	0x0000e240
        /*0944*/ 	.word	0x00000000
        /*0948*/ 	.word	0x00003858
        /*094c*/ 	.short	0x010a
        /*094e*/ 	.byte	0xff
	.zero		1


	//   ....[115]....
        /*0950*/ 	.word	0x0000e2a0
        /*0954*/ 	.word	0x00000000
        /*0958*/ 	.word	0x000038a8
        /*095c*/ 	.short	0x010a
        /*095e*/ 	.byte	0xff
	.zero		1


	//   ....[116]....
        /*0960*/ 	.word	0x0000e300
        /*0964*/ 	.word	0x00000000
        /*0968*/ 	.word	0x00003868
        /*096c*/ 	.short	0x010a
        /*096e*/ 	.byte	0xff
	.zero		1


	//   ....[117]....
        /*0970*/ 	.word	0x0000e350
        /*0974*/ 	.word	0x00000011
        /*0978*/ 	.word	0x000038c0
        /*097c*/ 	.short	0x010a
        /*097e*/ 	.byte	0xff
	.zero		1


	//   ....[118]....
        /*0980*/ 	.word	0x0000e3a0
        /*0984*/ 	.word	0x00000011
        /*0988*/ 	.word	0x000038c8
        /*098c*/ 	.short	0x010a
        /*098e*/ 	.byte	0xff
	.zero		1


	//   ....[119]....
        /*0990*/ 	.word	0x0000e400
        /*0994*/ 	.word	0x00000000
        /*0998*/ 	.word	0x00003870
        /*099c*/ 	.short	0x010a
        /*099e*/ 	.byte	0xff
	.zero		1


	//   ....[120]....
        /*09a0*/ 	.word	0x0000e460
        /*09a4*/ 	.word	0x00000000
        /*09a8*/ 	.word	0x00003880
        /*09ac*/ 	.short	0x010a
        /*09ae*/ 	.byte	0xff
	.zero		1


	//   ....[121]....
        /*09b0*/ 	.word	0x0000e4c0
        /*09b4*/ 	.word	0x00000000
        /*09b8*/ 	.word	0x00003870
        /*09bc*/ 	.short	0x010a
        /*09be*/ 	.byte	0xff
	.zero		1


	//   ....[122]....
        /*09c0*/ 	.word	0x0000e520
        /*09c4*/ 	.word	0x00000000
        /*09c8*/ 	.word	0x00003890
        /*09cc*/ 	.short	0x010a
        /*09ce*/ 	.byte	0xff
	.zero		1


	//   ....[123]....
        /*09d0*/ 	.word	0x0000e580
        /*09d4*/ 	.word	0x00000000
        /*09d8*/ 	.word	0x00003880
        /*09dc*/ 	.short	0x010a
        /*09de*/ 	.byte	0xff
	.zero		1


	//   ....[124]....
        /*09e0*/ 	.word	0x0000e5e0
        /*09e4*/ 	.word	0x00000000
        /*09e8*/ 	.word	0x00003898
        /*09ec*/ 	.short	0x010a
        /*09ee*/ 	.byte	0xff
	.zero		1


	//   ....[125]....
        /*09f0*/ 	.word	0x0000e640
        /*09f4*/ 	.word	0x00000000
        /*09f8*/ 	.word	0x00003870
        /*09fc*/ 	.short	0x010a
        /*09fe*/ 	.byte	0xff
	.zero		1


	//   ....[126]....
        /*0a00*/ 	.word	0x0000e6a0
        /*0a04*/ 	.word	0x00000000
        /*0a08*/ 	.word	0x00003890
        /*0a0c*/ 	.short	0x010a
        /*0a0e*/ 	.byte	0xff
	.zero		1


	//   ....[127]....
        /*0a10*/ 	.word	0x0000e700
        /*0a14*/ 	.word	0x00000003
        /*0a18*/ 	.word	0x000038c0
        /*0a1c*/ 	.short	0x010a
        /*0a1e*/ 	.byte	0xff
	.zero		1


	//   ....[128]....
        /*0a20*/ 	.word	0x0000e760
        /*0a24*/ 	.word	0x00000000
        /*0a28*/ 	.word	0x00003880
        /*0a2c*/ 	.short	0x010a
        /*0a2e*/ 	.byte	0xff
	.zero		1


	//   ....[129]....
        /*0a30*/ 	.word	0x0000e7c0
        /*0a34*/ 	.word	0x00000000
        /*0a38*/ 	.word	0x00003898
        /*0a3c*/ 	.short	0x010a
        /*0a3e*/ 	.byte	0xff
	.zero		1


	//   ....[130]....
        /*0a40*/ 	.word	0x0000e820
        /*0a44*/ 	.word	0x00000003
        /*0a48*/ 	.word	0x000038c8
        /*0a4c*/ 	.short	0x010a
        /*0a4e*/ 	.byte	0xff
	.zero		1


	//   ....[131]....
        /*0a50*/ 	.word	0x0000e880
        /*0a54*/ 	.word	0x00000000
        /*0a58*/ 	.word	0x00000000
        /*0a5c*/ 	.short	0x010a
        /*0a5e*/ 	.byte	0xff
	.zero		1


	//   ....[132]....
        /*0a60*/ 	.word	0x0000e8e0
        /*0a64*/ 	.word	0x00000000
        /*0a68*/ 	.word	0x00000000
        /*0a6c*/ 	.short	0x010a
        /*0a6e*/ 	.byte	0xff
	.zero		1


	//   ....[133]....
        /*0a70*/ 	.word	0x0000e940
        /*0a74*/ 	.word	0x00000004
        /*0a78*/ 	.word	0x00000000
        /*0a7c*/ 	.short	0x010a
        /*0a7e*/ 	.byte	0xff
	.zero		1


	//   ....[134]....
        /*0a80*/ 	.word	0x0000e9a0
        /*0a84*/ 	.word	0x00000003
        /*0a88*/ 	.word	0x00000000
        /*0a8c*/ 	.short	0x010a
        /*0a8e*/ 	.byte	0xff
	.zero		1


	//   ....[135]....
        /*0a90*/ 	.word	0x0000ea00
        /*0a94*/ 	.word	0x00000000
        /*0a98*/ 	.word	0x00000000
        /*0a9c*/ 	.short	0x010a
        /*0a9e*/ 	.byte	0xff
	.zero		1


	//   ....[136]....
        /*0aa0*/ 	.word	0x0000ea60
        /*0aa4*/ 	.word	0x00000000
        /*0aa8*/ 	.word	0x00000000
        /*0aac*/ 	.short	0x010a
        /*0aae*/ 	.byte	0xff
	.zero		1


	//   ....[137]....
        /*0ab0*/ 	.word	0x0000eac0
        /*0ab4*/ 	.word	0x00000000
        /*0ab8*/ 	.word	0x00003810
        /*0abc*/ 	.short	0x010a
        /*0abe*/ 	.byte	0xff
	.zero		1


	//   ....[138]....
        /*0ac0*/ 	.word	0x0000eb20
        /*0ac4*/ 	.word	0x00000000
        /*0ac8*/ 	.word	0x00003838
        /*0acc*/ 	.short	0x010a
        /*0ace*/ 	.byte	0xff
	.zero		1


	//   ....[139]....
        /*0ad0*/ 	.word	0x0000eb80
        /*0ad4*/ 	.word	0x00000000
        /*0ad8*/ 	.word	0x00003818
        /*0adc*/ 	.short	0x010a
        /*0ade*/ 	.byte	0xff
	.zero		1


	//   ....[140]....
        /*0ae0*/ 	.word	0x0000ebe0
        /*0ae4*/ 	.word	0x00000000
        /*0ae8*/ 	.word	0x00003840
        /*0aec*/ 	.short	0x010a
        /*0aee*/ 	.byte	0xff
	.zero		1


	//   ....[141]....
        /*0af0*/ 	.word	0x0000ec40
        /*0af4*/ 	.word	0x00000000
        /*0af8*/ 	.word	0x00003838
        /*0afc*/ 	.short	0x010a
        /*0afe*/ 	.byte	0xff
	.zero		1


	//   ....[142]....
        /*0b00*/ 	.word	0x0000eca0
        /*0b04*/ 	.word	0x00000000
        /*0b08*/ 	.word	0x00003838
        /*0b0c*/ 	.short	0x010a
        /*0b0e*/ 	.byte	0xff
	.zero		1


	//   ....[143]....
        /*0b10*/ 	.word	0x0000ed00
        /*0b14*/ 	.word	0x00000000
        /*0b18*/ 	.word	0x00003838
        /*0b1c*/ 	.short	0x010a
        /*0b1e*/ 	.byte	0xff
	.zero		1


	//   ....[144]....
        /*0b20*/ 	.word	0x0000ed60
        /*0b24*/ 	.word	0x00000000
        /*0b28*/ 	.word	0x00003838
        /*0b2c*/ 	.short	0x010a
        /*0b2e*/ 	.byte	0xff
	.zero		1


	//   ....[145]....
        /*0b30*/ 	.word	0x0000edc0
        /*0b34*/ 	.word	0x00000000
        /*0b38*/ 	.word	0x00003838
        /*0b3c*/ 	.short	0x010a
        /*0b3e*/ 	.byte	0xff
	.zero		1


	//   ....[146]....
        /*0b40*/ 	.word	0x0000ee20
        /*0b44*/ 	.word	0x00000000
        /*0b48*/ 	.word	0x00003838
        /*0b4c*/ 	.short	0x010a
        /*0b4e*/ 	.byte	0xff
	.zero		1


	//   ....[147]....
        /*0b50*/ 	.word	0x0000ee80
        /*0b54*/ 	.word	0x00000000
        /*0b58*/ 	.word	0x00003838
        /*0b5c*/ 	.short	0x010a
        /*0b5e*/ 	.byte	0xff
	.zero		1


	//   ....[148]....
        /*0b60*/ 	.word	0x0000eee0
        /*0b64*/ 	.word	0x00000000
        /*0b68*/ 	.word	0x00003838
        /*0b6c*/ 	.short	0x010a
        /*0b6e*/ 	.byte	0xff
	.zero		1


	//   ....[149]....
        /*0b70*/ 	.word	0x0000ef40
        /*0b74*/ 	.word	0x00000000
        /*0b78*/ 	.word	0x00003838
        /*0b7c*/ 	.short	0x010a
        /*0b7e*/ 	.byte	0xff
	.zero		1


	//   ....[150]....
        /*0b80*/ 	.word	0x0000efa0
        /*0b84*/ 	.word	0x00000000
        /*0b88*/ 	.word	0x00003838
        /*0b8c*/ 	.short	0x010a
        /*0b8e*/ 	.byte	0xff
	.zero		1


	//   ....[151]....
        /*0b90*/ 	.word	0x0000f000
        /*0b94*/ 	.word	0x00000000
        /*0b98*/ 	.word	0x000038b0
        /*0b9c*/ 	.short	0x010a
        /*0b9e*/ 	.byte	0xff
	.zero		1


	//   ....[152]....
        /*0ba0*/ 	.word	0x0000f060
        /*0ba4*/ 	.word	0x00000000
        /*0ba8*/ 	.word	0x000038b8
        /*0bac*/ 	.short	0x010a
        /*0bae*/ 	.byte	0xff
	.zero		1


	//----- nvinfo : EIATTR_NUM_MBARRIERS
	.align		4
.L_64:
        /*0bb0*/ 	.byte	0x03, 0x38
        /*0bb2*/ 	.short	0x001c


	//----- nvinfo : EIATTR_EXIT_INSTR_OFFSETS
	.align		4
        /*0bb4*/ 	.byte	0x04, 0x1c
        /*0bb6*/ 	.short	(.L_66 - .L_65)


	//   ....[0]....
.L_65:
        /*0bb8*/ 	.word	0x000017c0


	//   ....[1]....
        /*0bbc*/ 	.word	0x00001a40


	//   ....[2]....
        /*0bc0*/ 	.word	0x00003260


	//   ....[3]....
        /*0bc4*/ 	.word	0x000032a0


	//   ....[4]....
        /*0bc8*/ 	.word	0x00003320


	//   ....[5]....
        /*0bcc*/ 	.word	0x00006410


	//   ....[6]....
        /*0bd0*/ 	.word	0x00008cf0


	//   ....[7]....
        /*0bd4*/ 	.word	0x00008d90


	//   ....[8]....
        /*0bd8*/ 	.word	0x0000b680


	//   ....[9]....
        /*0bdc*/ 	.word	0x0000b710


	//   ....[10]....
        /*0be0*/ 	.word	0x0000b7b0


	//   ....[11]....
        /*0be4*/ 	.word	0x0000c080


	//   ....[12]....
        /*0be8*/ 	.word	0x0000d1d0


	//   ....[13]....
        /*0bec*/ 	.word	0x0000d610


	//   ....[14]....
        /*0bf0*/ 	.word	0x0000d680


	//   ....[15]....
        /*0bf4*/ 	.word	0x0000dd40


	//----- nvinfo : EIATTR_INDIRECT_BRANCH_TARGETS
	.align		4
.L_66:
        /*0bf8*/ 	.byte	0x04, 0x34
        /*0bfa*/ 	.short	(.L_68 - .L_67)


	//   ....[0]....
.L_67:
        /*0bfc*/ 	.word	.L_x_422@srel
        /*0c00*/ 	.short	0x0
        /*0c02*/ 	.short	0x0
        /*0c04*/ 	.word	0x3
        /*0c08*/ 	.word	.L_x_423@srel
        /*0c0c*/ 	.word	.L_x_424@srel
        /*0c10*/ 	.word	.L_x_425@srel


	//----- nvinfo : EIATTR_MAX_THREADS
	.align		4
.L_68:
        /*0c14*/ 	.byte	0x04, 0x05
        /*0c16*/ 	.short	(.L_70 - .L_69)
.L_69:
        /*0c18*/ 	.word	0x00000200
        /*0c1c*/ 	.word	0x00000001
        /*0c20*/ 	.word	0x00000001


	//----- nvinfo : EIATTR_CRS_STACK_SIZE
	.align		4
.L_70:
        /*0c24*/ 	.byte	0x04, 0x1e
        /*0c26*/ 	.short	(.L_72 - .L_71)
.L_71:
        /*0c28*/ 	.word	0x00000000


	//----- nvinfo : EIATTR_CBANK_PARAM_SIZE
	.align		4
.L_72:
        /*0c2c*/ 	.byte	0x03, 0x19
        /*0c2e*/ 	.short	0x0600


	//----- nvinfo : EIATTR_PARAM_CBANK
	.align		4
        /*0c30*/ 	.byte	0x04, 0x0a
        /*0c32*/ 	.short	(.L_74 - .L_73)
	.align		4
.L_73:
        /*0c34*/ 	.word	index@(.nv.constant0._ZN7cutlass13device_kernelINS_4fmha6kernel36Sm100FmhaFwdKernelTmaWarpspecializedIN4cute5tupleIJiiiNS5_IJNS5_IJiiEEEiEEEEEENS1_10collective38Sm100FmhaFwdMainloopTmaWarpspecializedINS_6half_tEffNS5_IJNS4_1CILi256EEENSC_ILi64EEENSC_ILi16EEEEEENS5_IJiNSC_ILi1EEES7_EEENS5_IJiSH_NS5_IJNS5_IJNSC_ILi0EEEiEEEiEEEEEESM_NS9_6NoMaskENS5_IJNSC_ILi2EEESH_SH_EEENSC_ILb0EEEEENS9_38Sm100FmhaFwdEpilogueTmaWarpspecializedISB_fNS5_IJNSC_ILi128EEESF_SE_EEESI_NS5_IJSH_S7_EEESQ_EENS2_23IndividualTileSchedulerENS2_41Sm100FmhaCtxKernelWarpspecializedScheduleEEEEEvNT_6ParamsE)
        /*0c38*/ 	.short	0x0380
        /*0c3a*/ 	.short	0x0600


	//----- nvinfo : EIATTR_SW_WAR
	.align		4
.L_74:
        /*0c3c*/ 	.byte	0x04, 0x36
        /*0c3e*/ 	.short	(.L_76 - .L_75)
.L_75:
        /*0c40*/ 	.word	0x00000008
.L_76:


//--------------------- .nv.callgraph             --------------------------
	.section	.nv.callgraph,"",@"SHT_CUDA_CALLGRAPH"
	.align	4
	.sectionentsize	8
	.align		4
        /*0000*/ 	.word	0x00000000
	.align		4
        /*0004*/ 	.word	0xffffffff
	.align		4
        /*0008*/ 	.word	index@(_ZN7cutlass13device_kernelINS_4fmha6kernel36Sm100FmhaFwdKernelTmaWarpspecializedIN4cute5tupleIJiiiNS5_IJNS5_IJiiEEEiEEEEEENS1_10collective38Sm100FmhaFwdMainloopTmaWarpspecializedINS_6half_tEffNS5_IJNS4_1CILi256EEENSC_ILi64EEENSC_ILi16EEEEEENS5_IJiNSC_ILi1EEES7_EEENS5_IJiSH_NS5_IJNS5_IJNSC_ILi0EEEiEEEiEEEEEESM_NS9_6NoMaskENS5_IJNSC_ILi2EEESH_SH_EEENSC_ILb0EEEEENS9_38Sm100FmhaFwdEpilogueTmaWarpspecializedISB_fNS5_IJNSC_ILi128EEESF_SE_EEESI_NS5_IJSH_S7_EEESQ_EENS2_23IndividualTileSchedulerENS2_41Sm100FmhaCtxKernelWarpspecializedScheduleEEEEEvNT_6ParamsE)
	.align		4
        /*000c*/ 	.word	index@(__assertfail)
	.align		4
        /*0010*/ 	.word	index@(_ZN7cutlass13device_kernelINS_4fmha6kernel36Sm100FmhaFwdKernelTmaWarpspecializedIN4cute5tupleIJiiiNS5_IJNS5_IJiiEEEiEEEEEENS1_10collective38Sm100FmhaFwdMainloopTmaWarpspecializedINS_6half_tEffNS5_IJNS4_1CILi256EEENSC_ILi64EEENSC_ILi16EEEEEENS5_IJiNSC_ILi1EEES7_EEENS5_IJiSH_NS5_IJNS5_IJNSC_ILi0EEEiEEEiEEEEEESM_NS9_6NoMaskENS5_IJNSC_ILi2EEESH_SH_EEENSC_ILb0EEEEENS9_38Sm100FmhaFwdEpilogueTmaWarpspecializedISB_fNS5_IJNSC_ILi128EEESF_SE_EEESI_NS5_IJSH_S7_EEESQ_EENS2_23IndividualTileSchedulerENS2_41Sm100FmhaCtxKernelWarpspecializedScheduleEEEEEvNT_6ParamsE)
	.align		4
        /*0014*/ 	.word	index@(vprintf)
	.align		4
        /*0018*/ 	.word	0x00000000
	.align		4
        /*001c*/ 	.word	0xfffffffe
	.align		4
        /*0020*/ 	.word	0x00000000
	.align		4
        /*0024*/ 	.word	0xfffffffd
	.align		4
        /*0028*/ 	.word	0x00000000
	.align		4
        /*002c*/ 	.word	0xfffffffc


//--------------------- .nv.constant4             --------------------------
	.section	.nv.constant4,"a",@progbits
	.align	8
	.align		8
.nv.constant4:
        /*0000*/ 	.dword	vprintf
	.align		8
        /*0008*/ 	.dword	__assertfail
	.align		8
        /*0010*/ 	.dword	__unnamed_1
	.align		8
        /*0018*/ 	.dword	__unnamed_2
	.align		8
        /*0020*/ 	.dword	__unnamed_3
	.align		8
        /*0028*/ 	.dword	__unnamed_4
	.align		8
        /*0030*/ 	.dword	__unnamed_5
	.align		8
        /*0038*/ 	.dword	__unnamed_6
	.align		8
        /*0040*/ 	.dword	__unnamed_7
	.align		8
        /*0048*/ 	.dword	_ZN39_INTERNAL_f8b8c12c_4_k_cu_c4885683_35034cuda3std3__45__cpo5beginE
	.align		8
        /*0050*/ 	.dword	_ZN39_INTERNAL_f8b8c12c_4_k_cu_c4885683_35034cuda3std3__45__cpo3endE
	.align		8
        /*0058*/ 	.dword	_ZN39_INTERNAL_f8b8c12c_4_k_cu_c4885683_35034cuda3std3__45__cpo6cbeginE
	.align		8
        /*0060*/ 	.dword	_ZN39_INTERNAL_f8b8c12c_4_k_cu_c4885683_35034cuda3std3__45__cpo4cendE
	.align		8
        /*0068*/ 	.dword	_ZN39_INTERNAL_f8b8c12c_4_k_cu_c4885683_35034cuda3std3__441_GLOBAL__N__f8b8c12c_4_k_cu_c4885683_35036ignoreE
	.align		8
        /*0070*/ 	.dword	_ZN39_INTERNAL_f8b8c12c_4_k_cu_c4885683_35034cuda3std3__419piecewise_constructE
	.align		8
        /*0078*/ 	.dword	_ZN39_INTERNAL_f8b8c12c_4_k_cu_c4885683_35034cuda3std3__48in_placeE
	.align		8
        /*0080*/ 	.dword	_ZN39_INTERNAL_f8b8c12c_4_k_cu_c4885683_35034cuda3std6ranges3__45__cpo4swapE
	.align		8
        /*0088*/ 	.dword	_ZN39_INTERNAL_f8b8c12c_4_k_cu_c4885683_35034cuda3std6ranges3__45__cpo9iter_moveE
	.align		8
        /*0090*/ 	.dword	_ZN39_INTERNAL_f8b8c12c_4_k_cu_c4885683_35034cute7productE
	.align		8
        /*0098*/ 	.dword	_ZN39_INTERNAL_f8b8c12c_4_k_cu_c4885683_35034cute1_E
	.align		8
        /*00a0*/ 	.dword	$str$22
	.align		8
        /*00a8*/ 	.dword	$str$23
	.align		8
        /*00b0*/ 	.dword	$str$26
	.align		8
        /*00b8*/ 	.dword	$str$27
	.align		8
        /*00c0*/ 	.dword	$str$28
	.align		8
        /*00c8*/ 	.dword	$str$29
	.align		8
        /*00d0*/ 	.dword	$str$30
	.align		8
        /*00d8*/ 	.dword	$str$31
	.align		8
        /*00e0*/ 	.dword	$str$32
	.align		8
        /*00e8*/ 	.dword	$str$33
	.align		8
        /*00f0*/ 	.dword	$str$34
	.align		8
        /*00f8*/ 	.dword	$str$35
	.align		8
        /*0100*/ 	.dword	$str$36
	.align		8
        /*0108*/ 	.dword	$str$37


//--------------------- .nv.constant2._ZN7cutlass13device_kernelINS_4fmha6kernel36Sm100FmhaFwdKernelTmaWarpspecializedIN4cute5tupleIJiiiNS5_IJNS5_IJiiEEEiEEEEEENS1_10collective38Sm100FmhaFwdMainloopTmaWarpspecializedINS_6half_tEffNS5_IJNS4_1CILi256EEENSC_ILi64EEENSC_ILi16EEEEEENS5_IJiNSC_ILi1EEES7_EEENS5_IJiSH_NS5_IJNS5_IJNSC_ILi0EEEiEEEiEEEEEESM_NS9_6NoMaskENS5_IJNSC_ILi2EEESH_SH_EEENSC_ILb0EEEEENS9_38Sm100FmhaFwdEpilogueTmaWarpspecializedISB_fNS5_IJNSC_ILi128EEESF_SE_EEESI_NS5_IJSH_S7_EEESQ_EENS2_23IndividualTileSchedulerENS2_41Sm100FmhaCtxKernelWarpspecializedScheduleEEEEEvNT_6ParamsE --------------------------
	.section	.nv.constant2._ZN7cutlass13device_kernelINS_4fmha6kernel36Sm100FmhaFwdKernelTmaWarpspecializedIN4cute5tupleIJiiiNS5_IJNS5_IJiiEEEiEEEEEENS1_10collective38Sm100FmhaFwdMainloopTmaWarpspecializedINS_6half_tEffNS5_IJNS4_1CILi256EEENSC_ILi64EEENSC_ILi16EEEEEENS5_IJiNSC_ILi1EEES7_EEENS5_IJiSH_NS5_IJNS5_IJNSC_ILi0EEEiEEEiEEEEEESM_NS9_6NoMaskENS5_IJNSC_ILi2EEESH_SH_EEENSC_ILb0EEEEENS9_38Sm100FmhaFwdEpilogueTmaWarpspecializedISB_fNS5_IJNSC_ILi128EEESF_SE_EEESI_NS5_IJSH_S7_EEESQ_EENS2_23IndividualTileSchedulerENS2_41Sm100FmhaCtxKernelWarpspecializedScheduleEEEEEvNT_6ParamsE,"a",@progbits
	.sectionflags	@""
	.align	4
.nv.constant2._ZN7cutlass13device_kernelINS_4fmha6kernel36Sm100FmhaFwdKernelTmaWarpspecializedIN4cute5tupleIJiiiNS5_IJNS5_IJiiEEEiEEEEEENS1_10collective38Sm100FmhaFwdMainloopTmaWarpspecializedINS_6half_tEffNS5_IJNS4_1CILi256EEENSC_ILi64EEENSC_ILi16EEEEEENS5_IJiNSC_ILi1EEES7_EEENS5_IJiSH_NS5_IJNS5_IJNSC_ILi0EEEiEEEiEEEEEESM_NS9_6NoMaskENS5_IJNSC_ILi2EEESH_SH_EEENSC_ILb0EEEEENS9_38Sm100FmhaFwdEpilogueTmaWarpspecializedISB_fNS5_IJNSC_ILi128EEESF_SE_EEESI_NS5_IJSH_S7_EEESQ_EENS2_23IndividualTileSchedulerENS2_41Sm100FmhaCtxKernelWarpspecializedScheduleEEEEEvNT_6ParamsE:
        /*0000*/ 	.byte	0x20, 0xb7, 0x00, 0x00, 0x20, 0xd6, 0x00, 0x00, 0xf0, 0xb6, 0x00, 0x00


//--------------------- .text._ZN7cutlass13device_kernelINS_4fmha6kernel36Sm100FmhaFwdKernelTmaWarpspecializedIN4cute5tupleIJiiiNS5_IJNS5_IJiiEEEiEEEEEENS1_10collective38Sm100FmhaFwdMainloopTmaWarpspecializedINS_6half_tEffNS5_IJNS4_1CILi256EEENSC_ILi64EEENSC_ILi16EEEEEENS5_IJiNSC_ILi1EEES7_EEENS5_IJiSH_NS5_IJNS5_IJNSC_ILi0EEEiEEEiEEEEEESM_NS9_6NoMaskENS5_IJNSC_ILi2EEESH_SH_EEENSC_ILb0EEEEENS9_38Sm100FmhaFwdEpilogueTmaWarpspecializedISB_fNS5_IJNSC_ILi128EEESF_SE_EEESI_NS5_IJSH_S7_EEESQ_EENS2_23IndividualTileSchedulerENS2_41Sm100FmhaCtxKernelWarpspecializedScheduleEEEEEvNT_6ParamsE --------------------------
	.section	.text._ZN7cutlass13device_kernelINS_4fmha6kernel36Sm100FmhaFwdKernelTmaWarpspecializedIN4cute5tupleIJiiiNS5_IJNS5_IJiiEEEiEEEEEENS1_10collective38Sm100FmhaFwdMainloopTmaWarpspecializedINS_6half_tEffNS5_IJNS4_1CILi256EEENSC_ILi64EEENSC_ILi16EEEEEENS5_IJiNSC_ILi1EEES7_EEENS5_IJiSH_NS5_IJNS5_IJNSC_ILi0EEEiEEEiEEEEEESM_NS9_6NoMaskENS5_IJNSC_ILi2EEESH_SH_EEENSC_ILb0EEEEENS9_38Sm100FmhaFwdEpilogueTmaWarpspecializedISB_fNS5_IJNSC_ILi128EEESF_SE_EEESI_NS5_IJSH_S7_EEESQ_EENS2_23IndividualTileSchedulerENS2_41Sm100FmhaCtxKernelWarpspecializedScheduleEEEEEvNT_6ParamsE,"ax",@progbits
	.align	128
.text._ZN7cutlass13device_kernelINS_4fmha6kernel36Sm100FmhaFwdKernelTmaWarpspecializedIN4cute5tupleIJiiiNS5_IJNS5_IJiiEEEiEEEEEENS1_10collective38Sm100FmhaFwdMainloopTmaWarpspecializedINS_6half_tEffNS5_IJNS4_1CILi256EEENSC_ILi64EEENSC_ILi16EEEEEENS5_IJiNSC_ILi1EEES7_EEENS5_IJiSH_NS5_IJNS5_IJNSC_ILi0EEEiEEEiEEEEEESM_NS9_6NoMaskENS5_IJNSC_ILi2EEESH_SH_EEENSC_ILb0EEEEENS9_38Sm100FmhaFwdEpilogueTmaWarpspecializedISB_fNS5_IJNSC_ILi128EEESF_SE_EEESI_NS5_IJSH_S7_EEESQ_EENS2_23IndividualTileSchedulerENS2_41Sm100FmhaCtxKernelWarpspecializedScheduleEEEEEvNT_6ParamsE:
        .type           _ZN7cutlass13device_kernelINS_4fmha6kernel36Sm100FmhaFwdKernelTmaWarpspecializedIN4cute5tupleIJiiiNS5_IJNS5_IJiiEEEiEEEEEENS1_10collective38Sm100FmhaFwdMainloopTmaWarpspecializedINS_6half_tEffNS5_IJNS4_1CILi256EEENSC_ILi64EEENSC_ILi16EEEEEENS5_IJiNSC_ILi1EEES7_EEENS5_IJiSH_NS5_IJNS5_IJNSC_ILi0EEEiEEEiEEEEEESM_NS9_6NoMaskENS5_IJNSC_ILi2EEESH_SH_EEENSC_ILb0EEEEENS9_38Sm100FmhaFwdEpilogueTmaWarpspecializedISB_fNS5_IJNSC_ILi128EEESF_SE_EEESI_NS5_IJSH_S7_EEESQ_EENS2_23IndividualTileSchedulerENS2_41Sm100FmhaCtxKernelWarpspecializedScheduleEEEEEvNT_6ParamsE,@function
        .size           _ZN7cutlass13device_kernelINS_4fmha6kernel36Sm100FmhaFwdKernelTmaWarpspecializedIN4cute5tupleIJiiiNS5_IJNS5_IJiiEEEiEEEEEENS1_10collective38Sm100FmhaFwdMainloopTmaWarpspecializedINS_6half_tEffNS5_IJNS4_1CILi256EEENSC_ILi64EEENSC_ILi16EEEEEENS5_IJiNSC_ILi1EEES7_EEENS5_IJiSH_NS5_IJNS5_IJNSC_ILi0EEEiEEEiEEEEEESM_NS9_6NoMaskENS5_IJNSC_ILi2EEESH_SH_EEENSC_ILb0EEEEENS9_38Sm100FmhaFwdEpilogueTmaWarpspecializedISB_fNS5_IJNSC_ILi128EEESF_SE_EEESI_NS5_IJSH_S7_EEESQ_EENS2_23IndividualTileSchedulerENS2_41Sm100FmhaCtxKernelWarpspecializedScheduleEEEEEvNT_6ParamsE,(.L_x_426 - _ZN7cutlass13device_kernelINS_4fmha6kernel36Sm100FmhaFwdKernelTmaWarpspecializedIN4cute5tupleIJiiiNS5_IJNS5_IJiiEEEiEEEEEENS1_10collective38Sm100FmhaFwdMainloopTmaWarpspecializedINS_6half_tEffNS5_IJNS4_1CILi256EEENSC_ILi64EEENSC_ILi16EEEEEENS5_IJiNSC_ILi1EEES7_EEENS5_IJiSH_NS5_IJNS5_IJNSC_ILi0EEEiEEEiEEEEEESM_NS9_6NoMaskENS5_IJNSC_ILi2EEESH_SH_EEENSC_ILb0EEEEENS9_38Sm100FmhaFwdEpilogueTmaWarpspecializedISB_fNS5_IJNSC_ILi128EEESF_SE_EEESI_NS5_IJSH_S7_EEESQ_EENS2_23IndividualTileSchedulerENS2_41Sm100FmhaCtxKernelWarpspecializedScheduleEEEEEvNT_6ParamsE)
        .other          _ZN7cutlass13device_kernelINS_4fmha6kernel36Sm100FmhaFwdKernelTmaWarpspecializedIN4cute5tupleIJiiiNS5_IJNS5_IJiiEEEiEEEEEENS1_10collective38Sm100FmhaFwdMainloopTmaWarpspecializedINS_6half_tEffNS5_IJNS4_1CILi256EEENSC_ILi64EEENSC_ILi16EEEEEENS5_IJiNSC_ILi1EEES7_EEENS5_IJiSH_NS5_IJNS5_IJNSC_ILi0EEEiEEEiEEEEEESM_NS9_6NoMaskENS5_IJNSC_ILi2EEESH_SH_EEENSC_ILb0EEEEENS9_38Sm100FmhaFwdEpilogueTmaWarpspecializedISB_fNS5_IJNSC_ILi128EEESF_SE_EEESI_NS5_IJSH_S7_EEESQ_EENS2_23IndividualTileSchedulerENS2_41Sm100FmhaCtxKernelWarpspecializedScheduleEEEEEvNT_6ParamsE,@"STO_CUDA_ENTRY STV_DEFAULT"
_ZN7cutlass13device_kernelINS_4fmha6kernel36Sm100FmhaFwdKernelTmaWarpspecializedIN4cute5tupleIJiiiNS5_IJNS5_IJiiEEEiEEEEEENS1_10collective38Sm100FmhaFwdMainloopTmaWarpspecializedINS_6half_tEffNS5_IJNS4_1CILi256EEENSC_ILi64EEENSC_ILi16EEEEEENS5_IJiNSC_ILi1EEES7_EEENS5_IJiSH_NS5_IJNS5_IJNSC_ILi0EEEiEEEiEEEEEESM_NS9_6NoMaskENS5_IJNSC_ILi2EEESH_SH_EEENSC_ILb0EEEEENS9_38Sm100FmhaFwdEpilogueTmaWarpspecializedISB_fNS5_IJNSC_ILi128EEESF_SE_EEESI_NS5_IJSH_S7_EEESQ_EENS2_23IndividualTileSchedulerENS2_41Sm100FmhaCtxKernelWarpspecializedScheduleEEEEEvNT_6ParamsE:
[----:B------:R-:W1:Y:S02]  /*0000*/  LDC R1, c[0x0][0x37c] ;  /* 0x0000df00ff017b82 */ /* 0x000e640000000800 */
[----:B-1----:R-:W-:-:S04]  /*0010*/  IADD3 R1, PT, PT, R1, -0x18, RZ ;  /* 0xffffffe801017810 */ /* 0x002fc80007ffe0ff */
[----:B------:R-:W-:Y:S01]  /*0020*/  R2UR UR40, R1 ;  /* 0x00000000012872ca */ /* 0x000fe200000e0000 */
[----:B------:R-:W1:Y:S01]  /*0030*/  S2R R16, SR_TID.X ;  /* 0x0000000000107919 */ /* 0x000e620000002100 */
[----:B------:R-:W2:Y:S01]  /*0040*/  LDCU UR4, c[0x0][0x2f8] ;  /* 0x00005f00ff0477ac */ /* 0x000ea20008000800 */
[----:B------:R-:W3:Y:S01]  /*0050*/  LDCU UR39, c[0x0][0x2fc] ;  /* 0x00005f80ff2777ac */ /* 0x000ee20008000800 */
[----:B------:R-:W-:Y:S02]  /*0060*/  UPLOP3.LUT UP3, UPT, UPT, UPT, UPT, 0x40, 0x4 ;  /* 0x000000000004789c */ /* 0x000fe40003f6e870 */
[----:B------:R-:W-:Y:S02]  /*0070*/  UPLOP3.LUT UP1, UPT, UPT, UPT, UPT, 0x80, 0x8 ;  /* 0x000000000008789c */ /* 0x000fe40003f2f070 */
[----:B------:R-:W-:Y:S02]  /*0080*/  UPLOP3.LUT UP0, UPT, UPT, UPT, UPT, 0x40, 0x4 ;  /* 0x000000000004789c */ /* 0x000fe40003f0e870 */
[----:B------:R-:W-:-:S02]  /*0090*/  UPLOP3.LUT UP6, UPT, UPT, UPT, UPT, 0x40, 0x4 ;  /* 0x000000000004789c */ /* 0x000fc40003fce870 */
[----:B------:R-:W-:Y:S02]  /*00a0*/  UPLOP3.LUT UP5, UPT, UPT, UPT, UPT, 0x40, 0x4 ;  /* 0x000000000004789c */ /* 0x000fe40003fae870 */
[----:B--2---:R-:W-:Y:S02]  /*00b0*/  UIADD3 UR40, UP2, UPT, UR40, UR4, URZ ;  /* 0x0000000428287290 */ /* 0x004fe4000ff5e0ff */
[----:B------:R-:W-:Y:S02]  /*00c0*/  UP2UR UR38, UPR, URZ, 0x8 ;  /* 0x00000008ff267883 */ /* 0x000fe40008000000 */
[----:B---3--:R-:W-:Y:S02]  /*00d0*/  UIADD3.X UR39, UPT, UPT, URZ, UR39, URZ, UP2, !UPT ;  /* 0x00000027ff277290 */ /* 0x008fe400097fe4ff */
[----:B------:R-:W-:Y:S02]  /*00e0*/  UPLOP3.LUT UP2, UPT, UPT, UPT, UPT, 0x80, 0x8 ;  /* 0x000000000008789c */ /* 0x000fe40003f4f070 */
[----:B------:R-:W-:-:S02]  /*00f0*/  UPLOP3.LUT UP4, UPT, UPT, UPT, UPT, 0x40, 0x4 ;  /* 0x000000000004789c */ /* 0x000fc40003f8e870 */
[----:B------:R-:W-:Y:S01]  /*0100*/  UP2UR UR57, UPR, URZ, 0x4 ;  /* 0x00000004ff397883 */ /* 0x000fe20008000000 */
[----:B-1----:R-:W-:-:S05]  /*0110*/  SHF.R.U32.HI R18, RZ, 0x5, R16 ;  /* 0x00000005ff127819 */ /* 0x002fca0000011610 */
[----:B------:R-:W1:Y:S02]  /*0120*/  SHFL.IDX PT, R0, R18, RZ, 0x1f ;  /* 0x00001fff12007589 */ /* 0x000e6400000e0000 */
[----:B-1----:R-:W-:-:S04]  /*0130*/  SHF.R.S32.HI R3, RZ, 0x1f, R0 ;  /* 0x0000001fff037819 */ /* 0x002fc80000011400 */
[----:B------:R-:W-:-:S04]  /*0140*/  LEA.HI R2, R3, R0, RZ, 0x2 ;  /* 0x0000000003027211 */ /* 0x000fc800078f10ff */
[----:B------:R-:W-:-:S04]  /*0150*/  SHF.R.S32.HI R2, RZ, 0x2, R2 ;  /* 0x00000002ff027819 */ /* 0x000fc80000011402 */
[----:B------:R-:W-:-:S13]  /*0160*/  ISETP.NE.AND P0, PT, R2, RZ, PT ;  /* 0x000000ff0200720c */ /* 0x000fda0003f05270 */
[----:B------:R-:W-:Y:S05]  /*0170*/  @!P0 BRA `(.L_x_0) ;  /* 0x0000000400248947 */ /* 0x000fea0003800000 */
[----:B------:R-:W-:-:S13]  /*0180*/  ISETP.NE.AND P0, PT, R2, 0x2, PT ;  /* 0x000000020200780c */ /* 0x000fda0003f05270 */
[----:B------:R-:W-:Y:S05]  /*0190*/  @!P0 BRA `(.L_x_1) ;  /* 0x0000000000f48947 */ /* 0x000fea0003800000 */
[----:B------:R-:W-:-:S13]  /*01a0*/  ISETP.NE.AND P0, PT, R2, 0x1, PT ;  /* 0x000000010200780c */ /* 0x000fda0003f05270 */
[----:B------:R-:W-:Y:S05]  /*01b0*/  @P0 BRA `(.L_x_2) ;  /* 0x00000000002c0947 */ /* 0x000fea0003800000 */
[----:B------:R-:W-:Y:S01]  /*01c0*/  HFMA2 R2, -RZ, RZ, 0, 5.9604644775390625e-08 ;  /* 0x00000001ff027431 */ /* 0x000fe200000001ff */
[----:B------:R-:W-:Y:S02]  /*01d0*/  UPLOP3.LUT UP3, UPT, UPT, UPT, UPT, 0x40, 0x4 ;  /* 0x000000000004789c */ /* 0x000fe40003f6e870 */
[----:B------:R-:W-:Y:S02]  /*01e0*/  UPLOP3.LUT UP2, UPT, UPT, UPT, UPT, 0x40, 0x4 ;  /* 0x000000000004789c */ /* 0x000fe40003f4e870 */
[----:B------:R-:W-:Y:S02]  /*01f0*/  UPLOP3.LUT UP1, UPT, UPT, UPT, UPT, 0x80, 0x8 ;  /* 0x000000000008789c */ /* 0x000fe40003f2f070 */
[----:B------:R-:W-:Y:S02]  /*0200*/  UPLOP3.LUT UP0, UPT, UPT, UPT, UPT, 0x40, 0x4 ;  /* 0x000000000004789c */ /* 0x000fe40003f0e870 */
[----:B------:R-:W-:Y:S02]  /*0210*/  UPLOP3.LUT UP6, UPT, UPT, UPT, UPT, 0x40, 0x4 ;  /* 0x000000000004789c */ /* 0x000fe40003fce870 */
[----:B------:R-:W-:-:S02]  /*0220*/  UPLOP3.LUT UP5, UPT, UPT, UPT, UPT, 0x40, 0x4 ;  /* 0x000000000004789c */ /* 0x000fc40003fae870 */
[----:B------:R-:W-:Y:S02]  /*0230*/  UPLOP3.LUT UP4, UPT, UPT, UPT, UPT, 0x80, 0x8 ;  /* 0x000000000008789c */ /* 0x000fe40003f8f070 */
[----:B------:R-:W-:Y:S02]  /*0240*/  UP2UR UR38, UPR, URZ, 0x8 ;  /* 0x00000008ff267883 */ /* 0x000fe40008000000 */
[----:B------:R-:W-:Y:S01]  /*0250*/  UP2UR UR57, UPR, URZ, 0x4 ;  /* 0x00000004ff397883 */ /* 0x000fe20008000000 */
[----:B------:R-:W-:Y:S11]  /*0260*/  BRA `(.L_x_0) ;  /* 0x0000000000e87947 */ /* 0x000ff60003800000 */
.L_x_2:
[----:B------:R-:W-:Y:S01]  /*0270*/  ISETP.NE.AND P0, PT, R0, 0xc, PT ;  /* 0x0000000c0000780c */ /* 0x000fe20003f05270 */
[----:B------:R-:W-:Y:S01]  /*0280*/  UPLOP3.LUT UP2, UPT, UPT, UPT, UPT, 0x40, 0x4 ;  /* 0x000000000004789c */ /* 0x000fe20003f4e870 */
[----:B------:R-:W-:Y:S01]  /*0290*/  HFMA2 R2, -RZ, RZ, 0, 1.78813934326171875e-07 ;  /* 0x00000003ff027431 */ /* 0x000fe200000001ff */
[----:B------:R-:W-:Y:S02]  /*02a0*/  UPLOP3.LUT UP1, UPT, UPT, UPT, UPT, 0x80, 0x8 ;  /* 0x000000000008789c */ /* 0x000fe40003f2f070 */
[----:B------:R-:W-:Y:S02]  /*02b0*/  UP2UR UR38, UPR, URZ, 0x4 ;  /* 0x00000004ff267883 */ /* 0x000fe40008000000 */
[----:B------:R-:W-:Y:S02]  /*02c0*/  UPLOP3.LUT UP2, UPT, UPT, UPT, UPT, 0x40, 0x4 ;  /* 0x000000000004789c */ /* 0x000fe40003f4e870 */
[----:B------:R-:W-:Y:S02]  /*02d0*/  UPLOP3.LUT UP0, UPT, UPT, UPT, UPT, 0x40, 0x4 ;  /* 0x000000000004789c */ /* 0x000fe40003f0e870 */
[----:B------:R-:W-:-:S02]  /*02e0*/  UPLOP3.LUT UP6, UPT, UPT, UPT, UPT, 0x40, 0x4 ;  /* 0x000000000004789c */ /* 0x000fc40003fce870 */
[----:B------:R-:W-:Y:S02]  /*02f0*/  UPLOP3.LUT UP5, UPT, UPT, UPT, UPT, 0x80, 0x8 ;  /* 0x000000000008789c */ /* 0x000fe40003faf070 */
[----:B------:R-:W-:Y:S02]  /*0300*/  UPLOP3.LUT UP4, UPT, UPT, UPT, UPT, 0x40, 0x4 ;  /* 0x000000000004789c */ /* 0x000fe40003f8e870 */
[----:B------:R-:W-:Y:S01]  /*0310*/  UP2UR UR57, UPR, URZ, 0x4 ;  /* 0x00000004ff397883 */ /* 0x000fe20008000000 */
[----:B------:R-:W-:Y:S11]  /*0320*/  @!P0 BRA `(.L_x_0) ;  /* 0x0000000000b88947 */ /* 0x000ff60003800000 */
[----:B------:R-:W-:-:S13]  /*0330*/  ISETP.NE.AND P0, PT, R0, 0xe, PT ;  /* 0x0000000e0000780c */ /* 0x000fda0003f05270 */
[----:B------:R-:W-:Y:S05]  /*0340*/  @!P0 BRA `(.L_x_3) ;  /* 0x00000000005c8947 */ /* 0x000fea0003800000 */
[----:B------:R-:W-:-:S13]  /*0350*/  ISETP.NE.AND P0, PT, R0, 0xd, PT ;  /* 0x0000000d0000780c */ /* 0x000fda0003f05270 */
[----:B------:R-:W-:Y:S05]  /*0360*/  @P0 BRA `(.L_x_4) ;  /* 0x00000000002c0947 */ /* 0x000fea0003800000 */
[----:B------:R-:W-:Y:S01]  /*0370*/  HFMA2 R2, -RZ, RZ, 0, 2.384185791015625e-07 ;  /* 0x00000004ff027431 */ /* 0x000fe200000001ff */
        /* <DEDUP_REMOVED lines=10> */
.L_x_4:
[----:B------:R-:W-:Y:S01]  /*0420*/  HFMA2 R2, -RZ, RZ, 0, 3.5762786865234375e-07 ;  /* 0x00000006ff027431 */ /* 0x000fe200000001ff */
[----:B------:R-:W-:Y:S02]  /*0430*/  UPLOP3.LUT UP3, UPT, UPT, UPT, UPT, 0x40, 0x4 ;  /* 0x000000000004789c */ /* 0x000fe40003f6e870 */
[----:B------:R-:W-:Y:S02]  /*0440*/  UPLOP3.LUT UP2, UPT, UPT, UPT, UPT, 0x40, 0x4 ;  /* 0x000000000004789c */ /* 0x000fe40003f4e870 */
[----:B------:R-:W-:Y:S02]  /*0450*/  UPLOP3.LUT UP0, UPT, UPT, UPT, UPT, 0x40, 0x4 ;  /* 0x000000000004789c */ /* 0x000fe40003f0e870 */
[----:B------:R-:W-:Y:S02]  /*0460*/  UPLOP3.LUT UP6, UPT, UPT, UPT, UPT, 0x40, 0x4 ;  /* 0x000000000004789c */ /* 0x000fe40003fce870 */
[----:B------:R-:W-:Y:S02]  /*0470*/  UPLOP3.LUT UP5, UPT, UPT, UPT, UPT, 0x40, 0x4 ;  /* 0x000000000004789c */ /* 0x000fe40003fae870 */
[----:B------:R-:W-:-:S02]  /*0480*/  UPLOP3.LUT UP4, UPT, UPT, UPT, UPT, 0x40, 0x4 ;  /* 0x000000000004789c */ /* 0x000fc40003f8e870 */
[----:B------:R-:W-:Y:S02]  /*0490*/  UP2UR UR38, UPR, URZ, 0x8 ;  /* 0x00000008ff267883 */ /* 0x000fe40008000000 */
[----:B------:R-:W-:Y:S01]  /*04a0*/  UP2UR UR57, UPR, URZ, 0x4 ;  /* 0x00000004ff397883 */ /* 0x000fe20008000000 */
[----:B------:R-:W-:Y:S11]  /*04b0*/  BRA `(.L_x_0) ;  /* 0x0000000000547947 */ /* 0x000ff60003800000 */
.L_x_3:
[----:B------:R-:W-:Y:S01]  /*04c0*/  HFMA2 R2, -RZ, RZ, 0, 2.98023223876953125e-07 ;  /* 0x00000005ff027431 */ /* 0x000fe200000001ff */
        /* <DEDUP_REMOVED lines=10> */
.L_x_1:
[----:B------:R-:W-:Y:S01]  /*0570*/  HFMA2 R2, -RZ, RZ, 0, 1.1920928955078125e-07 ;  /* 0x00000002ff027431 */ /* 0x000fe200000001ff */
        /* <DEDUP_REMOVED lines=8> */
[----:B------:R-:W-:-:S12]  /*0600*/  UP2UR UR57, UPR, URZ, 0x4 ;  /* 0x00000004ff397883 */ /* 0x000fd80008000000 */
.L_x_0:
[----:B------:R-:W-:Y:S01]  /*0610*/  ELECT P0, URZ, PT ;  /* 0x0000000000ff782f */ /* 0x000fe20003800000 */
[----:B------:R-:W-:Y:S03]  /*0620*/  BSSY.RECONVERGENT B0, `(.L_x_5) ;  /* 0x000000f000007945 */ /* 0x000fe60003800200 */
[----:B------:R-:W-:Y:S02]  /*0630*/  PLOP3.LUT P2, PT, P0, PT, UP0, 0x5d, 0xd5 ;  /* 0x0000000000d5781c */ /* 0x000fe4000074eb0d */
[----:B------:R-:W-:-:S11]  /*0640*/  PLOP3.LUT P1, PT, P0, PT, UP6, 0x5d, 0xd5 ;  /* 0x0000000000d5781c */ /* 0x000fd6000072eb6d */
[----:B------:R-:W-:Y:S05]  /*0650*/  @P2 BRA `(.L_x_6) ;  /* 0x00000000002c2947 */ /* 0x000fea0003800000 */
[----:B------:R-:W1:Y:S02]  /*0660*/  LDCU.64 UR4, c[0x0][0x348] ;  /* 0x00006900ff0477ac */ /* 0x000e640008000a00 */
[----:B-1----:R-:W-:-:S04]  /*0670*/  UIADD3 UR8, UP0, UPT, UR4, 0x80, URZ ;  /* 0x0000008004087890 */ /* 0x002fc8000ff1e0ff */
[----:B------:R-:W-:Y:S02]  /*0680*/  UIADD3.X UR9, UPT, UPT, URZ, UR5, URZ, UP0, !UPT ;  /* 0x00000005ff097290 */ /* 0x000fe400087fe4ff */
[----:B------:R-:W-:-:S04]  /*0690*/  UIADD3 UR6, UP0, UPT, UR4, 0x180, URZ ;  /* 0x0000018004067890 */ /* 0x000fc8000ff1e0ff */
[----:B------:R-:W-:Y:S02]  /*06a0*/  UIADD3.X UR7, UPT, UPT, URZ, UR5, URZ, UP0, !UPT ;  /* 0x00000005ff077290 */ /* 0x000fe400087fe4ff */
[----:B------:R-:W-:Y:S01]  /*06b0*/  UIADD3 UR4, UP0, UPT, UR4, 0x280, URZ ;  /* 0x0000028004047890 */ /* 0x000fe2000ff1e0ff */
[----:B------:R1:W-:Y:S03]  /*06c0*/  UTMACCTL.PF [UR8] ;  /* 0x00000000080079b9 */ /* 0x0003e60008040000 */
[----:B------:R-:W-:-:S03]  /*06d0*/  UIADD3.X UR5, UPT, UPT, URZ, UR5, URZ, UP0, !UPT ;  /* 0x00000005ff057290 */ /* 0x000fc600087fe4ff */
[----:B------:R1:W-:Y:S06]  /*06e0*/  UTMACCTL.PF [UR6] ;  /* 0x00000000060079b9 */ /* 0x0003ec0008040000 */
[----:B------:R1:W-:Y:S02]  /*06f0*/  UTMACCTL.PF [UR4] ;  /* 0x00000000040079b9 */ /* 0x0003e40008040000 */
[----:B-1----:R-:W-:Y:S01]  /*0700*/  NOP ;  /* 0x0000000000007918 */ /* 0x002fe20000000000 */
.L_x_6:
[----:B------:R-:W-:Y:S05]  /*0710*/  BSYNC.RECONVERGENT B0 ;  /* 0x0000000000007941 */ /* 0x000fea0003800200 */
.L_x_5:
[----:B------:R-:W-:Y:S04]  /*0720*/  BSSY.RECONVERGENT B0, `(.L_x_7) ;  /* 0x000001b000007945 */ /* 0x000fe80003800200 */
[----:B------:R-:W-:Y:S05]  /*0730*/  @P1 BRA `(.L_x_8) ;  /* 0x0000000000241947 */ /* 0x000fea0003800000 */
[----:B------:R-:W1:Y:S01]  /*0740*/  LDCU.64 UR4, c[0x0][0x348] ;  /* 0x00006900ff0477ac */ /* 0x000e620008000a00 */
[----:B------:R-:W-:Y:S02]  /*0750*/  PLOP3.LUT P6, PT, PT, PT, PT, 0x80, 0x8 ;  /* 0x000000000008781c */ /* 0x000fe40003fcf070 */
[----:B------:R-:W-:Y:S02]  /*0760*/  PLOP3.LUT P5, PT, PT, PT, PT, 0x8, 0x80 ;  /* 0x000000000080781c */ /* 0x000fe40003fae170 */
[----:B------:R-:W-:Y:S02]  /*0770*/  PLOP3.LUT P4, PT, PT, PT, PT, 0x80, 0x8 ;  /* 0x000000000008781c */ /* 0x000fe40003f8f070 */
[----:B------:R-:W-:Y:S01]  /*0780*/  PLOP3.LUT P3, PT, PT, PT, PT, 0x80, 0x8 ;  /* 0x000000000008781c */ /* 0x000fe20003f6f070 */
[----:B-1----:R-:W-:-:S04]  /*0790*/  UIADD3 UR4, UP0, UPT, UR4, 0x400, URZ ;  /* 0x0000040004047890 */ /* 0x002fc8000ff1e0ff */
[----:B------:R-:W-:-:S09]  /*07a0*/  UIADD3.X UR5, UPT, UPT, URZ, UR5, URZ, UP0, !UPT ;  /* 0x00000005ff057290 */ /* 0x000fd200087fe4ff */
[----:B------:R1:W-:Y:S02]  /*07b0*/  UTMACCTL.PF [UR4] ;  /* 0x00000000040079b9 */ /* 0x0003e40008040000 */
[----:B-1----:R-:W-:Y:S05]  /*07c0*/  BRA `(.L_x_9) ;  /* 0x0000000000407947 */ /* 0x002fea0003800000 */
.L_x_8:
[----:B------:R-:W-:-:S13]  /*07d0*/  ISETP.NE.AND P1, PT, R2, 0x3, PT ;  /* 0x000000030200780c */ /* 0x000fda0003f25270 */
[----:B------:R-:W-:Y:S05]  /*07e0*/  @!P1 BRA `(.L_x_10) ;  /* 0x0000000000289947 */ /* 0x000fea0003800000 */
[----:B------:R-:W-:Y:S02]  /*07f0*/  ISETP.NE.AND P1, PT, R2, 0x4, PT ;  /* 0x000000040200780c */ /* 0x000fe40003f25270 */
[----:B------:R-:W-:Y:S02]  /*0800*/  PLOP3.LUT P4, PT, PT, PT, PT, 0x80, 0x8 ;  /* 0x000000000008781c */ /* 0x000fe40003f8f070 */
[----:B------:R-:W-:Y:S02]  /*0810*/  PLOP3.LUT P5, PT, PT, PT, PT, 0x8, 0x80 ;  /* 0x000000000080781c */ /* 0x000fe40003fae170 */
[----:B------:R-:W-:Y:S02]  /*0820*/  PLOP3.LUT P6, PT, PT, PT, PT, 0x80, 0x8 ;  /* 0x000000000008781c */ /* 0x000fe40003fcf070 */
[----:B------:R-:W-:-:S05]  /*0830*/  PLOP3.LUT P3, PT, PT, PT, PT, 0x80, 0x8 ;  /* 0x000000000008781c */ /* 0x000fca0003f6f070 */
[----:B------:R-:W-:Y:S08]  /*0840*/  @P1 BRA `(.L_x_9) ;  /* 0x0000000000201947 */ /* 0x000ff00003800000 */
[----:B------:R-:W-:Y:S02]  /*0850*/  PLOP3.LUT P5, PT, PT, PT, PT, 0x8, 0x80 ;  /* 0x000000000080781c */ /* 0x000fe40003fae170 */
[----:B------:R-:W-:Y:S02]  /*0860*/  PLOP3.LUT P6, PT, PT, PT, PT, 0x8, 0x80 ;  /* 0x000000000080781c */ /* 0x000fe40003fce170 */
[----:B------:R-:W-:Y:S01]  /*0870*/  PLOP3.LUT P3, PT, PT, PT, PT, 0x8, 0x80 ;  /* 0x000000000080781c */ /* 0x000fe20003f6e170 */
[----:B------:R-:W-:-:S12]  /*0880*/  BRA `(.L_x_9) ;  /* 0x0000000000107947 */ /* 0x000fd80003800000 */
.L_x_10:
[----:B------:R-:W-:Y:S02]  /*0890*/  PLOP3.LUT P6, PT, PT, PT, PT, 0x8, 0x80 ;  /* 0x000000000080781c */ /* 0x000fe40003fce170 */
[----:B------:R-:W-:Y:S02]  /*08a0*/  PLOP3.LUT P5, PT, PT, PT, PT, 0x80, 0x8 ;  /* 0x000000000008781c */ /* 0x000fe40003faf070 */
[----:B------:R-:W-:Y:S02]  /*08b0*/  PLOP3.LUT P4, PT, PT, PT, PT, 0x8, 0x80 ;  /* 0x000000000080781c */ /* 0x000fe40003f8e170 */
[----:B------:R-:W-:-:S13]  /*08c0*/  PLOP3.LUT P3, PT, PT, PT, PT, 0x80, 0x8 ;  /* 0x000000000008781c */ /* 0x000fda0003f6f070 */
.L_x_9:
[----:B------:R-:W-:Y:S05]  /*08d0*/  BSYNC.RECONVERGENT B0 ;  /* 0x0000000000007941 */ /* 0x000fea0003800200 */
.L_x_7:
[----:B------:R-:W1:Y:S01]  /*08e0*/  SHFL.IDX PT, R0, R18, RZ, 0x1f ;  /* 0x00001fff12007589 */ /* 0x000e6200000e0000 */
[----:B------:R-:W-:Y:S02]  /*08f0*/  ISETP.NE.AND P1, PT, R2, 0x3, PT ;  /* 0x000000030200780c */ /* 0x000fe40003f25270 */
[----:B------:R-:W-:Y:S02]  /*0900*/  PLOP3.LUT P0, PT, P0, PT, UP1, 0xae, 0xea ;  /* 0x0000000000ea781c */ /* 0x000fe4000070f51e */
[----:B-1----:R-:W-:-:S13]  /*0910*/  ISETP.NE.AND P2, PT, R0, RZ, PT ;  /* 0x000000ff0000720c */ /* 0x002fda0003f45270 */
[----:B------:R-:W-:Y:S05]  /*0920*/  @P2 BRA `(.L_x_11) ;  /* 0x0000000000382947 */ /* 0x000fea0003800000 */
[----:B------:R-:W1:Y:S01]  /*0930*/  S2UR UR5, SR_CgaCtaId ;  /* 0x00000000000579c3 */ /* 0x000e620000008800 */
[----:B------:R-:W-:Y:S01]  /*0940*/  UMOV UR6, 0x400 ;  /* 0x0000040000067882 */ /* 0x000fe20000000000 */
[----:B------:R-:W-:Y:S01]  /*0950*/  UMOV UR4, 0x1 ;  /* 0x0000000100047882 */ /* 0x000fe20000000000 */
[----:B------:R-:W-:Y:S01]  /*0960*/  ELECT P2, URZ, PT ;  /* 0x0000000000ff782f */ /* 0x000fe20003840000 */
[----:B-1----:R-:W-:Y:S02]  /*0970*/  ULEA UR5, UR5, UR6, 0x18 ;  /* 0x0000000605057291 */ /* 0x002fe4000f8ec0ff */
[----:B------:R-:W-:-:S04]  /*0980*/  UIADD3 UR6, UPT, UPT, -UR4, 0x100000, URZ ;  /* 0x0010000004067890 */ /* 0x000fc8000fffe1ff */
[----:B------:R-:W-:Y:S02]  /*0990*/  USHF.L.U32 UR7, UR6, 0xb, URZ ;  /* 0x0000000b06077899 */ /* 0x000fe400080006ff */
[----:B------:R-:W-:Y:S01]  /*09a0*/  USHF.L.U32 UR6, UR6, 0x1, URZ ;  /* 0x0000000106067899 */ /* 0x000fe200080006ff */
[----:B------:R-:W1:Y:S11]  /*09b0*/  FENCE.VIEW.ASYNC.S ;  /* 0x00000000000073c6 */ /* 0x000e760000000000 */
[----:B-1----:R1:W2:Y:S01]  /*09c0*/  SYNCS.EXCH.64 URZ, [UR5+0x3800], UR6 ;  /* 0x0038000605ff75b2 */ /* 0x0022a20008000100 */
[----:B------:R1:W3:Y:S01]  /*09d0*/  SYNCS.EXCH.64 URZ, [UR5+0x3810], UR6 ;  /* 0x0038100605ff75b2 */ /* 0x0002e20008000100 */
[----:B------:R1:W4:Y:S01]  /*09e0*/  SYNCS.EXCH.64 URZ, [UR5+0x3808], UR6 ;  /* 0x0038080605ff75b2 */ /* 0x0003220008000100 */
[----:B------:R1:W5:Y:S01]  /*09f0*/  SYNCS.EXCH.64 URZ, [UR5+0x3818], UR6 ;  /* 0x0038180605ff75b2 */ /* 0x0003620008000100 */
[----:B------:R-:W-:Y:S01]  /*0a00*/  NOP ;  /* 0x0000000000007918 */ /* 0x000fe20000000000 */
.L_x_11:
[----:B------:R-:W-:Y:S01]  /*0a10*/  NOP ;  /* 0x0000000000007918 */ /* 0x000fe20000000000 */
[----:B------:R-:W-:Y:S05]  /*0a20*/  @!P1 BRA `(.L_x_12) ;  /* 0x0000000000289947 */ /* 0x000fea0003800000 */
[----:B------:R-:W-:Y:S01]  /*0a30*/  ISETP.NE.AND P1, PT, R2, 0x4, PT ;  /* 0x000000040200780c */ /* 0x000fe20003f25270 */
[----:B------:R-:W-:Y:S02]  /*0a40*/  UPLOP3.LUT UP3, UPT, UPT, UPT, UPT, 0x80, 0x8 ;  /* 0x000000000008789c */ /* 0x000fe40003f6f070 */
[----:B------:R-:W-:Y:S02]  /*0a50*/  UPLOP3.LUT UP2, UPT, UPT, UPT, UPT, 0x40, 0x4 ;  /* 0x000000000004789c */ /* 0x000fe40003f4e870 */
[----:B------:R-:W-:Y:S02]  /*0a60*/  UPLOP3.LUT UP1, UPT, UPT, UPT, UPT, 0x80, 0x8 ;  /* 0x000000000008789c */ /* 0x000fe40003f2f070 */
[----:B------:R-:W-:-:S06]  /*0a70*/  UPLOP3.LUT UP0, UPT, UPT, UPT, UPT, 0x80, 0x8 ;  /* 0x000000000008789c */ /* 0x000fcc0003f0f070 */
[----:B------:R-:W-:Y:S05]  /*0a80*/  @P1 BRA `(.L_x_13) ;  /* 0x0000000000201947 */ /* 0x000fea0003800000 */
[----:B------:R-:W-:Y:S02]  /*0a90*/  UPLOP3.LUT UP2, UPT, UPT, UPT, UPT, 0x40, 0x4 ;  /* 0x000000000004789c */ /* 0x000fe40003f4e870 */
[----:B------:R-:W-:Y:S02]  /*0aa0*/  UPLOP3.LUT UP3, UPT, UPT, UPT, UPT, 0x40, 0x4 ;  /* 0x000000000004789c */ /* 0x000fe40003f6e870 */
[----:B------:R-:W-:Y:S01]  /*0ab0*/  UPLOP3.LUT UP0, UPT, UPT, UPT, UPT, 0x40, 0x4 ;  /* 0x000000000004789c */ /* 0x000fe20003f0e870 */
[----:B------:R-:W-:Y:S05]  /*0ac0*/  BRA `(.L_x_13) ;  /* 0x0000000000107947 */ /* 0x000fea0003800000 */
.L_x_12:
[----:B------:R-:W-:Y:S02]  /*0ad0*/  UPLOP3.LUT UP3, UPT, UPT, UPT, UPT, 0x40, 0x4 ;  /* 0x000000000004789c */ /* 0x000fe40003f6e870 */
[----:B------:R-:W-:Y:S02]  /*0ae0*/  UPLOP3.LUT UP2, UPT, UPT, UPT, UPT, 0x80, 0x8 ;  /* 0x000000000008789c */ /* 0x000fe40003f4f070 */
[----:B------:R-:W-:Y:S02]  /*0af0*/  UPLOP3.LUT UP1, UPT, UPT, UPT, UPT, 0x40, 0x4 ;  /* 0x000000000004789c */ /* 0x000fe40003f2e870 */
[----:B------:R-:W-:Y:S02]  /*0b00*/  UPLOP3.LUT UP0, UPT, UPT, UPT, UPT, 0x80, 0x8 ;  /* 0x000000000008789c */ /* 0x000fe40003f0f070 */
.L_x_13:
[----:B------:R-:W1:Y:S02]  /*0b10*/  SHFL.IDX PT, R0, R18, RZ, 0x1f ;  /* 0x00001fff12007589 */ /* 0x000e6400000e0000 */
        /* <DEDUP_REMOVED lines=11> */
[----:B-1----:R1:W1:Y:S01]  /*0bd0*/  SYNCS.EXCH.64 URZ, [UR5+0x3820], UR6 ;  /* 0x0038200605ff75b2 */ /* 0x0022620008000100 */
[----:B------:R1:W1:Y:S01]  /*0be0*/  SYNCS.EXCH.64 URZ, [UR5+0x3838], UR6 ;  /* 0x0038380605ff75b2 */ /* 0x0002620008000100 */
[----:B------:R1:W1:Y:S01]  /*0bf0*/  SYNCS.EXCH.64 URZ, [UR5+0x3828], UR6 ;  /* 0x0038280605ff75b2 */ /* 0x0002620008000100 */
[----:B------:R1:W1:Y:S01]  /*0c00*/  SYNCS.EXCH.64 URZ, [UR5+0x3840], UR6 ;  /* 0x0038400605ff75b2 */ /* 0x0002620008000100 */
[----:B------:R1:W1:Y:S01]  /*0c10*/  SYNCS.EXCH.64 URZ, [UR5+0x3830], UR6 ;  /* 0x0038300605ff75b2 */ /* 0x0002620008000100 */
[----:B------:R1:W1:Y:S01]  /*0c20*/  SYNCS.EXCH.64 URZ, [UR5+0x3848], UR6 ;  /* 0x0038480605ff75b2 */ /* 0x0002620008000100 */
[----:B------:R-:W-:Y:S01]  /*0c30*/  NOP ;  /* 0x0000000000007918 */ /* 0x000fe20000000000 */
.L_x_14:
[----:B------:R-:W2:Y:S01]  /*0c40*/  SHFL.IDX PT, R0, R18, RZ, 0x1f ;  /* 0x00001fff12007589 */ /* 0x000ea200000e0000 */
[----:B------:R-:W-:Y:S01]  /*0c50*/  NOP ;  /* 0x0000000000007918 */ /* 0x000fe20000000000 */
[----:B--2---:R-:W-:-:S13]  /*0c60*/  ISETP.NE.AND P1, PT, R0, RZ, PT ;  /* 0x000000ff0000720c */ /* 0x004fda0003f25270 */
[----:B------:R-:W-:Y:S05]  /*0c70*/  @P1 BRA `(.L_x_15) ;  /* 0x0000000000401947 */ /* 0x000fea0003800000 */
[----:B-1----:R-:W1:Y:S01]  /*0c80*/  S2UR UR6, SR_CgaCtaId ;  /* 0x00000000000679c3 */ /* 0x002e620000008800 */
[----:B------:R-:W-:Y:S01]  /*0c90*/  UMOV UR7, 0x400 ;  /* 0x0000040000077882 */ /* 0x000fe20000000000 */
[----:B------:R-:W-:Y:S01]  /*0ca0*/  UMOV UR5, 0x1 ;  /* 0x0000000100057882 */ /* 0x000fe20000000000 */
[----:B------:R-:W-:Y:S01]  /*0cb0*/  UMOV UR4, 0x80 ;  /* 0x0000008000047882 */ /* 0x000fe20000000000 */
[----:B------:R-:W-:-:S04]  /*0cc0*/  UIADD3 UR8, UPT, UPT, -UR5, 0x100000, URZ ;  /* 0x0010000005087890 */ /* 0x000fc8000fffe1ff */
[----:B------:R-:W-:Y:S02]  /*0cd0*/  USHF.L.U32 UR9, UR8, 0xb, URZ ;  /* 0x0000000b08097899 */ /* 0x000fe400080006ff */
[----:B------:R-:W-:Y:S02]  /*0ce0*/  USHF.L.U32 UR8, UR8, 0x1, URZ ;  /* 0x0000000108087899 */ /* 0x000fe400080006ff */
[----:B------:R-:W-:-:S04]  /*0cf0*/  UIADD3 UR4, UPT, UPT, -UR4, 0x100000, URZ ;  /* 0x0010000004047890 */ /* 0x000fc8000fffe1ff */
[----:B------:R-:W-:Y:S02]  /*0d00*/  USHF.L.U32 UR5, UR4, 0xb, URZ ;  /* 0x0000000b04057899 */ /* 0x000fe400080006ff */
[----:B------:R-:W-:Y:S01]  /*0d10*/  USHF.L.U32 UR4, UR4, 0x1, URZ ;  /* 0x0000000104047899 */ /* 0x000fe200080006ff */
[----:B------:R-:W-:Y:S01]  /*0d20*/  ELECT P1, URZ, PT ;  /* 0x0000000000ff782f */ /* 0x000fe20003820000 */
[----:B-1----:R-:W-:Y:S01]  /*0d30*/  ULEA UR6, UR6, UR7, 0x18 ;  /* 0x0000000706067291 */ /* 0x002fe2000f8ec0ff */
[----:B------:R-:W1:Y:S11]  /*0d40*/  FENCE.VIEW.ASYNC.S ;  /* 0x00000000000073c6 */ /* 0x000e760000000000 */
[----:B-1----:R2:W1:Y:S01]  /*0d50*/  SYNCS.EXCH.64 URZ, [UR6+0x3850], UR8 ;  /* 0x0038500806ff75b2 */ /* 0x0024620008000100 */
[----:B------:R2:W1:Y:S02]  /*0d60*/  SYNCS.EXCH.64 URZ, [UR6+0x3858], UR4 ;  /* 0x0038580406ff75b2 */ /* 0x0004640008000100 */
[----:B--2---:R-:W-:Y:S01]  /*0d70*/  NOP ;  /* 0x0000000000007918 */ /* 0x004fe20000000000 */
.L_x_15:
[----:B------:R-:W2:Y:S01]  /*0d80*/  SHFL.IDX PT, R0, R18, RZ, 0x1f ;  /* 0x00001fff12007589 */ /* 0x000ea200000e0000 */
[----:B------:R-:W-:Y:S01]  /*0d90*/  UP2UR UR4, UPR, URZ, 0x1 ;  /* 0x00000001ff047883 */ /* 0x000fe20008000000 */
[----:B------:R-:W-:Y:S01]  /*0da0*/  ISETP.NE.AND P2, PT, R2, 0x2, PT ;  /* 0x000000020200780c */ /* 0x000fe20003f45270 */
[----:B------:R-:W-:Y:S01]  /*0db0*/  UISETP.NE.AND UP0, UPT, UR57, URZ, UPT ;  /* 0x000000ff3900728c */ /* 0x000fe2000bf05270 */
[----:B------:R-:W-:Y:S01]  /*0dc0*/  NOP ;  /* 0x0000000000007918 */ /* 0x000fe20000000000 */
[----:B------:R-:W-:Y:S02]  /*0dd0*/  USEL UR47, URZ, 0x2, !UP4 ;  /* 0x00000002ff2f7887 */ /* 0x000fe4000e000000 */
[----:B------:R-:W-:Y:S02]  /*0de0*/  USEL UR48, URZ, 0x2, !UP0 ;  /* 0x00000002ff307887 */ /* 0x000fe4000c000000 */
[----:B------:R-:W-:Y:S02]  /*0df0*/  UISETP.NE.AND UP0, UPT, UR4, URZ, UPT ;  /* 0x000000ff0400728c */ /* 0x000fe4000bf05270 */
[----:B------:R-:W-:-:S02]  /*0e00*/  USEL UR48, UR48, 0x1, !UP5 ;  /* 0x0000000130307887 */ /* 0x000fc4000e800000 */
[----:B------:R-:W-:Y:S01]  /*0e10*/  USEL UR47, UR47, 0x1, !UP5 ;  /* 0x000000012f2f7887 */ /* 0x000fe2000e800000 */
        /* <DEDUP_REMOVED lines=18> */
.L_x_16:
[----:B------:R-:W-:Y:S01]  /*0f40*/  NOP ;  /* 0x0000000000007918 */ /* 0x000fe20000000000 */
[----:B------:R-:W-:Y:S05]  /*0f50*/  @!P2 BRA `(.L_x_17) ;  /* 0x000000000024a947 */ /* 0x000fea0003800000 */
[----:B------:R-:W-:Y:S01]  /*0f60*/  ISETP.NE.AND P1, PT, R2, RZ, PT ;  /* 0x000000ff0200720c */ /* 0x000fe20003f25270 */
[----:B------:R-:W-:Y:S02]  /*0f70*/  UP2UR UR4, UPR, URZ, 0x1 ;  /* 0x00000001ff047883 */ /* 0x000fe40008000000 */
[----:B------:R-:W-:Y:S01]  /*0f80*/  UPLOP3.LUT UP0, UPT, UPT, UPT, UPT, 0x80, 0x8 ;  /* 0x000000000008789c */ /* 0x000fe20003f0f070 */
[----:B-1----:R-:W-:-:S03]  /*0f90*/  UMOV UR7, URZ ;  /* 0x000000ff00077c82 */ /* 0x002fc60008000000 */
[----:B------:R-:W-:Y:S02]  /*0fa0*/  UP2UR UR37, UPR, URZ, 0x1 ;  /* 0x00000001ff257883 */ /* 0x000fe40008000000 */
[----:B------:R-:W-:-:S04]  /*0fb0*/  UISETP.NE.AND UP0, UPT, UR4, URZ, UPT ;  /* 0x000000ff0400728c */ /* 0x000fc8000bf05270 */
[----:B------:R-:W-:Y:S07]  /*0fc0*/  @P1 BRA `(.L_x_18) ;  /* 0x00000000001c1947 */ /* 0x000fee0003800000 */
[----:B------:R-:W-:Y:S01]  /*0fd0*/  UMOV UR7, 0x1 ;  /* 0x0000000100077882 */ /* 0x000fe20000000000 */
[----:B------:R-:W-:Y:S05]  /*0fe0*/  BRA `(.L_x_18) ;  /* 0x0000000000147947 */ /* 0x000fea0003800000 */
.L_x_17:
[----:B------:R-:W-:Y:S02]  /*0ff0*/  UP2UR UR4, UPR, URZ, 0x1 ;  /* 0x00000001ff047883 */ /* 0x000fe40008000000 */
[----:B------:R-:W-:Y:S01]  /*1000*/  UPLOP3.LUT UP0, UPT, UPT, UPT, UPT, 0x40, 0x4 ;  /* 0x000000000004789c */ /* 0x000fe20003f0e870 */
[----:B-1----:R-:W-:-:S03]  /*1010*/  UMOV UR7, 0x2 ;  /* 0x0000000200077882 */ /* 0x002fc60000000000 */
[----:B------:R-:W-:Y:S02]  /*1020*/  UP2UR UR37, UPR, URZ, 0x1 ;  /* 0x00000001ff257883 */ /* 0x000fe40008000000 */
[----:B------:R-:W-:Y:S02]  /*1030*/  UISETP.NE.AND UP0, UPT, UR4, URZ, UPT ;  /* 0x000000ff0400728c */ /* 0x000fe4000bf05270 */
.L_x_18:
[----:B------:R-:W1:Y:S02]  /*1040*/  SHFL.IDX PT, R0, R18, RZ, 0x1f ;  /* 0x00001fff12007589 */ /* 0x000e6400000e0000 */
[----:B-1----:R-:W-:-:S13]  /*1050*/  ISETP.NE.AND P1, PT, R0, RZ, PT ;  /* 0x000000ff0000720c */ /* 0x002fda0003f25270 */
[----:B------:R-:W-:Y:S05]  /*1060*/  @P1 BRA `(.L_x_19) ;  /* 0x0000000000301947 */ /* 0x000fea0003800000 */
[----:B------:R-:W1:Y:S01]  /*1070*/  S2UR UR5, SR_CgaCtaId ;  /* 0x00000000000579c3 */ /* 0x000e620000008800 */
[----:B------:R-:W-:Y:S01]  /*1080*/  UMOV UR6, 0x400 ;  /* 0x0000040000067882 */ /* 0x000fe20000000000 */
[----:B------:R-:W-:Y:S01]  /*1090*/  UMOV UR4, 0x80 ;  /* 0x0000008000047882 */ /* 0x000fe20000000000 */
[----:B------:R-:W-:Y:S01]  /*10a0*/  ELECT P1, URZ, PT ;  /* 0x0000000000ff782f */ /* 0x000fe20003820000 */
[----:B------:R-:W-:-:S04]  /*10b0*/  UIADD3 UR8, UPT, UPT, -UR4, 0x100000, URZ ;  /* 0x0010000004087890 */ /* 0x000fc8000fffe1ff */
[----:B------:R-:W-:Y:S02]  /*10c0*/  USHF.L.U32 UR9, UR8, 0xb, URZ ;  /* 0x0000000b08097899 */ /* 0x000fe400080006ff */
[----:B------:R-:W-:Y:S02]  /*10d0*/  USHF.L.U32 UR8, UR8, 0x1, URZ ;  /* 0x0000000108087899 */ /* 0x000fe400080006ff */
[----:B-1----:R-:W-:Y:S01]  /*10e0*/  ULEA UR5, UR5, UR6, 0x18 ;  /* 0x0000000605057291 */ /* 0x002fe2000f8ec0ff */
[----:B------:R-:W1:Y:S11]  /*10f0*/  FENCE.VIEW.ASYNC.S ;  /* 0x00000000000073c6 */ /* 0x000e760000000000 */
[----:B-1----:R1:W2:Y:S01]  /*1100*/  SYNCS.EXCH.64 URZ, [UR5+0x3870], UR8 ;  /* 0x0038700805ff75b2 */ /* 0x0022a20008000100 */
[----:B------:R1:W1:Y:S01]  /*1110*/  SYNCS.EXCH.64 URZ, [UR5+0x3878], UR8 ;  /* 0x0038780805ff75b2 */ /* 0x0002620008000100 */
[----:B------:R-:W-:Y:S01]  /*1120*/  NOP ;  /* 0x0000000000007918 */ /* 0x000fe20000000000 */
.L_x_19:
[----:B------:R-:W-:Y:S01]  /*1130*/  NOP ;  /* 0x0000000000007918 */ /* 0x000fe20000000000 */
[----:B------:R-:W-:Y:S05]  /*1140*/  @!P2 BRA `(.L_x_20) ;  /* 0x000000000024a947 */ /* 0x000fea0003800000 */
[----:B------:R-:W-:Y:S01]  /*1150*/  ISETP.NE.AND P1, PT, R2, 0x1, PT ;  /* 0x000000010200780c */ /* 0x000fe20003f25270 */
[----:B------:R-:W-:Y:S02]  /*1160*/  UP2UR UR4, UPR, URZ, 0x1 ;  /* 0x00000001ff047883 */ /* 0x000fe40008000000 */
[----:B------:R-:W-:Y:S01]  /*1170*/  UPLOP3.LUT UP0, UPT, UPT, UPT, UPT, 0x80, 0x8 ;  /* 0x000000000008789c */ /* 0x000fe20003f0f070 */
[----:B------:R-:W-:-:S03]  /*1180*/  UMOV UR6, URZ ;  /* 0x000000ff00067c82 */ /* 0x000fc60008000000 */
[----:B------:R-:W-:Y:S02]  /*1190*/  UP2UR UR36, UPR, URZ, 0x1 ;  /* 0x00000001ff247883 */ /* 0x000fe40008000000 */
[----:B------:R-:W-:-:S04]  /*11a0*/  UISETP.NE.AND UP0, UPT, UR4, URZ, UPT ;  /* 0x000000ff0400728c */ /* 0x000fc8000bf05270 */
[----:B------:R-:W-:Y:S07]  /*11b0*/  @P1 BRA `(.L_x_21) ;  /* 0x00000000001c1947 */ /* 0x000fee0003800000 */
[----:B------:R-:W-:Y:S01]  /*11c0*/  UMOV UR6, 0x1 ;  /* 0x0000000100067882 */ /* 0x000fe20000000000 */
[----:B------:R-:W-:Y:S05]  /*11d0*/  BRA `(.L_x_21) ;  /* 0x0000000000147947 */ /* 0x000fea0003800000 */
.L_x_20:
[----:B------:R-:W-:Y:S02]  /*11e0*/  UP2UR UR4, UPR, URZ, 0x1 ;  /* 0x00000001ff047883 */ /* 0x000fe40008000000 */
[----:B------:R-:W-:Y:S01]  /*11f0*/  UPLOP3.LUT UP0, UPT, UPT, UPT, UPT, 0x40, 0x4 ;  /* 0x000000000004789c */ /* 0x000fe20003f0e870 */
[----:B------:R-:W-:-:S03]  /*1200*/  UMOV UR6, 0x2 ;  /* 0x0000000200067882 */ /* 0x000fc60000000000 */
[----:B------:R-:W-:Y:S02]  /*1210*/  UP2UR UR36, UPR, URZ, 0x1 ;  /* 0x00000001ff247883 */ /* 0x000fe40008000000 */
[----:B------:R-:W-:Y:S02]  /*1220*/  UISETP.NE.AND UP0, UPT, UR4, URZ, UPT ;  /* 0x000000ff0400728c */ /* 0x000fe4000bf05270 */
.L_x_21:
[----:B------:R-:W3:Y:S02]  /*1230*/  SHFL.IDX PT, R0, R18, RZ, 0x1f ;  /* 0x00001fff12007589 */ /* 0x000ee400000e0000 */
[----:B---3--:R-:W-:-:S13]  /*1240*/  ISETP.NE.AND P1, PT, R0, RZ, PT ;  /* 0x000000ff0000720c */ /* 0x008fda0003f25270 */
[----:B------:R-:W-:Y:S05]  /*1250*/  @P1 BRA `(.L_x_22) ;  /* 0x0000000000301947 */ /* 0x000fea0003800000 */
[----:B-1----:R-:W1:Y:S01]  /*1260*/  S2UR UR5, SR_CgaCtaId ;  /* 0x00000000000579c3 */ /* 0x002e620000008800 */
        /* <DEDUP_REMOVED lines=9> */
[----:B------:R3:W1:Y:S02]  /*1300*/  SYNCS.EXCH.64 URZ, [UR5+0x3888], UR8 ;  /* 0x0038880805ff75b2 */ /* 0x0006640008000100 */
[----:B---3--:R-:W-:Y:S01]  /*1310*/  NOP ;  /* 0x0000000000007918 */ /* 0x008fe20000000000 */
.L_x_22:
[----:B------:R-:W3:Y:S01]  /*1320*/  SHFL.IDX PT, R0, R18, RZ, 0x1f ;  /* 0x00001fff12007589 */ /* 0x000ee200000e0000 */
[----:B------:R-:W-:Y:S01]  /*1330*/  NOP ;  /* 0x0000000000007918 */ /* 0x000fe20000000000 */
[----:B---3--:R-:W-:-:S13]  /*1340*/  ISETP.NE.AND P1, PT, R0, RZ, PT ;  /* 0x000000ff0000720c */ /* 0x008fda0003f25270 */
        /* <DEDUP_REMOVED lines=15> */
[----:B------:R3:W1:Y:S01]  /*1440*/  SYNCS.EXCH.64 URZ, [UR8+0x38a0], UR4 ;  /* 0x0038a00408ff75b2 */ /* 0x0006620008000100 */
[----:B------:R3:W1:Y:S01]  /*1450*/  SYNCS.EXCH.64 URZ, [UR8+0x3898], UR10 ;  /* 0x0038980a08ff75b2 */ /* 0x0006620008000100 */
[----:B------:R3:W1:Y:S02]  /*1460*/  SYNCS.EXCH.64 URZ, [UR8+0x38a8], UR4 ;  /* 0x0038a80408ff75b2 */ /* 0x0006640008000100 */
[----:B---3--:R-:W-:Y:S01]  /*1470*/  NOP ;  /* 0x0000000000007918 */ /* 0x008fe20000000000 */
.L_x_23:
        /* <DEDUP_REMOVED lines=22> */
.L_x_24:
[----:B------:R-:W3:Y:S01]  /*15e0*/  SHFL.IDX PT, R0, R18, RZ, 0x1f ;  /* 0x00001fff12007589 */ /* 0x000ee200000e0000 */
[----:B------:R-:W-:Y:S01]  /*15f0*/  NOP ;  /* 0x0000000000007918 */ /* 0x000fe20000000000 */
        /* <DEDUP_REMOVED lines=14> */
.L_x_25:
[----:B------:R-:W-:Y:S01]  /*16e0*/  ISETP.GT.AND P1, PT, R2, 0x3, PT ;  /* 0x000000030200780c */ /* 0x000fe20003f24270 */
[----:B------:R-:W-:Y:S01]  /*16f0*/  NOP ;  /* 0x0000000000007918 */ /* 0x000fe20000000000 */
[----:B------:R-:W-:Y:S01]  /*1700*/  USEL UR56, URZ, 0x1, UP4 ;  /* 0x00000001ff387887 */ /* 0x000fe2000a000000 */
[----:B-12-45:R-:W-:Y:S10]  /*1710*/  BAR.SYNC.DEFER_BLOCKING 0x0 ;  /* 0x0000000000007b1d */ /* 0x036ff40000010000 */
[----:B------:R-:W-:Y:S05]  /*1720*/  @P1 BRA `(.L_x_26) ;  /* 0x0000009c00d81947 */ /* 0x000fea0003800000 */
[----:B------:R-:W-:-:S13]  /*1730*/  ISETP.GE.U32.AND P0, PT, R2, 0x2, PT ;  /* 0x000000020200780c */ /* 0x000fda0003f06070 */
[----:B------:R-:W-:Y:S05]  /*1740*/  @!P0 BRA `(.L_x_27) ;  /* 0x00000074006c8947 */ /* 0x000fea0003800000 */
[----:B------:R-:W-:Y:S05]  /*1750*/  @!P2 BRA `(.L_x_28) ;  /* 0x0000001800d4a947 */ /* 0x000fea0003800000 */
[----:B------:R-:W-:-:S08]  /*1760*/  NOP ;  /* 0x0000000000007918 */ /* 0x000fd00000000000 */
[----:B------:R-:W1:-:S00]  /*1770*/  USETMAXREG.DEALLOC.CTAPOOL 0x20 ;  /* 0x00000020000079c8 */ /* 0x000e4000080e0500 */
[----:B------:R-:W2:Y:S08]  /*1780*/  S2UR UR4, SR_CTAID.X ;  /* 0x00000000000479c3 */ /* 0x000eb00000002500 */
[----:B-1----:R-:W1:Y:S01]  /*1790*/  LDC R0, c[0x0][0x380] ;  /* 0x0000e000ff007b82 */ /* 0x002e620000000800 */
[----:B--2---:R-:W-:-:S06]  /*17a0*/  USHF.L.U32 UR4, UR4, 0x8, URZ ;  /* 0x0000000804047899 */ /* 0x004fcc00080006ff */
[----:B-1----:R-:W-:-:S13]  /*17b0*/  ISETP.LE.U32.AND P0, PT, R0, UR4, PT ;  /* 0x0000000400007c0c */ /* 0x002fda000bf03070 */
[----:B------:R-:W-:Y:S05]  /*17c0*/  @P0 EXIT ;  /* 0x000000000000094d */ /* 0x000fea0003800000 */
[----:B------:R-:W1:Y:S01]  /*17d0*/  S2UR UR4, SR_CgaCtaId ;  /* 0x00000000000479c3 */ /* 0x000e620000008800 */
[----:B------:R-:W-:Y:S01]  /*17e0*/  UMOV UR6, 0x40 ;  /* 0x0000004000067882 */ /* 0x000fe20000000000 */
[----:B------:R-:W-:Y:S01]  /*17f0*/  NOP ;  /* 0x0000000000007918 */ /* 0x000fe20000000000 */
[----:B------:R-:W-:Y:S01]  /*1800*/  UMOV UR5, 0x400 ;  /* 0x0000040000057882 */ /* 0x000fe20000000000 */
[----:B-1----:R-:W-:Y:S02]  /*1810*/  ULEA UR6, UR4, UR6, 0x18 ;  /* 0x0000000604067291 */ /* 0x002fe4000f8ec0ff */
[----:B------:R-:W-:-:S07]  /*1820*/  ULEA UR4, UR4, UR5, 0x18 ;  /* 0x0000000504047291 */ /* 0x000fce000f8ec0ff */
[----:B------:R-:W1:Y:S02]  /*1830*/  LDS.U8 R0, [UR6+0x1c] ;  /* 0x00001c06ff007984 */ /* 0x000e640008000000 */
[----:B-1----:R-:W-:-:S13]  /*1840*/  ISETP.NE.AND P0, PT, R0, RZ, PT ;  /* 0x000000ff0000720c */ /* 0x002fda0003f05270 */
[----:B------:R-:W-:Y:S05]  /*1850*/  @P0 BRA `(.L_x_29) ;  /* 0x0000000000580947 */ /* 0x000fea0003800000 */
[----:B------:R-:W-:-:S13]  /*1860*/  ELECT P0, URZ, PT ;  /* 0x0000000000ff782f */ /* 0x000fda0003800000 */
[----:B------:R-:W-:Y:S05]  /*1870*/  @!P0 BRA `(.L_x_30) ;  /* 0x0000000000608947 */ /* 0x000fea0003800000 */
[----:B------:R-:W-:-:S05]  /*1880*/  UMOV UR5, 0x10 ;  /* 0x0000001000057882 */ /* 0x000fca0000000000 */
[----:B------:R-:W-:Y:S04]  /*1890*/  DEPBAR.LE SB1, 0x36 ;  /* 0x00009d800000791a */ /* 0x000fe80000000000 */
[----:B------:R-:W1:Y:S02]  /*18a0*/  UTCATOMSWS.FIND_AND_SET.ALIGN UP0, UR5, UR5 ;  /* 0x00000005000575e3 */ /* 0x000e640008000800 */
[----:B-1----:R-:W-:Y:S01]  /*18b0*/  MOV R3, UR5 ;  /* 0x0000000500037c02 */ /* 0x002fe20008000f00 */
[----:B------:R-:W-:Y:S06]  /*18c0*/  BRA.U UP0, `(.L_x_31) ;  /* 0x0000000100187547 */ /* 0x000fec000b800000 */
.L_x_32:
[----:B------:R-:W-:Y:S05]  /*18d0*/  NANOSLEEP 0x64 ;  /* 0x000000640000795d */ /* 0x000fea0003800000 */
[----:B------:R-:W-:-:S05]  /*18e0*/  UMOV UR5, 0x10 ;  /* 0x0000001000057882 */ /* 0x000fca0000000000 */
[----:B------:R-:W-:Y:S04]  /*18f0*/  DEPBAR.LE SB1, 0x36 ;  /* 0x00009d800000791a */ /* 0x000fe80000000000 */
[----:B------:R-:W1:Y:S02]  /*1900*/  UTCATOMSWS.FIND_AND_SET.ALIGN UP0, UR5, UR5 ;  /* 0x00000005000575e3 */ /* 0x000e640008000800 */
[----:B-1----:R-:W-:Y:S01]  /*1910*/  MOV R3, UR5 ;  /* 0x0000000500037c02 */ /* 0x002fe20008000f00 */
[----:B------:R-:W-:Y:S05]  /*1920*/  BRA.U !UP0, `(.L_x_32) ;  /* 0xfffffffd08e87547 */ /* 0x000fea000b83ffff */
.L_x_31:
[----:B------:R-:W-:-:S05]  /*1930*/  IMAD.MOV.U32 R0, RZ, RZ, 0xffff ;  /* 0x0000ffffff007424 */ /* 0x000fca00078e00ff */
[----:B------:R-:W-:Y:S01]  /*1940*/  SHF.L.U32 R2, R0, R3, RZ ;  /* 0x0000000300027219 */ /* 0x000fe200000006ff */
[----:B------:R-:W-:-:S04]  /*1950*/  HFMA2 R0, -RZ, RZ, 0, 5.9604644775390625e-08 ;  /* 0x00000001ff007431 */ /* 0x000fc800000001ff */
[----:B------:R1:W-:Y:S01]  /*1960*/  ATOMS.OR RZ, [UR6+0x14], R2 ;  /* 0x00001402ffff798c */ /* 0x0003e2000b000006 */
[----:B------:R-:W-:Y:S01]  /*1970*/  SHF.L.U32 R0, R0, R3, RZ ;  /* 0x0000000300007219 */ /* 0x000fe200000006ff */
[----:B------:R-:W-:-:S04]  /*1980*/  IMAD.SHL.U32 R3, R3, 0x20, RZ ;  /* 0x0000002003037824 */ /* 0x000fc800078e00ff */
[----:B------:R1:W-:Y:S04]  /*1990*/  ATOMS.OR RZ, [UR6+0x18], R0 ;  /* 0x00001800ffff798c */ /* 0x0003e8000b000006 */
[----:B------:R1:W-:Y:S01]  /*19a0*/  STS [UR4+0x38e0], R3 ;  /* 0x0038e003ff007988 */ /* 0x0003e20008000804 */
[----:B------:R-:W-:Y:S05]  /*19b0*/  BRA `(.L_x_30) ;  /* 0x0000000000107947 */ /* 0x000fea0003800000 */
.L_x_29:
[----:B------:R-:W-:Y:S02]  /*19c0*/  MOV R0, 0xffffffff ;  /* 0xffffffff00007802 */ /* 0x000fe40000000f00 */
[----:B------:R-:W-:-:S03]  /*19d0*/  MOV R2, 0x1a00 ;  /* 0x00001a0000027802 */ /* 0x000fc60000000f00 */
[----:B------:R1:W-:Y:S04]  /*19e0*/  STS [UR4+0x38e0], R0 ;  /* 0x0038e000ff007988 */ /* 0x0003e80008000804 */
[----:B-1----:R-:W-:Y:S05]  /*19f0*/  CALL.REL.NOINC `($__internal_1_$__cuda_sm10x_tcgen05_guardrail_trap_phase_invalid_during_alloc) ;  /* 0x000000d400b87944 */ /* 0x002fea0003c00000 */
.L_x_30:
[----:B------:R-:W-:Y:S05]  /*1a00*/  WARPSYNC.ALL ;  /* 0x0000000000007948 */ /* 0x000fea0003800000 */
[----:B------:R-:W2:Y:S02]  /*1a10*/  LDCU UR9, c[0x0][0x384] ;  /* 0x00007080ff0977ac */ /* 0x000ea40008000800 */
[----:B--2---:R-:W-:Y:S01]  /*1a20*/  ISETP.NE.AND P0, PT, RZ, UR9, PT ;  /* 0x00000009ff007c0c */ /* 0x004fe2000bf05270 */
[----:B------:R-:W-:-:S12]  /*1a30*/  NOP ;  /* 0x0000000000007918 */ /* 0x000fd80000000000 */
[----:B------:R-:W-:Y:S05]  /*1a40*/  @!P0 EXIT ;  /* 0x000000000000894d */ /* 0x000fea0003800000 */
[----:B------:R-:W-:Y:S01]  /*1a50*/  UIADD3 UR5, UPT, UPT, UR4, 0x2000, URZ ;  /* 0x0000200004057890 */ /* 0x000fe2000fffe0ff */
[----:B------:R-:W-:Y:S01]  /*1a60*/  BSSY.RECONVERGENT B0, `(.L_x_33) ;  /* 0x000000b000007945 */ /* 0x000fe20003800200 */
[----:B------:R-:W-:Y:S02]  /*1a70*/  USHF.R.U32.HI UR20, URZ, 0x4, UR4 ;  /* 0x00000004ff147899 */ /* 0x000fe40008011604 */
[----:B------:R-:W-:Y:S02]  /*1a80*/  USHF.R.U32.HI UR5, URZ, 0x4, UR5 ;  /* 0x00000004ff057899 */ /* 0x000fe40008011605 */
[----:B------:R-:W-:Y:S02]  /*1a90*/  ULOP3.LUT UR20, UR20, 0x3fff, URZ, 0xc0, !UPT ;  /* 0x00003fff14147892 */ /* 0x000fe4000f8ec0ff */
[----:B------:R-:W-:Y:S02]  /*1aa0*/  ULOP3.LUT UR5, UR5, 0x3fff, URZ, 0xc0, !UPT ;  /* 0x00003fff05057892 */ /* 0x000fe4000f8ec0ff */
[----:B------:R-:W-:-:S02]  /*1ab0*/  ULOP3.LUT UR20, UR20, 0x10000, URZ, 0xfc, !UPT ;  /* 0x0001000014147892 */ /* 0x000fc4000f8efcff */
[----:B------:R-:W-:Y:S01]  /*1ac0*/  ULOP3.LUT UR6, UR5, 0x10000, URZ, 0xfc, !UPT ;  /* 0x0001000005067892 */ /* 0x000fe2000f8efcff */
[----:B------:R-:W-:Y:S01]  /*1ad0*/  UMOV UR21, 0xc0004010 ;  /* 0xc000401000157882 */ /* 0x000fe20000000000 */
[----:B------:R-:W-:Y:S01]  /*1ae0*/  UMOV UR7, 0xc0004010 ;  /* 0xc000401000077882 */ /* 0x000fe20000000000 */
[----:B------:R-:W-:Y:S06]  /*1af0*/  @!P4 BRA `(.L_x_34) ;  /* 0x000000000004c947 */ /* 0x000fec0003800000 */
[----:B------:R-:W-:Y:S05]  /*1b00*/  BPT.TRAP 0x1 ;  /* 0x000000040000795c */ /* 0x000fea0000300000 */
.L_x_34:
[----:B------:R-:W-:Y:S05]  /*1b10*/  BSYNC.RECONVERGENT B0 ;  /* 0x0000000000007941 */ /* 0x000fea0003800200 */
.L_x_33:
[----:B-1----:R-:W-:-:S04]  /*1b20*/  SHF.L.U32 R3, RZ, 0x1f, RZ ;  /* 0x0000001fff037819 */ /* 0x002fc800000006ff */
[----:B------:R-:W1:Y:S02]  /*1b30*/  SYNCS.PHASECHK.TRANS64.TRYWAIT P0, [UR4+0x3800], R3 ;  /* 0x00380003ff0075a7 */ /* 0x000e640008001104 */
[----:B-1----:R-:W-:Y:S05]  /*1b40*/  @!P0 BRA `(.L_x_35) ;  /* 0x000000c000808947 */ /* 0x002fea0003800000 */
.L_x_327:
[----:B------:R-:W-:Y:S05]  /*1b50*/  BRA.U !UP1, `(.L_x_36) ;  /* 0x0000000109047547 */ /* 0x000fea000b800000 */
[----:B------:R-:W-:Y:S05]  /*1b60*/  BPT.TRAP 0x1 ;  /* 0x000000040000795c */ /* 0x000fea0000300000 */
.L_x_36:
[----:B------:R-:W2:Y:S01]  /*1b70*/  SYNCS.PHASECHK.TRANS64.TRYWAIT P0, [UR4+0x3820], R3 ;  /* 0x00382003ff0075a7 */ /* 0x000ea20008001104 */
[----:B------:R-:W-:Y:S01]  /*1b80*/  ULOP3.LUT UR48, UR48, 0x1, URZ, 0xc0, !UPT ;  /* 0x0000000130307892 */ /* 0x000fe2000f8ec0ff */
[----:B--2---:R-:W-:Y:S11]  /*1b90*/  @!P0 BRA `(.L_x_37) ;  /* 0x000000c000848947 */ /* 0x004ff60003800000 */
.L_x_329:
[----:B------:R-:W-:-:S09]  /*1ba0*/  UISETP.NE.U32.AND UP0, UPT, UR48, 0x1, UPT ;  /* 0x000000013000788c */ /* 0x000fd2000bf05070 */
[----:B------:R-:W-:Y:S05]  /*1bb0*/  BRA.U !UP0, `(.L_x_38) ;  /* 0x0000000108047547 */ /* 0x000fea000b800000 */
[----:B------:R-:W-:Y:S05]  /*1bc0*/  BPT.TRAP 0x1 ;  /* 0x000000040000795c */ /* 0x000fea0000300000 */
.L_x_38:
[----:B------:R-:W-:-:S05]  /*1bd0*/  HFMA2 R2, -RZ, RZ, 0, 5.9604644775390625e-08 ;  /* 0x00000001ff027431 */ /* 0x000fca00000001ff */
[----:B------:R-:W-:-:S04]  /*1be0*/  SHF.L.U32 R2, R2, 0x1f, RZ ;  /* 0x0000001f02027819 */ /* 0x000fc800000006ff */
[----:B------:R-:W2:Y:S02]  /*1bf0*/  SYNCS.PHASECHK.TRANS64.TRYWAIT P0, [UR4+0x3858], R2 ;  /* 0x00385802ff0075a7 */ /* 0x000ea40008001104 */
[----:B--2---:R-:W-:Y:S05]  /*1c00*/  @!P0 BRA `(.L_x_39) ;  /* 0x000000c000808947 */ /* 0x004fea0003800000 */
.L_x_331:
[----:B-1----:R-:W-:Y:S01]  /*1c10*/  MOV R0, RZ ;  /* 0x000000ff00007202 */ /* 0x002fe20000000f00 */
[----:B------:R-:W-:Y:S01]  /*1c20*/  UMOV UR10, 0x0 ;  /* 0x00000000000a7882 */ /* 0x000fe20000000000 */
[----:B------:R-:W-:Y:S01]  /*1c30*/  UMOV UR11, 0x8100010 ;  /* 0x08100010000b7882 */ /* 0x000fe20000000000 */
[----:B------:R-:W-:Y:S01]  /*1c40*/  UISETP.NE.AND UP4, UPT, UR48, URZ, UPT ;  /* 0x000000ff3000728c */ /* 0x000fe2000bf85270 */
[----:B------:R-:W-:-:S13]  /*1c50*/  R2UR UR8, R0 ;  /* 0x00000000000872ca */ /* 0x000fda00000e0000 */
[----:B------:R1:W-:Y:S01]  /*1c60*/  UTCHMMA gdesc[UR20], gdesc[UR6], tmem[UR8], tmem[UR10], idesc[UR11], !UPT ;  /* 0x00ff0a06140075ea */ /* 0x0003e2000f800008 */
[----:B------:R-:W-:Y:S05]  /*1c70*/  BRA.U UP4, `(.L_x_40) ;  /* 0x0000000104047547 */ /* 0x000fea000b800000 */
[----:B-1----:R-:W-:Y:S05]  /*1c80*/  BPT.TRAP 0x1 ;  /* 0x000000040000795c */ /* 0x002fea0000300000 */
.L_x_40:
[----:B-1----:R-:W-:Y:S01]  /*1c90*/  UIADD3 UR8, UPT, UPT, UR4, 0x3850, URZ ;  /* 0x0000385004087890 */ /* 0x002fe2000fffe0ff */
[----:B------:R-:W-:Y:S08]  /*1ca0*/  BSSY.RECONVERGENT B0, `(.L_x_41) ;  /* 0x0000004000007945 */ /* 0x000ff00003800200 */
[----:B------:R1:W-:Y:S01]  /*1cb0*/  UTCBAR [UR8], URZ ;  /* 0x000000ff080073e9 */ /* 0x0003e200080000ff */
[----:B------:R-:W-:Y:S05]  /*1cc0*/  @!P4 BRA `(.L_x_42) ;  /* 0x000000000004c947 */ /* 0x000fea0003800000 */
[----:B-1----:R-:W-:Y:S05]  /*1cd0*/  BPT.TRAP 0x1 ;  /* 0x000000040000795c */ /* 0x002fea0000300000 */
.L_x_42:
[----:B-1----:R-:W-:Y:S05]  /*1ce0*/  BSYNC.RECONVERGENT B0 ;  /* 0x0000000000007941 */ /* 0x002fea0003800200 */
.L_x_41:
[----:B------:R-:W1:Y:S01]  /*1cf0*/  SYNCS.PHASECHK.TRANS64.TRYWAIT P0, [UR4+0x3808], R3 ;  /* 0x00380803ff0075a7 */ /* 0x000e620008001104 */
[----:B------:R-:W-:Y:S01]  /*1d00*/  ULOP3.LUT UR47, UR47, 0x1, URZ, 0xc0, !UPT ;  /* 0x000000012f2f7892 */ /* 0x000fe2000f8ec0ff */
[----:B-1----:R-:W-:Y:S11]  /*1d10*/  @!P0 BRA `(.L_x_43) ;  /* 0x000000c000548947 */ /* 0x002ff60003800000 */
.L_x_333:
[----:B------:R-:W-:-:S09]  /*1d20*/  UISETP.NE.U32.AND UP0, UPT, UR47, 0x1, UPT ;  /* 0x000000012f00788c */ /* 0x000fd2000bf05070 */
[----:B------:R-:W-:Y:S05]  /*1d30*/  BRA.U !UP0, `(.L_x_44) ;  /* 0x0000000108047547 */ /* 0x000fea000b800000 */
[----:B------:R-:W-:Y:S05]  /*1d40*/  BPT.TRAP 0x1 ;  /* 0x000000040000795c */ /* 0x000fea0000300000 */
.L_x_44:
[----:B------:R-:W3:Y:S02]  /*1d50*/  SYNCS.PHASECHK.TRANS64.TRYWAIT P0, [UR4+0x3868], R2 ;  /* 0x00386802ff0075a7 */ /* 0x000ee40008001104 */
[----:B---3--:R-:W-:Y:S05]  /*1d60*/  @!P0 BRA `(.L_x_45) ;  /* 0x000000c000588947 */ /* 0x008fea0003800000 */
.L_x_335:
[----:B-1----:R-:W-:Y:S01]  /*1d70*/  MOV R0, 0x80 ;  /* 0x0000008000007802 */ /* 0x002fe20000000f00 */
[----:B------:R-:W-:Y:S01]  /*1d80*/  UIADD3 UR22, UPT, UPT, UR20, 0x100, URZ ;  /* 0x0000010014167890 */ /* 0x000fe2000fffe0ff */
[----:B------:R-:W-:Y:S02]  /*1d90*/  UMOV UR10, 0x0 ;  /* 0x00000000000a7882 */ /* 0x000fe40000000000 */
[----:B------:R-:W-:Y:S01]  /*1da0*/  R2UR UR8, R0 ;  /* 0x00000000000872ca */ /* 0x000fe200000e0000 */
[----:B------:R-:W-:Y:S01]  /*1db0*/  UMOV UR11, 0x8100010 ;  /* 0x08100010000b7882 */ /* 0x000fe20000000000 */
[----:B------:R-:W-:Y:S01]  /*1dc0*/  UMOV UR23, 0xc0004010 ;  /* 0xc000401000177882 */ /* 0x000fe20000000000 */
[----:B------:R-:W-:-:S10]  /*1dd0*/  UISETP.NE.AND UP3, UPT, UR47, URZ, UPT ;  /* 0x000000ff2f00728c */ /* 0x000fd4000bf65270 */
[----:B------:R1:W-:Y:S01]  /*1de0*/  UTCHMMA gdesc[UR22], gdesc[UR6], tmem[UR8], tmem[UR10], idesc[UR11], !UPT ;  /* 0x00ff0a06160075ea */ /* 0x0003e2000f800008 */
[----:B------:R-:W-:Y:S05]  /*1df0*/  BRA.U UP3, `(.L_x_46) ;  /* 0x0000000103047547 */ /* 0x000fea000b800000 */
[----:B-1----:R-:W-:Y:S05]  /*1e00*/  BPT.TRAP 0x1 ;  /* 0x000000040000795c */ /* 0x002fea0000300000 */
.L_x_46:
[----:B-1----:R-:W-:-:S09]  /*1e10*/  UIADD3 UR8, UPT, UPT, UR4, 0x3860, URZ ;  /* 0x0000386004087890 */ /* 0x002fd2000fffe0ff */
[----:B------:R1:W-:Y:S01]  /*1e20*/  UTCBAR [UR8], URZ ;  /* 0x000000ff080073e9 */ /* 0x0003e200080000ff */
[----:B------:R-:W-:Y:S05]  /*1e30*/  BRA.U !UP1, `(.L_x_47) ;  /* 0x0000000109047547 */ /* 0x000fea000b800000 */
[----:B-1----:R-:W-:Y:S05]  /*1e40*/  BPT.TRAP 0x1 ;  /* 0x000000040000795c */ /* 0x002fea0000300000 */
.L_x_47:
[----:B-1----:R-:W-:-:S09]  /*1e50*/  UIADD3 UR8, UPT, UPT, UR4, 0x3838, URZ ;  /* 0x0000383804087890 */ /* 0x002fd2000fffe0ff */
[----:B------:R1:W-:Y:S01]  /*1e60*/  UTCBAR [UR8], URZ ;  /* 0x000000ff080073e9 */ /* 0x0003e200080000ff */
[----:B------:R-:W-:Y:S05]  /*1e70*/  BRA.U !UP1, `(.L_x_48) ;  /* 0x0000000109047547 */ /* 0x000fea000b800000 */
[----:B-1----:R-:W-:Y:S05]  /*1e80*/  BPT.TRAP 0x1 ;  /* 0x000000040000795c */ /* 0x002fea0000300000 */
.L_x_48:
[----:B------:R-:W3:Y:S02]  /*1e90*/  SYNCS.PHASECHK.TRANS64.TRYWAIT P0, [UR4+0x3828], R3 ;  /* 0x00382803ff0075a7 */ /* 0x000ee40008001104 */
[----:B---3--:R-:W-:Y:S05]  /*1ea0*/  @!P0 BRA `(.L_x_49) ;  /* 0x000000c000208947 */ /* 0x008fea0003800000 */
.L_x_337:
[----:B------:R-:W-:Y:S05]  /*1eb0*/  BRA.U UP5, `(.L_x_50) ;  /* 0x0000000105047547 */ /* 0x000fea000b800000 */
[----:B-1----:R-:W-:Y:S05]  /*1ec0*/  BPT.TRAP 0x1 ;  /* 0x000000040000795c */ /* 0x002fea0000300000 */
.L_x_50:
[----:B------:R-:W4:Y:S02]  /*1ed0*/  SYNCS.PHASECHK.TRANS64.TRYWAIT P0, [UR4+0x38a0], R2 ;  /* 0x0038a002ff0075a7 */ /* 0x000f240008001104 */
[----:B----4-:R-:W-:Y:S05]  /*1ee0*/  @!P0 BRA `(.L_x_51) ;  /* 0x000000c000288947 */ /* 0x010fea0003800000 */
.L_x_339:
[----:B------:R-:W-:Y:S05]  /*1ef0*/  BRA.U UP4, `(.L_x_52) ;  /* 0x0000000104047547 */ /* 0x000fea000b800000 */
[----:B-1----:R-:W-:Y:S05]  /*1f00*/  BPT.TRAP 0x1 ;  /* 0x000000040000795c */ /* 0x002fea0000300000 */
.L_x_52:
[----:B------:R-:W4:Y:S02]  /*1f10*/  SYNCS.PHASECHK.TRANS64.TRYWAIT P0, [UR4+0x3858], R3 ;  /* 0x00385803ff0075a7 */ /* 0x000f240008001104 */
[----:B----4-:R-:W-:Y:S05]  /*1f20*/  @!P0 BRA `(.L_x_53) ;  /* 0x000000c000308947 */ /* 0x010fea0003800000 */
.L_x_341:
[----:B---3--:R-:W-:Y:S01]  /*1f30*/  IMAD.MOV.U32 R0, RZ, RZ, 0x20 ;  /* 0x00000020ff007424 */ /* 0x008fe200078e00ff */
[----:B------:R-:W-:Y:S02]  /*1f40*/  UIADD3 UR36, UPT, UPT, UR5, 0x80, URZ ;  /* 0x0000008005247890 */ /* 0x000fe4000fffe0ff */
[----:B------:R-:W-:Y:S02]  /*1f50*/  UIADD3 UR34, UPT, UPT, UR5, 0xa0, URZ ;  /* 0x000000a005227890 */ /* 0x000fe4000fffe0ff */
[----:B------:R-:W-:Y:S01]  /*1f60*/  R2UR UR15, R0 ;  /* 0x00000000000f72ca */ /* 0x000fe200000e0000 */
[----:B------:R-:W-:Y:S01]  /*1f70*/  IMAD.MOV.U32 R0, RZ, RZ, 0x100 ;  /* 0x00000100ff007424 */ /* 0x000fe200078e00ff */
[----:B------:R-:W-:Y:S02]  /*1f80*/  UIADD3 UR32, UPT, UPT, UR5, 0xc0, URZ ;  /* 0x000000c005207890 */ /* 0x000fe4000fffe0ff */
[----:B------:R-:W-:Y:S02]  /*1f90*/  UIADD3 UR30, UPT, UPT, UR5, 0xe0, URZ ;  /* 0x000000e0051e7890 */ /* 0x000fe4000fffe0ff */
[----:B------:R-:W-:Y:S01]  /*1fa0*/  R2UR UR16, R0 ;  /* 0x00000000001072ca */ /* 0x000fe200000e0000 */
[----:B------:R-:W-:Y:S01]  /*1fb0*/  IMAD.MOV.U32 R0, RZ, RZ, 0x28 ;  /* 0x00000028ff007424 */ /* 0x000fe200078e00ff */
[----:B------:R-:W-:Y:S01]  /*1fc0*/  UMOV UR28, 0x0 ;  /* 0x00000000001c7882 */ /* 0x000fe20000000000 */
[----:B------:R-:W-:Y:S01]  /*1fd0*/  UMOV UR29, 0x8050010 ;  /* 0x08050010001d7882 */ /* 0x000fe20000000000 */
[----:B------:R-:W-:Y:S01]  /*1fe0*/  UMOV UR37, 0xc0004010 ;  /* 0xc000401000257882 */ /* 0x000fe20000000000 */
[----:B------:R-:W-:Y:S01]  /*1ff0*/  UMOV UR26, 0x0 ;  /* 0x00000000001a7882 */ /* 0x000fe20000000000 */
        /* <DEDUP_REMOVED lines=9> */
[----:B------:R3:W-:Y:S01]  /*2090*/  UTCHMMA tmem[UR15], gdesc[UR36], tmem[UR16], tmem[UR28], idesc[UR29], !UPT ;  /* 0x00ff1c240f0079ea */ /* 0x0007e2000f800010 */
[----:B------:R-:W-:Y:S01]  /*20a0*/  UMOV UR18, 0x0 ;  /* 0x0000000000127882 */ /* 0x000fe20000000000 */
[----:B------:R-:W-:Y:S01]  /*20b0*/  UMOV UR19, 0x8050010 ;  /* 0x0805001000137882 */ /* 0x000fe20000000000 */
[----:B------:R-:W-:Y:S01]  /*20c0*/  R2UR UR11, R0 ;  /* 0x00000000000b72ca */ /* 0x000fe200000e0000 */
[----:B------:R-:W-:Y:S01]  /*20d0*/  IMAD.MOV.U32 R0, RZ, RZ, 0x100 ;  /* 0x00000100ff007424 */ /* 0x000fe200078e00ff */
[----:B------:R-:W-:-:S04]  /*20e0*/  UMOV UR31, 0xc0004010 ;  /* 0xc0004010001f7882 */ /* 0x000fc80000000000 */
[----:B------:R-:W-:Y:S01]  /*20f0*/  R2UR UR12, R0 ;  /* 0x00000000000c72ca */ /* 0x000fe200000e0000 */
[----:B------:R-:W-:Y:S01]  /*2100*/  IMAD.MOV.U32 R0, RZ, RZ, 0x38 ;  /* 0x00000038ff007424 */ /* 0x000fe200078e00ff */
[----:B------:R3:W-:Y:S04]  /*2110*/  UTCHMMA tmem[UR13], gdesc[UR34], tmem[UR14], tmem[UR26], idesc[UR27], UPT ;  /* 0x00ff1a220d0079ea */ /* 0x0007e8000b80000e */
[----:B-1----:R-:W-:Y:S01]  /*2120*/  R2UR UR8, R0 ;  /* 0x00000000000872ca */ /* 0x002fe200000e0000 */
[----:B------:R-:W-:-:S05]  /*2130*/  IMAD.MOV.U32 R0, RZ, RZ, 0x100 ;  /* 0x00000100ff007424 */ /* 0x000fca00078e00ff */
[----:B------:R-:W-:Y:S01]  /*2140*/  R2UR UR10, R0 ;  /* 0x00000000000a72ca */ /* 0x000fe200000e0000 */
[----:B------:R3:W-:-:S12]  /*2150*/  UTCHMMA tmem[UR11], gdesc[UR32], tmem[UR12], tmem[UR24], idesc[UR25], UPT ;  /* 0x00ff18200b0079ea */ /* 0x0007d8000b80000c */
[----:B------:R3:W-:Y:S01]  /*2160*/  UTCHMMA tmem[UR8], gdesc[UR30], tmem[UR10], tmem[UR18], idesc[UR19], UPT ;  /* 0x00ff121e080079ea */ /* 0x0007e2000b80000a */
[----:B------:R-:W-:Y:S05]  /*2170*/  BRA.U UP5, `(.L_x_54) ;  /* 0x0000000105047547 */ /* 0x000fea000b800000 */
[----:B---3--:R-:W-:Y:S05]  /*2180*/  BPT.TRAP 0x1 ;  /* 0x000000040000795c */ /* 0x008fea0000300000 */
.L_x_54:
[----:B---3--:R-:W-:Y:S01]  /*2190*/  UIADD3 UR10, UPT, UPT, UR4, 0x3890, URZ ;  /* 0x00003890040a7890 */ /* 0x008fe2000fffe0ff */
[----:B------:R-:W-:Y:S01]  /*21a0*/  HFMA2 R6, -RZ, RZ, 0, 5.9604644775390625e-08 ;  /* 0x00000001ff067431 */ /* 0x000fe200000001ff */
[----:B------:R-:W-:Y:S01]  /*21b0*/  UISETP.GE.AND UP0, UPT, UR9, 0x41, UPT ;  /* 0x000000410900788c */ /* 0x000fe2000bf06270 */
[----:B--2---:R-:W-:Y:S01]  /*21c0*/  MOV R5, RZ ;  /* 0x000000ff00057202 */ /* 0x004fe20000000f00 */
[----:B------:R-:W-:Y:S01]  /*21d0*/  UMOV UR19, URZ ;  /* 0x000000ff00137c82 */ /* 0x000fe20008000000 */
[----:B------:R-:W-:Y:S01]  /*21e0*/  UMOV UR8, 0x80 ;  /* 0x0000008000087882 */ /* 0x000fe20000000000 */
[----:B------:R-:W-:-:S03]  /*21f0*/  UMOV UR18, 0x1 ;  /* 0x0000000100127882 */ /* 0x000fc60000000000 */
[----:B------:R1:W-:Y:S02]  /*2200*/  UTCBAR [UR10], URZ ;  /* 0x000000ff0a0073e9 */ /* 0x0003e400080000ff */
[----:B------:R-:W-:Y:S05]  /*2210*/  BRA.U !UP0, `(.L_x_55) ;  /* 0x0000000908e47547 */ /* 0x000fea000b800000 */
[----:B------:R-:W-:Y:S01]  /*2220*/  UIADD3 UR9, UPT, UPT, UR9, 0x3f, URZ ;  /* 0x0000003f09097890 */ /* 0x000fe2000fffe0ff */
[----:B------:R-:W-:Y:S01]  /*2230*/  CS2R R4, SRZ ;  /* 0x0000000000047805 */ /* 0x000fe2000001ff00 */
[----:B------:R-:W-:Y:S01]  /*2240*/  IMAD.MOV.U32 R6, RZ, RZ, 0x1 ;  /* 0x00000001ff067424 */ /* 0x000fe200078e00ff */
[----:B------:R-:W-:Y:S01]  /*2250*/  MOV R2, RZ ;  /* 0x000000ff00027202 */ /* 0x000fe20000000f00 */
[----:B------:R-:W-:Y:S01]  /*2260*/  USHF.R.S32.HI UR17, URZ, 0x1f, UR9 ;  /* 0x0000001fff117899 */ /* 0x000fe20008011409 */
[----:B------:R-:W-:Y:S01]  /*2270*/  UMOV UR32, 0x2 ;  /* 0x0000000200207882 */ /* 0x000fe20000000000 */
[----:B------:R-:W-:Y:S02]  /*2280*/  UMOV UR18, 0x1 ;  /* 0x0000000100127882 */ /* 0x000fe40000000000 */
[----:B------:R-:W-:Y:S01]  /*2290*/  ULEA.HI UR17, UR17, UR9, URZ, 0x6 ;  /* 0x0000000911117291 */ /* 0x000fe2000f8f30ff */
[----:B------:R-:W-:Y:S01]  /*22a0*/  UMOV UR19, URZ ;  /* 0x000000ff00137c82 */ /* 0x000fe20008000000 */
[----:B------:R-:W-:-:S02]  /*22b0*/  UMOV UR23, 0xc0004010 ;  /* 0xc000401000177882 */ /* 0x000fc40000000000 */
[----:B------:R-:W-:Y:S01]  /*22c0*/  USHF.R.S32.HI UR17, URZ, 0x6, UR17 ;  /* 0x00000006ff117899 */ /* 0x000fe20008011411 */
[----:B------:R-:W-:-:S11]  /*22d0*/  UMOV UR24, 0x1 ;  /* 0x0000000100187882 */ /* 0x000fd60000000000 */
.L_x_74:
[----:B--2---:R-:W-:Y:S05]  /*22e0*/  BRA.U !UP1, `(.L_x_56) ;  /* 0x0000000109047547 */ /* 0x004fea000b800000 */
[----:B-1----:R-:W-:Y:S05]  /*22f0*/  BPT.TRAP 0x1 ;  /* 0x000000040000795c */ /* 0x002fea0000300000 */
.L_x_56:
[----:B------:R-:W-:Y:S01]  /*2300*/  ULEA UR8, UR32, UR4, 0x3 ;  /* 0x0000000420087291 */ /* 0x000fe2000f8e18ff */
[----:B------:R-:W-:Y:S08]  /*2310*/  SHF.L.U32 R3, R2, 0x1f, RZ ;  /* 0x0000001f02037819 */ /* 0x000ff000000006ff */
[----:B------:R-:W2:Y:S02]  /*2320*/  SYNCS.PHASECHK.TRANS64.TRYWAIT P0, [UR8+0x3820], R3 ;  /* 0x00382003ff0075a7 */ /* 0x000ea40008001108 */
[----:B--2---:R-:W-:Y:S05]  /*2330*/  @!P0 BRA `(.L_x_57) ;  /* 0x000000bc00448947 */ /* 0x004fea0003800000 */
.L_x_343:
[----:B------:R-:W-:Y:S01]  /*2340*/  UIADD3 UR16, UPT, UPT, UR32, 0x1, URZ ;  /* 0x0000000120107890 */ /* 0x000fe2000fffe0ff */
[----:B--2---:R-:W-:Y:S01]  /*2350*/  IMAD.MOV.U32 R0, RZ, RZ, RZ ;  /* 0x000000ffff007224 */ /* 0x004fe200078e00ff */
[----:B------:R-:W-:Y:S02]  /*2360*/  ULEA UR32, UR32, UR6, 0x7 ;  /* 0x0000000620207291 */ /* 0x000fe4000f8e38ff */
[----:B------:R-:W-:Y:S02]  /*2370*/  UISETP.NE.AND UP4, UPT, UR48, URZ, UPT ;  /* 0x000000ff3000728c */ /* 0x000fe4000bf85270 */
[----:B------:R-:W-:Y:S01]  /*2380*/  UISETP.NE.AND UP0, UPT, UR16, 0x3, UPT ;  /* 0x000000031000788c */ /* 0x000fe2000bf05270 */
[----:B------:R-:W-:Y:S01]  /*2390*/  R2UR UR8, R0 ;  /* 0x00000000000872ca */ /* 0x000fe200000e0000 */
[----:B------:R-:W-:Y:S01]  /*23a0*/  UMOV UR33, 0xc0004010 ;  /* 0xc000401000217882 */ /* 0x000fe20000000000 */
[----:B-1----:R-:W-:Y:S01]  /*23b0*/  UMOV UR10, 0x0 ;  /* 0x00000000000a7882 */ /* 0x002fe20000000000 */
[----:B------:R-:W-:Y:S02]  /*23c0*/  USEL UR9, URZ, 0x1, UP0 ;  /* 0x00000001ff097887 */ /* 0x000fe40008000000 */
[----:B------:R-:W-:Y:S01]  /*23d0*/  USEL UR16, UR16, URZ, UP0 ;  /* 0x000000ff10107287 */ /* 0x000fe20008000000 */
[----:B------:R-:W-:Y:S03]  /*23e0*/  UMOV UR11, 0x8100010 ;  /* 0x08100010000b7882 */ /* 0x000fe60000000000 */
[----:B------:R-:W-:Y:S04]  /*23f0*/  LOP3.LUT R2, R2, UR9, RZ, 0x3c, !PT ;  /* 0x0000000902027c12 */ /* 0x000fe8000f8e3cff */
[----:B------:R1:W-:Y:S01]  /*2400*/  UTCHMMA gdesc[UR20], gdesc[UR32], tmem[UR8], tmem[UR10], idesc[UR11], !UPT ;  /* 0x00ff0a20140075ea */ /* 0x0003e2000f800008 */
[----:B------:R-:W-:Y:S05]  /*2410*/  BRA.U UP4, `(.L_x_58) ;  /* 0x0000000104047547 */ /* 0x000fea000b800000 */
[----:B-1----:R-:W-:Y:S05]  /*2420*/  BPT.TRAP 0x1 ;  /* 0x000000040000795c */ /* 0x002fea0000300000 */
.L_x_58:
[----:B------:R-:W-:Y:S01]  /*2430*/  LOP3.LUT R4, R4, 0x1, RZ, 0x3c, !PT ;  /* 0x0000000104047812 */ /* 0x000fe200078e3cff */
[----:B-1----:R-:W-:Y:S09]  /*2440*/  UIADD3 UR8, UPT, UPT, UR4, 0x3850, URZ ;  /* 0x0000385004087890 */ /* 0x002ff2000fffe0ff */
[----:B------:R1:W-:Y:S01]  /*2450*/  UTCBAR [UR8], URZ ;  /* 0x000000ff080073e9 */ /* 0x0003e200080000ff */
[----:B------:R-:W-:Y:S05]  /*2460*/  BRA.U UP5, `(.L_x_59) ;  /* 0x0000000105047547 */ /* 0x000fea000b800000 */
[----:B-1----:R-:W-:Y:S05]  /*2470*/  BPT.TRAP 0x1 ;  /* 0x000000040000795c */ /* 0x002fea0000300000 */
.L_x_59:
[----:B------:R-:W-:Y:S01]  /*2480*/  SHF.L.U32 R3, R6, 0x1f, RZ ;  /* 0x0000001f06037819 */ /* 0x000fe200000006ff */
[----:B------:R-:W-:Y:S03]  /*2490*/  UISETP.NE.AND UP3, UPT, UR47, URZ, UPT ;  /* 0x000000ff2f00728c */ /* 0x000fe6000bf65270 */
[----:B------:R-:W2:Y:S02]  /*24a0*/  SYNCS.PHASECHK.TRANS64.TRYWAIT P0, [UR4+0x38a8], R3 ;  /* 0x0038a803ff0075a7 */ /* 0x000ea40008001104 */
[----:B--2---:R-:W-:Y:S06]  /*24b0*/  @!P0 BRA `(.L_x_60) ;  /* 0x000000b800fc8947 */ /* 0x004fec0003800000 */
.L_x_345:
[----:B------:R-:W-:Y:S05]  /*24c0*/  BRA.U UP3, `(.L_x_61) ;  /* 0x0000000103047547 */ /* 0x000fea000b800000 */
[----:B-1----:R-:W-:Y:S05]  /*24d0*/  BPT.TRAP 0x1 ;  /* 0x000000040000795c */ /* 0x002fea0000300000 */
.L_x_61:
[----:B--2---:R-:W-:Y:S04]  /*24e0*/  SHF.L.U32 R3, R5, 0x1f, RZ ;  /* 0x0000001f05037819 */ /* 0x004fe800000006ff */
[----:B------:R-:W2:Y:S02]  /*24f0*/  SYNCS.PHASECHK.TRANS64.TRYWAIT P0, [UR4+0x3868], R3 ;  /* 0x00386803ff0075a7 */ /* 0x000ea40008001104 */
[----:B--2---:R-:W-:Y:S05]  /*2500*/  @!P0 BRA `(.L_x_62) ;  /* 0x000000bc00008947 */ /* 0x004fea0003800000 */
.L_x_347:
[----:B------:R-:W-:Y:S01]  /*2510*/  ULEA UR30, UR24, UR5, 0x7 ;  /* 0x00000005181e7291 */ /* 0x000fe2000f8e38ff */
[----:B--2---:R-:W-:Y:S01]  /*2520*/  IMAD.MOV.U32 R0, RZ, RZ, 0xa0 ;  /* 0x000000a0ff007424 */ /* 0x004fe200078e00ff */
[----:B------:R-:W-:Y:S02]  /*2530*/  UISETP.NE.U32.AND UP0, UPT, UR19, URZ, UPT ;  /* 0x000000ff1300728c */ /* 0x000fe4000bf05070 */
[----:B------:R-:W-:Y:S02]  /*2540*/  UIADD3 UR28, UPT, UPT, UR30, 0x20, URZ ;  /* 0x000000201e1c7890 */ /* 0x000fe4000fffe0ff */
[----:B------:R-:W-:Y:S01]  /*2550*/  UIADD3 UR26, UPT, UPT, UR30, 0x40, URZ ;  /* 0x000000401e1a7890 */ /* 0x000fe2000fffe0ff */
[----:B------:R-:W-:Y:S01]  /*2560*/  R2UR UR14, R0 ;  /* 0x00000000000e72ca */ /* 0x000fe200000e0000 */
[----:B------:R-:W-:Y:S01]  /*2570*/  UIADD3 UR24, UPT, UPT, UR30, 0x60, URZ ;  /* 0x000000601e187890 */ /* 0x000fe2000fffe0ff */
        /* <DEDUP_REMOVED lines=19> */
[----:B------:R2:W-:Y:S04]  /*26b0*/  UTCHMMA tmem[UR14], gdesc[UR30], tmem[UR15], tmem[UR40], idesc[UR41], UP0 ;  /* 0x00ff281e0e0079ea */ /* 0x0005e8000800000f */
[----:B------:R-:W-:Y:S01]  /*26c0*/  R2UR UR10, R0 ;  /* 0x00000000000a72ca */ /* 0x000fe200000e0000 */
[----:B------:R-:W-:Y:S05]  /*26d0*/  IMAD.MOV.U32 R0, RZ, RZ, 0x180 ;  /* 0x00000180ff007424 */ /* 0x000fea00078e00ff */
[----:B------:R-:W-:Y:S01]  /*26e0*/  R2UR UR11, R0 ;  /* 0x00000000000b72ca */ /* 0x000fe200000e0000 */
[----:B------:R-:W-:Y:S01]  /*26f0*/  IMAD.MOV.U32 R0, RZ, RZ, 0xb8 ;  /* 0x000000b8ff007424 */ /* 0x000fe200078e00ff */
[----:B------:R2:W-:Y:S04]  /*2700*/  UTCHMMA tmem[UR12], gdesc[UR28], tmem[UR13], tmem[UR38], idesc[UR39], UPT ;  /* 0x00ff261c0c0079ea */ /* 0x0005e8000b80000d */
[----:B-1----:R-:W-:Y:S01]  /*2710*/  R2UR UR8, R0 ;  /* 0x00000000000872ca */ /* 0x002fe200000e0000 */
[----:B------:R-:W-:Y:S05]  /*2720*/  IMAD.MOV.U32 R0, RZ, RZ, 0x180 ;  /* 0x00000180ff007424 */ /* 0x000fea00078e00ff */
[----:B------:R-:W-:Y:S01]  /*2730*/  R2UR UR9, R0 ;  /* 0x00000000000972ca */ /* 0x000fe200000e0000 */
[----:B------:R2:W-:Y:S11]  /*2740*/  UTCHMMA tmem[UR10], gdesc[UR26], tmem[UR11], tmem[UR36], idesc[UR37], UPT ;  /* 0x00ff241a0a0079ea */ /* 0x0005f6000b80000b */
[----:B------:R-:W-:Y:S01]  /*2750*/  @!UPT UIADD3 URZ, UPT, UPT, URZ, URZ, URZ ;  /* 0x000000fffffff290 */ /* 0x000fe2000fffe0ff */
[----:B------:R2:W-:Y:S01]  /*2760*/  UTCHMMA tmem[UR8], gdesc[UR24], tmem[UR9], tmem[UR34], idesc[UR35], UPT ;  /* 0x00ff2218080079ea */ /* 0x0005e2000b800009 */
[----:B------:R-:W-:Y:S05]  /*2770*/  BRA.U UP5, `(.L_x_63) ;  /* 0x0000000105047547 */ /* 0x000fea000b800000 */
[----:B--2---:R-:W-:Y:S05]  /*2780*/  BPT.TRAP 0x1 ;  /* 0x000000040000795c */ /* 0x004fea0000300000 */
.L_x_63:
[----:B------:R-:W-:Y:S01]  /*2790*/  LOP3.LUT R6, R6, 0x1, RZ, 0x3c, !PT ;  /* 0x0000000106067812 */ /* 0x000fe200078e3cff */
[----:B--2---:R-:W-:Y:S09]  /*27a0*/  UIADD3 UR8, UPT, UPT, UR4, 0x3898, URZ ;  /* 0x0000389804087890 */ /* 0x004ff2000fffe0ff */
[----:B------:R1:W-:Y:S01]  /*27b0*/  UTCBAR [UR8], URZ ;  /* 0x000000ff080073e9 */ /* 0x0003e200080000ff */
[----:B------:R-:W-:Y:S05]  /*27c0*/  BRA.U !UP1, `(.L_x_64) ;  /* 0x0000000109047547 */ /* 0x000fea000b800000 */
[----:B-1----:R-:W-:Y:S05]  /*27d0*/  BPT.TRAP 0x1 ;  /* 0x000000040000795c */ /* 0x002fea0000300000 */
.L_x_64:
[----:B------:R-:W-:Y:S01]  /*27e0*/  ULEA UR9, UR18, UR4, 0x3 ;  /* 0x0000000412097291 */ /* 0x000fe2000f8e18ff */
[----:B------:R-:W-:Y:S01]  /*27f0*/  HFMA2 R0, -RZ, RZ, 0, 7.62939453125e-06 ;  /* 0x00000080ff007431 */ /* 0x000fe200000001ff */
[----:B------:R-:W-:Y:S02]  /*2800*/  UIADD3 UR18, UPT, UPT, UR18, 0x1, URZ ;  /* 0x0000000112127890 */ /* 0x000fe4000fffe0ff */
[----:B------:R-:W-:Y:S02]  /*2810*/  UIADD3 UR10, UPT, UPT, UR9, 0x3838, URZ ;  /* 0x00003838090a7890 */ /* 0x000fe4000fffe0ff */
[----:B------:R-:W-:Y:S01]  /*2820*/  UISETP.NE.AND UP0, UPT, UR18, 0x3, UPT ;  /* 0x000000031200788c */ /* 0x000fe2000bf05270 */
[----:B------:R-:W-:Y:S01]  /*2830*/  UMOV UR33, 0xc0004010 ;  /* 0xc000401000217882 */ /* 0x000fe20000000000 */
[----:B------:R-:W-:Y:S02]  /*2840*/  UMOV UR12, 0x0 ;  /* 0x00000000000c7882 */ /* 0x000fe40000000000 */
[----:B------:R-:W-:Y:S01]  /*2850*/  USEL UR18, UR18, URZ, UP0 ;  /* 0x000000ff12127287 */ /* 0x000fe20008000000 */
[----:B-1----:R-:W-:Y:S01]  /*2860*/  R2UR UR8, R0 ;  /* 0x00000000000872ca */ /* 0x002fe200000e0000 */
[----:B------:R-:W-:Y:S01]  /*2870*/  UMOV UR13, 0x8100010 ;  /* 0x08100010000d7882 */ /* 0x000fe20000000000 */
[----:B------:R1:W-:Y:S11]  /*2880*/  UTCBAR [UR10], URZ ;  /* 0x000000ff0a0073e9 */ /* 0x0003f600080000ff */
[----:B------:R1:W-:Y:S01]  /*2890*/  UTCHMMA gdesc[UR22], gdesc[UR32], tmem[UR8], tmem[UR12], idesc[UR13], !UPT ;  /* 0x00ff0c20160075ea */ /* 0x0003e2000f800008 */
[----:B------:R-:W-:Y:S05]  /*28a0*/  BRA.U UP3, `(.L_x_65) ;  /* 0x0000000103047547 */ /* 0x000fea000b800000 */
[----:B-1----:R-:W-:Y:S05]  /*28b0*/  BPT.TRAP 0x1 ;  /* 0x000000040000795c */ /* 0x002fea0000300000 */
.L_x_65:
[----:B-1----:R-:W-:Y:S09]  /*28c0*/  UIADD3 UR8, UPT, UPT, UR4, 0x3860, URZ ;  /* 0x0000386004087890 */ /* 0x002ff2000fffe0ff */
[----:B------:R1:W-:Y:S01]  /*28d0*/  UTCBAR [UR8], URZ ;  /* 0x000000ff080073e9 */ /* 0x0003e200080000ff */
[----:B------:R-:W-:Y:S05]  /*28e0*/  BRA.U !UP1, `(.L_x_66) ;  /* 0x0000000109047547 */ /* 0x000fea000b800000 */
[----:B-1----:R-:W-:Y:S05]  /*28f0*/  BPT.TRAP 0x1 ;  /* 0x000000040000795c */ /* 0x002fea0000300000 */
.L_x_66:
[----:B-1----:R-:W-:Y:S02]  /*2900*/  ULEA UR8, UR18, UR4, 0x3 ;  /* 0x0000000412087291 */ /* 0x002fe4000f8e18ff */
[----:B------:R-:W-:Y:S02]  /*2910*/  UIADD3 UR18, UPT, UPT, UR18, 0x1, URZ ;  /* 0x0000000112127890 */ /* 0x000fe4000fffe0ff */
[----:B------:R-:W-:Y:S02]  /*2920*/  UIADD3 UR9, UPT, UPT, UR8, 0x3838, URZ ;  /* 0x0000383808097890 */ /* 0x000fe4000fffe0ff */
[----:B------:R-:W-:Y:S04]  /*2930*/  UISETP.NE.AND UP0, UPT, UR18, 0x3, UPT ;  /* 0x000000031200788c */ /* 0x000fe8000bf05270 */
[----:B------:R-:W-:Y:S03]  /*2940*/  USEL UR18, UR18, URZ, UP0 ;  /* 0x000000ff12127287 */ /* 0x000fe60008000000 */
[----:B------:R1:W-:Y:S01]  /*2950*/  UTCBAR [UR9], URZ ;  /* 0x000000ff090073e9 */ /* 0x0003e200080000ff */
[----:B------:R-:W-:Y:S08]  /*2960*/  BRA.U !UP1, `(.L_x_67) ;  /* 0x0000000109047547 */ /* 0x000ff0000b800000 */
[----:B-1----:R-:W-:Y:S05]  /*2970*/  BPT.TRAP 0x1 ;  /* 0x000000040000795c */ /* 0x002fea0000300000 */
.L_x_67:
[----:B------:R-:W-:Y:S01]  /*2980*/  ULEA UR8, UR16, UR4, 0x3 ;  /* 0x0000000410087291 */ /* 0x000fe2000f8e18ff */
[----:B------:R-:W-:Y:S08]  /*2990*/  SHF.L.U32 R3, R2, 0x1f, RZ ;  /* 0x0000001f02037819 */ /* 0x000ff000000006ff */
[----:B------:R-:W2:Y:S02]  /*29a0*/  SYNCS.PHASECHK.TRANS64.TRYWAIT P0, [UR8+0x3820], R3 ;  /* 0x00382003ff0075a7 */ /* 0x000ea40008001108 */
[----:B--2---:R-:W-:Y:S05]  /*29b0*/  @!P0 BRA `(.L_x_68) ;  /* 0x000000b400ec8947 */ /* 0x004fea0003800000 */
.L_x_349:
[----:B------:R-:W-:Y:S05]  /*29c0*/  BRA.U UP5, `(.L_x_69) ;  /* 0x0000000105047547 */ /* 0x000fea000b800000 */
[----:B-1----:R-:W-:Y:S05]  /*29d0*/  BPT.TRAP 0x1 ;  /* 0x000000040000795c */ /* 0x002fea0000300000 */
.L_x_69:
[----:B--2---:R-:W-:Y:S04]  /*29e0*/  SHF.L.U32 R3, R6, 0x1f, RZ ;  /* 0x0000001f06037819 */ /* 0x004fe800000006ff */
[----:B------:R-:W2:Y:S02]  /*29f0*/  SYNCS.PHASECHK.TRANS64.TRYWAIT P0, [UR4+0x38a0], R3 ;  /* 0x0038a003ff0075a7 */ /* 0x000ea40008001104 */
[----:B--2---:R-:W-:Y:S05]  /*2a00*/  @!P0 BRA `(.L_x_70) ;  /* 0x000000b400f08947 */ /* 0x004fea0003800000 */
.L_x_351:
[----:B------:R-:W-:Y:S05]  /*2a10*/  BRA.U UP4, `(.L_x_71) ;  /* 0x0000000104047547 */ /* 0x000fea000b800000 */
[----:B-1----:R-:W-:Y:S05]  /*2a20*/  BPT.TRAP 0x1 ;  /* 0x000000040000795c */ /* 0x002fea0000300000 */
.L_x_71:
[----:B--2---:R-:W-:Y:S04]  /*2a30*/  SHF.L.U32 R3, R4, 0x1f, RZ ;  /* 0x0000001f04037819 */ /* 0x004fe800000006ff */
[----:B------:R-:W2:Y:S02]  /*2a40*/  SYNCS.PHASECHK.TRANS64.TRYWAIT P0, [UR4+0x3858], R3 ;  /* 0x00385803ff0075a7 */ /* 0x000ea40008001104 */
[----:B--2---:R-:W-:Y:S05]  /*2a50*/  @!P0 BRA `(.L_x_72) ;  /* 0x000000b400f48947 */ /* 0x004fea0003800000 */
.L_x_353:
[----:B------:R-:W-:Y:S01]  /*2a60*/  USHF.L.U32 UR8, UR16, 0x7, URZ ;  /* 0x0000000710087899 */ /* 0x000fe200080006ff */
[----:B--2---:R-:W-:Y:S01]  /*2a70*/  IMAD.MOV.U32 R0, RZ, RZ, 0x20 ;  /* 0x00000020ff007424 */ /* 0x004fe200078e00ff */
[----:B------:R-:W-:Y:S01]  /*2a80*/  UMOV UR39, 0xc0004010 ;  /* 0xc000401000277882 */ /* 0x000fe20000000000 */
[----:B------:R-:W-:Y:S01]  /*2a90*/  UMOV UR30, 0x0 ;  /* 0x00000000001e7882 */ /* 0x000fe20000000000 */
[----:B------:R-:W-:Y:S02]  /*2aa0*/  UIADD3 UR38, UPT, UPT, UR5, UR8, URZ ;  /* 0x0000000805267290 */ /* 0x000fe4000fffe0ff */
[----:B------:R-:W-:Y:S01]  /*2ab0*/  R2UR UR15, R0 ;  /* 0x00000000000f72ca */ /* 0x000fe200000e0000 */
[----:B------:R-:W-:Y:S01]  /*2ac0*/  IMAD.MOV.U32 R0, RZ, RZ, 0x100 ;  /* 0x00000100ff007424 */ /* 0x000fe200078e00ff */
[----:B------:R-:W-:Y:S02]  /*2ad0*/  UIADD3 UR36, UPT, UPT, UR38, 0x20, URZ ;  /* 0x0000002026247890 */ /* 0x000fe4000fffe0ff */
[----:B------:R-:W-:Y:S02]  /*2ae0*/  UIADD3 UR34, UPT, UPT, UR38, 0x40, URZ ;  /* 0x0000004026227890 */ /* 0x000fe4000fffe0ff */
        /* <DEDUP_REMOVED lines=15> */
[----:B------:R2:W-:Y:S01]  /*2be0*/  UTCHMMA tmem[UR15], gdesc[UR38], tmem[UR19], tmem[UR30], idesc[UR31], UPT ;  /* 0x00ff1e260f0079ea */ /* 0x0005e2000b800013 */
[----:B------:R-:W-:Y:S01]  /*2bf0*/  UMOV UR24, 0x0 ;  /* 0x0000000000187882 */ /* 0x000fe20000000000 */
[----:B------:R-:W-:Y:S02]  /*2c00*/  UMOV UR25, 0x8050010 ;  /* 0x0805001000197882 */ /* 0x000fe40000000000 */
        /* <DEDUP_REMOVED lines=13> */
.L_x_73:
[----:B--2---:R-:W-:Y:S01]  /*2ce0*/  UIADD3 UR10, UPT, UPT, UR4, 0x3890, URZ ;  /* 0x00003890040a7890 */ /* 0x004fe2000fffe0ff */
[----:B------:R-:W-:Y:S01]  /*2cf0*/  LOP3.LUT R5, R5, 0x1, RZ, 0x3c, !PT ;  /* 0x0000000105057812 */ /* 0x000fe200078e3cff */
[----:B------:R-:W-:Y:S02]  /*2d00*/  UIADD3 UR32, UPT, UPT, UR16, 0x1, URZ ;  /* 0x0000000110207890 */ /* 0x000fe4000fffe0ff */
[----:B------:R-:W-:Y:S02]  /*2d10*/  UISETP.GT.AND UP0, UPT, UR17, 0x2, UPT ;  /* 0x000000021100788c */ /* 0x000fe4000bf04270 */
[----:B------:R-:W-:Y:S02]  /*2d20*/  UISETP.NE.AND UP2, UPT, UR32, 0x3, UPT ;  /* 0x000000032000788c */ /* 0x000fe4000bf45270 */
[----:B------:R-:W-:Y:S01]  /*2d30*/  UIADD3 UR17, UPT, UPT, UR17, -0x1, URZ ;  /* 0xffffffff11117890 */ /* 0x000fe2000fffe0ff */
[----:B------:R2:W-:Y:S01]  /*2d40*/  UTCBAR [UR10], URZ ;  /* 0x000000ff0a0073e9 */ /* 0x0005e200080000ff */
[----:B------:R-:W-:Y:S02]  /*2d50*/  USEL UR9, URZ, 0x1, UP2 ;  /* 0x00000001ff097887 */ /* 0x000fe40009000000 */
[----:B------:R-:W-:Y:S01]  /*2d60*/  USEL UR32, UR32, URZ, UP2 ;  /* 0x000000ff20207287 */ /* 0x000fe20009000000 */
[----:B------:R-:W-:Y:S01]  /*2d70*/  UMOV UR19, 0x1 ;  /* 0x0000000100137882 */ /* 0x000fe20000000000 */
[----:B------:R-:W-:Y:S02]  /*2d80*/  UMOV UR24, UR16 ;  /* 0x0000001000187c82 */ /* 0x000fe40008000000 */
[----:B------:R-:W-:Y:S01]  /*2d90*/  LOP3.LUT R2, R2, UR9, RZ, 0x3c, !PT ;  /* 0x0000000902027c12 */ /* 0x000fe2000f8e3cff */
[----:B------:R-:W-:Y:S05]  /*2da0*/  BRA.U UP0, `(.L_x_74) ;  /* 0xfffffff5004c7547 */ /* 0x000fea000b83ffff */
.L_x_55:
[----:B------:R-:W-:Y:S04]  /*2db0*/  BSSY.RECONVERGENT B0, `(.L_x_75) ;  /* 0x0000003000007945 */ /* 0x000fe80003800200 */
[----:B------:R-:W-:Y:S05]  /*2dc0*/  @!P4 BRA `(.L_x_76) ;  /* 0x000000000004c947 */ /* 0x000fea0003800000 */
[----:B-12---:R-:W-:Y:S05]  /*2dd0*/  BPT.TRAP 0x1 ;  /* 0x000000040000795c */ /* 0x006fea0000300000 */
.L_x_76:
[----:B-12---:R-:W-:Y:S05]  /*2de0*/  BSYNC.RECONVERGENT B0 ;  /* 0x0000000000007941 */ /* 0x006fea0003800200 */
.L_x_75:
[----:B------:R-:W-:Y:S01]  /*2df0*/  UIADD3 UR6, UPT, UPT, UR4, 0x3810, URZ ;  /* 0x0000381004067890 */ /* 0x000fe2000fffe0ff */
[----:B------:R-:W-:Y:S08]  /*2e00*/  BSSY.RECONVERGENT B0, `(.L_x_77) ;  /* 0x0000004000007945 */ /* 0x000ff00003800200 */
[----:B------:R1:W-:Y:S01]  /*2e10*/  UTCBAR [UR6], URZ ;  /* 0x000000ff060073e9 */ /* 0x0003e200080000ff */
[----:B------:R-:W-:Y:S05]  /*2e20*/  @!P4 BRA `(.L_x_78) ;  /* 0x000000000004c947 */ /* 0x000fea0003800000 */
[----:B-1----:R-:W-:Y:S05]  /*2e30*/  BPT.TRAP 0x1 ;  /* 0x000000040000795c */ /* 0x002fea0000300000 */
.L_x_78:
[----:B-1----:R-:W-:Y:S05]  /*2e40*/  BSYNC.RECONVERGENT B0 ;  /* 0x0000000000007941 */ /* 0x002fea0003800200 */
.L_x_77:
[----:B------:R-:W-:-:S09]  /*2e50*/  UIADD3 UR6, UPT, UPT, UR4, 0x3818, URZ ;  /* 0x0000381804067890 */ /* 0x000fd2000fffe0ff */
[----:B------:R1:W-:Y:S01]  /*2e60*/  UTCBAR [UR6], URZ ;  /* 0x000000ff060073e9 */ /* 0x0003e200080000ff */
[----:B------:R-:W-:Y:S05]  /*2e70*/  BRA.U UP5, `(.L_x_79) ;  /* 0x0000000105047547 */ /* 0x000fea000b800000 */
[----:B-1----:R-:W-:Y:S05]  /*2e80*/  BPT.TRAP 0x1 ;  /* 0x000000040000795c */ /* 0x002fea0000300000 */
.L_x_79:
[----:B------:R-:W-:-:S04]  /*2e90*/  SHF.L.U32 R3, R6, 0x1f, RZ ;  /* 0x0000001f06037819 */ /* 0x000fc800000006ff */
[----:B------:R-:W2:Y:S02]  /*2ea0*/  SYNCS.PHASECHK.TRANS64.TRYWAIT P0, [UR4+0x38a8], R3 ;  /* 0x0038a803ff0075a7 */ /* 0x000ea40008001104 */
[----:B--2---:R-:W-:Y:S05]  /*2eb0*/  @!P0 BRA `(.L_x_80) ;  /* 0x000000b000f48947 */ /* 0x004fea0003800000 */
.L_x_355:
[----:B------:R-:W-:Y:S05]  /*2ec0*/  BRA.U UP3, `(.L_x_81) ;  /* 0x0000000103047547 */ /* 0x000fea000b800000 */
[----:B-1----:R-:W-:Y:S05]  /*2ed0*/  BPT.TRAP 0x1 ;  /* 0x000000040000795c */ /* 0x002fea0000300000 */
.L_x_81:
[----:B------:R-:W-:-:S04]  /*2ee0*/  SHF.L.U32 R5, R5, 0x1f, RZ ;  /* 0x0000001f05057819 */ /* 0x000fc800000006ff */
[----:B------:R-:W3:Y:S02]  /*2ef0*/  SYNCS.PHASECHK.TRANS64.TRYWAIT P0, [UR4+0x3868], R5 ;  /* 0x00386805ff0075a7 */ /* 0x000ee40008001104 */
[----:B---3--:R-:W-:Y:S05]  /*2f00*/  @!P0 BRA `(.L_x_82) ;  /* 0x000000b000f88947 */ /* 0x008fea0003800000 */
.L_x_357:
[----:B--2---:R-:W-:Y:S01]  /*2f10*/  IMAD.MOV.U32 R0, RZ, RZ, 0xa0 ;  /* 0x000000a0ff007424 */ /* 0x004fe200078e00ff */
[----:B------:R-:W-:Y:S02]  /*2f20*/  UIADD3 UR16, UPT, UPT, UR5, UR8, URZ ;  /* 0x0000000805107290 */ /* 0x000fe4000fffe0ff */
[----:B------:R-:W-:Y:S02]  /*2f30*/  UISETP.NE.U32.AND UP0, UPT, UR19, URZ, UPT ;  /* 0x000000ff1300728c */ /* 0x000fe4000bf05070 */
[----:B------:R-:W-:Y:S01]  /*2f40*/  R2UR UR13, R0 ;  /* 0x00000000000d72ca */ /* 0x000fe200000e0000 */
[----:B------:R-:W-:Y:S01]  /*2f50*/  IMAD.MOV.U32 R0, RZ, RZ, 0x180 ;  /* 0x00000180ff007424 */ /* 0x000fe200078e00ff */
[----:B------:R-:W-:Y:S02]  /*2f60*/  UIADD3 UR32, UPT, UPT, UR16, 0x20, URZ ;  /* 0x0000002010207890 */ /* 0x000fe4000fffe0ff */
[----:B------:R-:W-:Y:S02]  /*2f70*/  UIADD3 UR30, UPT, UPT, UR16, 0x40, URZ ;  /* 0x00000040101e7890 */ /* 0x000fe4000fffe0ff */
[----:B------:R-:W-:Y:S01]  /*2f80*/  R2UR UR14, R0 ;  /* 0x00000000000e72ca */ /* 0x000fe200000e0000 */
[----:B------:R-:W-:Y:S01]  /*2f90*/  IMAD.MOV.U32 R0, RZ, RZ, 0xa8 ;  /* 0x000000a8ff007424 */ /* 0x000fe200078e00ff */
[----:B------:R-:W-:Y:S01]  /*2fa0*/  UIADD3 UR28, UPT, UPT, UR16, 0x60, URZ ;  /* 0x00000060101c7890 */ /* 0x000fe2000fffe0ff */
[----:B------:R-:W-:Y:S01]  /*2fb0*/  UMOV UR26, 0x0 ;  /* 0x00000000001a7882 */ /* 0x000fe20000000000 */
[----:B------:R-:W-:-:S02]  /*2fc0*/  UMOV UR27, 0x8050010 ;  /* 0x08050010001b7882 */ /* 0x000fc40000000000 */
        /* <DEDUP_REMOVED lines=11> */
[----:B------:R2:W-:Y:S01]  /*3080*/  UTCHMMA tmem[UR13], gdesc[UR16], tmem[UR14], tmem[UR26], idesc[UR27], UP0 ;  /* 0x00ff1a100d0079ea */ /* 0x0005e2000800000e */
[----:B------:R-:W-:Y:S01]  /*3090*/  R2UR UR9, R0 ;  /* 0x00000000000972ca */ /* 0x000fe200000e0000 */
[----:B------:R-:W-:Y:S01]  /*30a0*/  IMAD.MOV.U32 R0, RZ, RZ, 0x180 ;  /* 0x00000180ff007424 */ /* 0x000fe200078e00ff */
[----:B------:R-:W-:Y:S01]  /*30b0*/  UMOV UR20, 0x0 ;  /* 0x0000000000147882 */ /* 0x000fe20000000000 */
[----:B------:R-:W-:Y:S01]  /*30c0*/  UMOV UR21, 0x8050010 ;  /* 0x0805001000157882 */ /* 0x000fe20000000000 */
[----:B------:R-:W-:-:S02]  /*30d0*/  UMOV UR29, 0xc0004010 ;  /* 0xc0004010001d7882 */ /* 0x000fc40000000000 */
        /* <DEDUP_REMOVED lines=9> */
[----:B--2---:R-:W-:Y:S05]  /*3170*/  BPT.TRAP 0x1 ;  /* 0x000000040000795c */ /* 0x004fea0000300000 */
.L_x_83:
[----:B------:R-:W-:-:S09]  /*3180*/  UIADD3 UR5, UPT, UPT, UR4, 0x3898, URZ ;  /* 0x0000389804057890 */ /* 0x000fd2000fffe0ff */
[----:B------:R1:W-:Y:S01]  /*3190*/  UTCBAR [UR5], URZ ;  /* 0x000000ff050073e9 */ /* 0x0003e200080000ff */
[----:B------:R-:W-:Y:S05]  /*31a0*/  BRA.U !UP1, `(.L_x_84) ;  /* 0x0000000109047547 */ /* 0x000fea000b800000 */
[----:B-12---:R-:W-:Y:S05]  /*31b0*/  BPT.TRAP 0x1 ;  /* 0x000000040000795c */ /* 0x006fea0000300000 */
.L_x_84:
[----:B-1----:R-:W-:-:S04]  /*31c0*/  ULEA UR5, UR18, UR4, 0x3 ;  /* 0x0000000412057291 */ /* 0x002fc8000f8e18ff */
[----:B------:R-:W-:-:S09]  /*31d0*/  UIADD3 UR5, UPT, UPT, UR5, 0x3838, URZ ;  /* 0x0000383805057890 */ /* 0x000fd2000fffe0ff */
[----:B------:R1:W-:Y:S01]  /*31e0*/  UTCBAR [UR5], URZ ;  /* 0x000000ff050073e9 */ /* 0x0003e200080000ff */
[----:B------:R-:W-:Y:S05]  /*31f0*/  BRA.U UP4, `(.L_x_85) ;  /* 0x0000000104047547 */ /* 0x000fea000b800000 */
[----:B-12---:R-:W-:Y:S05]  /*3200*/  BPT.TRAP 0x1 ;  /* 0x000000040000795c */ /* 0x006fea0000300000 */
.L_x_85:
[----:B-1----:R-:W-:-:S09]  /*3210*/  UIADD3 UR5, UPT, UPT, UR4, 0x3850, URZ ;  /* 0x0000385004057890 */ /* 0x002fd2000fffe0ff */
[----:B------:R1:W-:Y:S01]  /*3220*/  UTCBAR [UR5], URZ ;  /* 0x000000ff050073e9 */ /* 0x0003e200080000ff */
[----:B------:R-:W-:Y:S05]  /*3230*/  BRA.U UP3, `(.L_x_86) ;  /* 0x0000000103047547 */ /* 0x000fea000b800000 */
[----:B-12---:R-:W-:Y:S05]  /*3240*/  BPT.TRAP 0x1 ;  /* 0x000000040000795c */ /* 0x006fea0000300000 */
.L_x_86:
[----:B------:R-:W-:-:S13]  /*3250*/  ELECT P0, URZ, PT ;  /* 0x0000000000ff782f */ /* 0x000fda0003800000 */
[----:B-12---:R-:W-:Y:S05]  /*3260*/  @!P0 EXIT ;  /* 0x000000000000894d */ /* 0x006fea0003800000 */
[----:B------:R-:W-:-:S09]  /*3270*/  UIADD3 UR4, UPT, UPT, UR4, 0x3860, URZ ;  /* 0x0000386004047890 */ /* 0x000fd2000fffe0ff */
[----:B------:R1:W-:Y:S01]  /*3280*/  UTCBAR [UR4], URZ ;  /* 0x000000ff040073e9 */ /* 0x0003e200080000ff */
[----:B------:R-:W-:Y:S01]  /*3290*/  NOP ;  /* 0x0000000000007918 */ /* 0x000fe20000000000 */
[----:B-1----:R-:W-:Y:S05]  /*32a0*/  EXIT ;  /* 0x000000000000794d */ /* 0x002fea0003800000 */
.L_x_28:
[----:B------:R-:W-:-:S08]  /*32b0*/  NOP ;  /* 0x0000000000007918 */ /* 0x000fd00000000000 */
[----:B------:R-:W1:-:S00]  /*32c0*/  USETMAXREG.DEALLOC.CTAPOOL 0x60 ;  /* 0x00000060000079c8 */ /* 0x000e4000080e0500 */
[----:B------:R-:W2:Y:S01]  /*32d0*/  S2UR UR42, SR_CTAID.X ;  /* 0x00000000002a79c3 */ /* 0x000ea20000002500 */
[----:B------:R-:W3:Y:S01]  /*32e0*/  LDCU UR4, c[0x0][0x380] ;  /* 0x00007000ff0477ac */ /* 0x000ee20008000800 */
[----:B--2---:R-:W-:-:S04]  /*32f0*/  USHF.L.U32 UR41, UR42, 0x8, URZ ;  /* 0x000000082a297899 */ /* 0x004fc800080006ff */
[----:B---3--:R-:W-:-:S06]  /*3300*/  UISETP.GE.U32.AND UP0, UPT, UR41, UR4, UPT ;  /* 0x000000042900728c */ /* 0x008fcc000bf06070 */
[----:B------:R-:W-:-:S13]  /*3310*/  PLOP3.LUT P0, PT, PT, PT, UP0, 0x80, 0x8 ;  /* 0x000000000008781c */ /* 0x000fda0003f0f008 */
[----:B-1----:R-:W-:Y:S05]  /*3320*/  @P0 EXIT ;  /* 0x000000000000094d */ /* 0x002fea0003800000 */
[----:B------:R-:W1:Y:S01]  /*3330*/  LDCU UR5, c[0x0][0x384] ;  /* 0x00007080ff0577ac */ /* 0x000e620008000800 */
[----:B------:R-:W2:Y:S01]  /*3340*/  LDCU.64 UR48, c[0x0][0x358] ;  /* 0x00006b00ff3077ac */ /* 0x000ea20008000a00 */
[----:B-1----:R-:W-:-:S09]  /*3350*/  UISETP.NE.AND UP0, UPT, UR5, URZ, UPT ;  /* 0x000000ff0500728c */ /* 0x002fd2000bf05270 */
[----:B--2---:R-:W-:Y:S05]  /*3360*/  BRA.U UP0, `(.L_x_87) ;  /* 0x00000031002c7547 */ /* 0x004fea000b800000 */
[----:B------:R-:W-:-:S09]  /*3370*/  UISETP.NE.AND UP0, UPT, UR38, URZ, UPT ;  /* 0x000000ff2600728c */ /* 0x000fd2000bf05270 */
[----:B------:R-:W-:Y:S05]  /*3380*/  BRA.U UP0, `(.L_x_88) ;  /* 0x0000000100047547 */ /* 0x000fea000b800000 */
[----:B------:R-:W-:Y:S05]  /*3390*/  BPT.TRAP 0x1 ;  /* 0x000000040000795c */ /* 0x000fea0000300000 */
.L_x_88:
[----:B------:R-:W1:Y:S01]  /*33a0*/  S2R R17, SR_CgaCtaId ;  /* 0x0000000000117919 */ /* 0x000e620000008800 */
[----:B------:R-:W-:Y:S01]  /*33b0*/  IMAD.MOV.U32 R0, RZ, RZ, 0x1 ;  /* 0x00000001ff007424 */ /* 0x000fe200078e00ff */
[----:B------:R-:W-:Y:S02]  /*33c0*/  MOV R2, 0x400 ;  /* 0x0000040000027802 */ /* 0x000fe40000000f00 */
[----:B------:R-:W-:Y:S02]  /*33d0*/  LOP3.LUT P1, R18, R16, 0x7f, RZ, 0xc0, !PT ;  /* 0x0000007f10127812 */ /* 0x000fe4000782c0ff */
[----:B------:R-:W-:Y:S02]  /*33e0*/  SHF.L.U32 R0, R0, 0x1f, RZ ;  /* 0x0000001f00007819 */ /* 0x000fe400000006ff */
[----:B-1----:R-:W-:-:S04]  /*33f0*/  LEA R17, R17, R2, 0x18 ;  /* 0x0000000211117211 */ /* 0x002fc800078ec0ff */
[----:B------:R-:W1:Y:S02]  /*3400*/  SYNCS.PHASECHK.TRANS64.TRYWAIT P0, [R17+URZ+0x38c0], R0 ;  /* 0x0038c000110075a7 */ /* 0x000e6400080011ff */
[----:B-1----:R-:W-:Y:S05]  /*3410*/  @!P0 BRA `(.L_x_89) ;  /* 0x000000ac00cc8947 */ /* 0x002fea0003800000 */
.L_x_358:
[----:B------:R-:W-:Y:S04]  /*3420*/  BSSY.RECONVERGENT B6, `(.L_x_90) ;  /* 0x000023e000067945 */ /* 0x000fe80003800200 */
[----:B------:R-:W-:Y:S05]  /*3430*/  @P1 BRA `(.L_x_91) ;  /* 0x0000002000f01947 */ /* 0x000fea0003800000 */
[----:B------:R-:W2:Y:S01]  /*3440*/  S2UR UR4, SR_CTAID.Z ;  /* 0x00000000000479c3 */ /* 0x000ea20000002700 */
[----:B------:R-:W2:Y:S01]  /*3450*/  LDCU UR7, c[0x0][0x370] ;  /* 0x00006e00ff0777ac */ /* 0x000ea20008000800 */
[----:B------:R-:W3:Y:S06]  /*3460*/  LDCU UR5, c[0x0][0x374] ;  /* 0x00006e80ff0577ac */ /* 0x000eec0008000800 */
[----:B------:R-:W4:Y:S01]  /*3470*/  S2UR UR6, SR_CTAID.Y ;  /* 0x00000000000679c3 */ /* 0x000f220000002600 */
[----:B--2---:R-:W-:-:S04]  /*3480*/  UIMAD UR4, UR7, UR4, URZ ;  /* 0x00000004070472a4 */ /* 0x004fc8000f8e02ff */
[----:B------:R-:W-:Y:S02]  /*3490*/  UIADD3 UR4, UPT, UPT, URZ, -UR4, URZ ;  /* 0x80000004ff047290 */ /* 0x000fe4000fffe0ff */
[----:B----4-:R-:W-:Y:S02]  /*34a0*/  UIMAD UR6, UR7, UR6, UR42 ;  /* 0x00000006070672a4 */ /* 0x010fe4000f8e022a */
[----:B---3--:R-:W-:-:S04]  /*34b0*/  UIMAD UR4, UR4, UR5, URZ ;  /* 0x00000005040472a4 */ /* 0x008fc8000f8e02ff */
[----:B------:R-:W-:-:S09]  /*34c0*/  UISETP.NE.AND UP0, UPT, UR6, UR4, UPT ;  /* 0x000000040600728c */ /* 0x000fd2000bf05270 */
[----:B------:R-:W-:Y:S05]  /*34d0*/  BRA.U UP0, `(.L_x_91) ;  /* 0x0000002100c87547 */ /* 0x000fea000b800000 */
[----:B------:R-:W2:Y:S01]  /*34e0*/  LDC.64 R8, c[0x4][0xa0] ;  /* 0x01002800ff087b82 */ /* 0x000ea20000000a00 */
[----:B------:R-:W-:Y:S01]  /*34f0*/  MOV R23, 0x0 ;  /* 0x0000000000177802 */ /* 0x000fe20000000f00 */
[----:B------:R-:W3:Y:S01]  /*3500*/  LDCU.64 UR4, c[0x4][0xd0] ;  /* 0x01001a00ff0477ac */ /* 0x000ee20008000a00 */
[----:B------:R-:W-:Y:S01]  /*3510*/  IMAD.U32 R22, RZ, RZ, UR40 ;  /* 0x00000028ff167e24 */ /* 0x000fe2000f8e00ff */
[----:B------:R-:W-:Y:S01]  /*3520*/  MOV R7, UR39 ;  /* 0x0000002700077c02 */ /* 0x000fe20008000f00 */
[----:B------:R-:W-:-:S03]  /*3530*/  IMAD.U32 R6, RZ, RZ, UR40 ;  /* 0x00000028ff067e24 */ /* 0x000fc6000f8e00ff */
[----:B------:R4:W5:Y:S01]  /*3540*/  LDC.64 R2, c[0x4][R23] ;  /* 0x0100000017027b82 */ /* 0x0009620000000a00 */
[----:B------:R-:W-:-:S05]  /*3550*/  IADD3 R22, P0, PT, R22, 0x8, RZ ;  /* 0x0000000816167810 */ /* 0x000fca0007f1e0ff */
[----:B------:R-:W-:Y:S02]  /*3560*/  IMAD.X R19, RZ, RZ, UR39, P0 ;  /* 0x00000027ff137e24 */ /* 0x000fe400080e06ff */
[----:B---3--:R-:W-:Y:S01]  /*3570*/  IMAD.U32 R4, RZ, RZ, UR4 ;  /* 0x00000004ff047e24 */ /* 0x008fe2000f8e00ff */
[----:B------:R-:W-:Y:S01]  /*3580*/  MOV R5, UR5 ;  /* 0x0000000500057c02 */ /* 0x000fe20008000f00 */
[----:B--2---:R4:W-:Y:S04]  /*3590*/  STL.64 [R1], R8 ;  /* 0x0000000801007387 */ /* 0x0049e80000100a00 */
[----:B------:R-:W-:-:S07]  /*35a0*/  LEPC R20, `(.L_x_92) ;  /* 0x000000001014794e */ /* 0x000fce0000000000 */
[----:B-1--45:R-:W-:Y:S05]  /*35b0*/  CALL.ABS.NOINC R2 ;  /* 0x0000000002007343 */ /* 0x032fea0003c00000 */
.L_x_92:
[----:B------:R-:W-:Y:S01]  /*35c0*/  HFMA2 R2, -RZ, RZ, 0, 5.9604644775390625e-08 ;  /* 0x00000001ff027431 */ /* 0x000fe200000001ff */
[----:B------:R-:W-:Y:S01]  /*35d0*/  MOV R3, 0x4 ;  /* 0x0000000400037802 */ /* 0x000fe20000000f00 */
[----:B------:R-:W-:Y:S01]  /*35e0*/  IMAD.MOV.U32 R0, RZ, RZ, 0x3 ;  /* 0x00000003ff007424 */ /* 0x000fe200078e00ff */
[----:B------:R1:W2:Y:S01]  /*35f0*/  LDC.64 R8, c[0x4][R23] ;  /* 0x0100000017087b82 */ /* 0x0002a20000000a00 */
[----:B------:R-:W3:Y:S01]  /*3600*/  LDCU.64 UR4, c[0x4][0xe8] ;  /* 0x01001d00ff0477ac */ /* 0x000ee20008000a00 */
[----:B------:R-:W-:Y:S01]  /*3610*/  MOV R6, R22 ;  /* 0x0000001600067202 */ /* 0x000fe20000000f00 */
[----:B------:R-:W-:Y:S01]  /*3620*/  IMAD.MOV.U32 R7, RZ, RZ, R19 ;  /* 0x000000ffff077224 */ /* 0x000fe200078e0013 */
[----:B------:R1:W-:Y:S04]  /*3630*/  STL.64 [R1+0x8], R2 ;  /* 0x0000080201007387 */ /* 0x0003e80000100a00 */
[----:B------:R1:W-:Y:S01]  /*3640*/  STL [R1+0x10], R0 ;  /* 0x0000100001007387 */ /* 0x0003e20000100800 */
[----:B---3--:R-:W-:Y:S01]  /*3650*/  MOV R4, UR4 ;  /* 0x0000000400047c02 */ /* 0x008fe20008000f00 */
[----:B------:R-:W-:-:S02]  /*3660*/  IMAD.U32 R5, RZ, RZ, UR5 ;  /* 0x00000005ff057e24 */ /* 0x000fc4000f8e00ff */
[----:B------:R-:W-:-:S07]  /*3670*/  LEPC R20, `(.L_x_93) ;  /* 0x000000001014794e */ /* 0x000fce0000000000 */
[----:B-12---:R-:W-:Y:S05]  /*3680*/  CALL.ABS.NOINC R8 ;  /* 0x0000000008007343 */ /* 0x006fea0003c00000 */
.L_x_93:
[----:B------:R1:W2:Y:S01]  /*3690*/  LDC.64 R2, c[0x4][R23] ;  /* 0x0100000017027b82 */ /* 0x0002a20000000a00 */
[----:B------:R-:W3:Y:S01]  /*36a0*/  LDCU.64 UR4, c[0x4][0xe0] ;  /* 0x01001c00ff0477ac */ /* 0x000ee20008000a00 */
[----:B------:R-:W-:Y:S01]  /*36b0*/  CS2R R6, SRZ ;  /* 0x0000000000067805 */ /* 0x000fe2000001ff00 */
[----:B---3--:R-:W-:Y:S01]  /*36c0*/  IMAD.U32 R4, RZ, RZ, UR4 ;  /* 0x00000004ff047e24 */ /* 0x008fe2000f8e00ff */
[----:B------:R-:W-:-:S04]  /*36d0*/  MOV R5, UR5 ;  /* 0x0000000500057c02 */ /* 0x000fc80008000f00 */
[----:B------:R-:W-:-:S07]  /*36e0*/  LEPC R20, `(.L_x_94) ;  /* 0x000000001014794e */ /* 0x000fce0000000000 */
[----:B-12---:R-:W-:Y:S05]  /*36f0*/  CALL.ABS.NOINC R2 ;  /* 0x0000000002007343 */ /* 0x006fea0003c00000 */
.L_x_94:
[----:B------:R1:W2:Y:S01]  /*3700*/  LDC.64 R2, c[0x4][R23] ;  /* 0x0100000017027b82 */ /* 0x0002a20000000a00 */
[----:B------:R-:W3:Y:S01]  /*3710*/  LDCU.64 UR4, c[0x4][0xf0] ;  /* 0x01001e00ff0477ac */ /* 0x000ee20008000a00 */
[----:B------:R-:W-:Y:S01]  /*3720*/  CS2R R6, SRZ ;  /* 0x0000000000067805 */ /* 0x000fe2000001ff00 */
[----:B---3--:R-:W-:Y:S01]  /*3730*/  IMAD.U32 R4, RZ, RZ, UR4 ;  /* 0x00000004ff047e24 */ /* 0x008fe2000f8e00ff */
[----:B------:R-:W-:-:S04]  /*3740*/  MOV R5, UR5 ;  /* 0x0000000500057c02 */ /* 0x000fc80008000f00 */
[----:B------:R-:W-:-:S07]  /*3750*/  LEPC R20, `(.L_x_95) ;  /* 0x000000001014794e */ /* 0x000fce0000000000 */
[----:B-12---:R-:W-:Y:S05]  /*3760*/  CALL.ABS.NOINC R2 ;  /* 0x0000000002007343 */ /* 0x006fea0003c00000 */
.L_x_95:
[----:B------:R1:W2:Y:S01]  /*3770*/  LDC.64 R2, c[0x4][R23] ;  /* 0x0100000017027b82 */ /* 0x0002a20000000a00 */
[----:B------:R-:W3:Y:S01]  /*3780*/  LDCU.64 UR4, c[0x4][0xf8] ;  /* 0x01001f00ff0477ac */ /* 0x000ee20008000a00 */
[----:B------:R-:W-:Y:S01]  /*3790*/  CS2R R6, SRZ ;  /* 0x0000000000067805 */ /* 0x000fe2000001ff00 */
[----:B---3--:R-:W-:Y:S01]  /*37a0*/  IMAD.U32 R4, RZ, RZ, UR4 ;  /* 0x00000004ff047e24 */ /* 0x008fe2000f8e00ff */
[----:B------:R-:W-:-:S04]  /*37b0*/  MOV R5, UR5 ;  /* 0x0000000500057c02 */ /* 0x000fc80008000f00 */
[----:B------:R-:W-:-:S07]  /*37c0*/  LEPC R20, `(.L_x_96) ;  /* 0x000000001014794e */ /* 0x000fce0000000000 */
[----:B-12---:R-:W-:Y:S05]  /*37d0*/  CALL.ABS.NOINC R2 ;  /* 0x0000000002007343 */ /* 0x006fea0003c00000 */
.L_x_96:
[----:B------:R-:W-:Y:S01]  /*37e0*/  HFMA2 R0, -RZ, RZ, 0, 9.5367431640625e-07 ;  /* 0x00000010ff007431 */ /* 0x000fe200000001ff */
[----:B------:R1:W2:Y:S01]  /*37f0*/  LDC.64 R2, c[0x4][R23] ;  /* 0x0100000017027b82 */ /* 0x0002a20000000a00 */
[----:B------:R-:W3:Y:S01]  /*3800*/  LDCU.64 UR4, c[0x4][0xc8] ;  /* 0x01001900ff0477ac */ /* 0x000ee20008000a00 */
[----:B------:R-:W-:Y:S01]  /*3810*/  MOV R6, UR40 ;  /* 0x0000002800067c02 */ /* 0x000fe20008000f00 */
[----:B------:R-:W-:Y:S01]  /*3820*/  IMAD.U32 R7, RZ, RZ, UR39 ;  /* 0x00000027ff077e24 */ /* 0x000fe2000f8e00ff */
[----:B------:R1:W-:Y:S01]  /*3830*/  STL [R1], R0 ;  /* 0x0000000001007387 */ /* 0x0003e20000100800 */
[----:B---3--:R-:W-:Y:S01]  /*3840*/  MOV R4, UR4 ;  /* 0x0000000400047c02 */ /* 0x008fe20008000f00 */
[----:B------:R-:W-:-:S04]  /*3850*/  IMAD.U32 R5, RZ, RZ, UR5 ;  /* 0x00000005ff057e24 */ /* 0x000fc8000f8e00ff */
[----:B------:R-:W-:-:S07]  /*3860*/  LEPC R20, `(.L_x_97) ;  /* 0x000000001014794e */ /* 0x000fce0000000000 */
[----:B-12---:R-:W-:Y:S05]  /*3870*/  CALL.ABS.NOINC R2 ;  /* 0x0000000002007343 */ /* 0x006fea0003c00000 */
.L_x_97:
[----:B------:R-:W1:Y:S01]  /*3880*/  S2R R0, SR_SWINHI ;  /* 0x0000000000007919 */ /* 0x000e620000002f00 */
[----:B------:R2:W3:Y:S01]  /*3890*/  LDC.64 R2, c[0x4][R23] ;  /* 0x0100000017027b82 */ /* 0x0004e20000000a00 */
[----:B------:R-:W4:Y:S01]  /*38a0*/  LDCU.64 UR4, c[0x4][0x100] ;  /* 0x01002000ff0477ac */ /* 0x000f220008000a00 */
[----:B------:R-:W-:Y:S02]  /*38b0*/  MOV R6, UR40 ;  /* 0x0000002800067c02 */ /* 0x000fe40008000f00 */
[----:B------:R-:W-:Y:S01]  /*38c0*/  MOV R7, UR39 ;  /* 0x0000002700077c02 */ /* 0x000fe20008000f00 */
[----:B----4-:R-:W-:Y:S02]  /*38d0*/  IMAD.U32 R4, RZ, RZ, UR4 ;  /* 0x00000004ff047e24 */ /* 0x010fe4000f8e00ff */
[----:B------:R-:W-:Y:S01]  /*38e0*/  IMAD.U32 R5, RZ, RZ, UR5 ;  /* 0x00000005ff057e24 */ /* 0x000fe2000f8e00ff */
[----:B------:R-:W-:Y:S02]  /*38f0*/  MOV R8, R17 ;  /* 0x0000001100087202 */ /* 0x000fe40000000f00 */
[----:B-1----:R-:W-:-:S05]  /*3900*/  MOV R9, R0 ;  /* 0x0000000000097202 */ /* 0x002fca0000000f00 */
[----:B------:R2:W-:Y:S02]  /*3910*/  STL.64 [R1], R8 ;  /* 0x0000000801007387 */ /* 0x0005e40000100a00 */
[----:B------:R-:W-:-:S07]  /*3920*/  LEPC R20, `(.L_x_98) ;  /* 0x000000001014794e */ /* 0x000fce0000000000 */
[----:B--23--:R-:W-:Y:S05]  /*3930*/  CALL.ABS.NOINC R2 ;  /* 0x0000000002007343 */ /* 0x00cfea0003c00000 */
.L_x_98:
[----:B------:R-:W1:Y:S01]  /*3940*/  LDC.64 R8, c[0x4][0xd8] ;  /* 0x01003600ff087b82 */ /* 0x000e620000000a00 */
[----:B------:R-:W2:Y:S01]  /*3950*/  LDCU.64 UR4, c[0x4][0xd0] ;  /* 0x01001a00ff0477ac */ /* 0x000ea20008000a00 */
[----:B------:R-:W-:Y:S02]  /*3960*/  MOV R6, UR40 ;  /* 0x0000002800067c02 */ /* 0x000fe40008000f00 */
[----:B------:R-:W-:-:S04]  /*3970*/  MOV R7, UR39 ;  /* 0x0000002700077c02 */ /* 0x000fc80008000f00 */
[----:B------:R3:W4:Y:S01]  /*3980*/  LDC.64 R2, c[0x4][R23] ;  /* 0x0100000017027b82 */ /* 0x0007220000000a00 */
[----:B--2---:R-:W-:Y:S02]  /*3990*/  IMAD.U32 R4, RZ, RZ, UR4 ;  /* 0x00000004ff047e24 */ /* 0x004fe4000f8e00ff */
[----:B------:R-:W-:Y:S01]  /*39a0*/  IMAD.U32 R5, RZ, RZ, UR5 ;  /* 0x00000005ff057e24 */ /* 0x000fe2000f8e00ff */
[----:B-1----:R3:W-:Y:S04]  /*39b0*/  STL.64 [R1], R8 ;  /* 0x0000000801007387 */ /* 0x0027e80000100a00 */
[----:B------:R-:W-:-:S07]  /*39c0*/  LEPC R20, `(.L_x_99) ;  /* 0x000000001014794e */ /* 0x000fce0000000000 */
[----:B---34-:R-:W-:Y:S05]  /*39d0*/  CALL.ABS.NOINC R2 ;  /* 0x0000000002007343 */ /* 0x018fea0003c00000 */
.L_x_99:
[----:B------:R-:W-:Y:S01]  /*39e0*/  HFMA2 R0, -RZ, RZ, 0, 2.384185791015625e-06 ;  /* 0x00000028ff007431 */ /* 0x000fe200000001ff */
        /* <DEDUP_REMOVED lines=9> */
.L_x_100:
        /* <DEDUP_REMOVED lines=10> */
.L_x_101:
[----:B------:R1:W2:Y:S01]  /*3b20*/  LDC.64 R2, c[0x4][R23] ;  /* 0x0100000017027b82 */ /* 0x0002a20000000a00 */
[----:B------:R-:W3:Y:S01]  /*3b30*/  LDCU.64 UR4, c[0x4][0xe0] ;  /* 0x01001c00ff0477ac */ /* 0x000ee20008000a00 */
[----:B------:R-:W-:Y:S01]  /*3b40*/  CS2R R6, SRZ ;  /* 0x0000000000067805 */ /* 0x000fe2000001ff00 */
[----:B---3--:R-:W-:Y:S01]  /*3b50*/  IMAD.U32 R4, RZ, RZ, UR4 ;  /* 0x00000004ff047e24 */ /* 0x008fe2000f8e00ff */
[----:B------:R-:W-:-:S04]  /*3b60*/  MOV R5, UR5 ;  /* 0x0000000500057c02 */ /* 0x000fc80008000f00 */
[----:B------:R-:W-:-:S07]  /*3b70*/  LEPC R20, `(.L_x_102) ;  /* 0x000000001014794e */ /* 0x000fce0000000000 */
[----:B-12---:R-:W-:Y:S05]  /*3b80*/  CALL.ABS.NOINC R2 ;  /* 0x0000000002007343 */ /* 0x006fea0003c00000 */
.L_x_102:
[----:B------:R-:W-:Y:S01]  /*3b90*/  HFMA2 R0, -RZ, RZ, 0, 4.76837158203125e-07 ;  /* 0x00000008ff007431 */ /* 0x000fe200000001ff */
        /* <DEDUP_REMOVED lines=9> */
.L_x_103:
[----:B------:R-:W-:Y:S01]  /*3c30*/  HFMA2 R0, -RZ, RZ, 0, 2.6226043701171875e-06 ;  /* 0x0000002cff007431 */ /* 0x000fe200000001ff */
        /* <DEDUP_REMOVED lines=9> */
.L_x_104:
[----:B------:R1:W2:Y:S01]  /*3cd0*/  LDC.64 R2, c[0x4][R23] ;  /* 0x0100000017027b82 */ /* 0x0002a20000000a00 */
[----:B------:R-:W3:Y:S01]  /*3ce0*/  LDCU.64 UR4, c[0x4][0xe0] ;  /* 0x01001c00ff0477ac */ /* 0x000ee20008000a00 */
[----:B------:R-:W-:Y:S01]  /*3cf0*/  CS2R R6, SRZ ;  /* 0x0000000000067805 */ /* 0x000fe2000001ff00 */
[----:B---3--:R-:W-:Y:S01]  /*3d00*/  IMAD.U32 R4, RZ, RZ, UR4 ;  /* 0x00000004ff047e24 */ /* 0x008fe2000f8e00ff */
[----:B------:R-:W-:-:S04]  /*3d10*/  MOV R5, UR5 ;  /* 0x0000000500057c02 */ /* 0x000fc80008000f00 */
[----:B------:R-:W-:-:S07]  /*3d20*/  LEPC R20, `(.L_x_105) ;  /* 0x000000001014794e */ /* 0x000fce0000000000 */
[----:B-12---:R-:W-:Y:S05]  /*3d30*/  CALL.ABS.NOINC R2 ;  /* 0x0000000002007343 */ /* 0x006fea0003c00000 */
.L_x_105:
        /* <DEDUP_REMOVED lines=10> */
.L_x_106:
[----:B------:R-:W-:Y:S01]  /*3de0*/  HFMA2 R0, -RZ, RZ, 0, 2.443790435791015625e-06 ;  /* 0x00000029ff007431 */ /* 0x000fe200000001ff */
        /* <DEDUP_REMOVED lines=9> */
.L_x_107:
        /* <DEDUP_REMOVED lines=10> */
.L_x_108:
        /* <DEDUP_REMOVED lines=10> */
.L_x_109:
[----:B------:R1:W2:Y:S01]  /*3fc0*/  LDC.64 R2, c[0x4][R23] ;  /* 0x0100000017027b82 */ /* 0x0002a20000000a00 */
[----:B------:R-:W3:Y:S01]  /*3fd0*/  LDCU.64 UR4, c[0x4][0xe0] ;  /* 0x01001c00ff0477ac */ /* 0x000ee20008000a00 */
[----:B------:R-:W-:Y:S01]  /*3fe0*/  CS2R R6, SRZ ;  /* 0x0000000000067805 */ /* 0x000fe2000001ff00 */
[----:B---3--:R-:W-:Y:S01]  /*3ff0*/  IMAD.U32 R4, RZ, RZ, UR4 ;  /* 0x00000004ff047e24 */ /* 0x008fe2000f8e00ff */
[----:B------:R-:W-:-:S04]  /*4000*/  MOV R5, UR5 ;  /* 0x0000000500057c02 */ /* 0x000fc80008000f00 */
[----:B------:R-:W-:-:S07]  /*4010*/  LEPC R20, `(.L_x_110) ;  /* 0x000000001014794e */ /* 0x000fce0000000000 */
[----:B-12---:R-:W-:Y:S05]  /*4020*/  CALL.ABS.NOINC R2 ;  /* 0x0000000002007343 */ /* 0x006fea0003c00000 */
.L_x_110:
        /* <DEDUP_REMOVED lines=10> */
.L_x_111:
        /* <DEDUP_REMOVED lines=10> */
.L_x_112:
[----:B------:R1:W2:Y:S01]  /*4170*/  LDC.64 R2, c[0x4][R23] ;  /* 0x0100000017027b82 */ /* 0x0002a20000000a00 */
[----:B------:R-:W3:Y:S01]  /*4180*/  LDCU.64 UR4, c[0x4][0xe0] ;  /* 0x01001c00ff0477ac */ /* 0x000ee20008000a00 */
[----:B------:R-:W-:Y:S01]  /*4190*/  CS2R R6, SRZ ;  /* 0x0000000000067805 */ /* 0x000fe2000001ff00 */
[----:B---3--:R-:W-:Y:S01]  /*41a0*/  IMAD.U32 R4, RZ, RZ, UR4 ;  /* 0x00000004ff047e24 */ /* 0x008fe2000f8e00ff */
[----:B------:R-:W-:-:S04]  /*41b0*/  MOV R5, UR5 ;  /* 0x0000000500057c02 */ /* 0x000fc80008000f00 */
[----:B------:R-:W-:-:S07]  /*41c0*/  LEPC R20, `(.L_x_113) ;  /* 0x000000001014794e */ /* 0x000fce0000000000 */
[----:B-12---:R-:W-:Y:S05]  /*41d0*/  CALL.ABS.NOINC R2 ;  /* 0x0000000002007343 */ /* 0x006fea0003c00000 */
.L_x_113:
[----:B------:R-:W-:Y:S01]  /*41e0*/  HFMA2 R0, -RZ, RZ, 0, 5.9604644775390625e-08 ;  /* 0x00000001ff007431 */ /* 0x000fe200000001ff */
        /* <DEDUP_REMOVED lines=9> */
.L_x_114:
        /* <DEDUP_REMOVED lines=10> */
.L_x_115:
        /* <DEDUP_REMOVED lines=10> */
.L_x_116:
        /* <DEDUP_REMOVED lines=10> */
.L_x_117:
[----:B------:R1:W2:Y:S01]  /*4460*/  LDC.64 R2, c[0x4][R23] ;  /* 0x0100000017027b82 */ /* 0x0002a20000000a00 */
[----:B------:R-:W3:Y:S01]  /*4470*/  LDCU.64 UR4, c[0x4][0xe0] ;  /* 0x01001c00ff0477ac */ /* 0x000ee20008000a00 */
[----:B------:R-:W-:Y:S01]  /*4480*/  CS2R R6, SRZ ;  /* 0x0000000000067805 */ /* 0x000fe2000001ff00 */
[----:B---3--:R-:W-:Y:S01]  /*4490*/  IMAD.U32 R4, RZ, RZ, UR4 ;  /* 0x00000004ff047e24 */ /* 0x008fe2000f8e00ff */
[----:B------:R-:W-:-:S04]  /*44a0*/  MOV R5, UR5 ;  /* 0x0000000500057c02 */ /* 0x000fc80008000f00 */
[----:B------:R-:W-:-:S07]  /*44b0*/  LEPC R20, `(.L_x_118) ;  /* 0x000000001014794e */ /* 0x000fce0000000000 */
[----:B-12---:R-:W-:Y:S05]  /*44c0*/  CALL.ABS.NOINC R2 ;  /* 0x0000000002007343 */ /* 0x006fea0003c00000 */
.L_x_118:
        /* <DEDUP_REMOVED lines=10> */
.L_x_119:
        /* <DEDUP_REMOVED lines=10> */
.L_x_120:
[----:B------:R1:W2:Y:S01]  /*4610*/  LDC.64 R2, c[0x4][R23] ;  /* 0x0100000017027b82 */ /* 0x0002a20000000a00 */
[----:B------:R-:W3:Y:S01]  /*4620*/  LDCU.64 UR4, c[0x4][0xe0] ;  /* 0x01001c00ff0477ac */ /* 0x000ee20008000a00 */
[----:B------:R-:W-:Y:S01]  /*4630*/  CS2R R6, SRZ ;  /* 0x0000000000067805 */ /* 0x000fe2000001ff00 */
[----:B---3--:R-:W-:Y:S01]  /*4640*/  IMAD.U32 R4, RZ, RZ, UR4 ;  /* 0x00000004ff047e24 */ /* 0x008fe2000f8e00ff */
[----:B------:R-:W-:-:S04]  /*4650*/  MOV R5, UR5 ;  /* 0x0000000500057c02 */ /* 0x000fc80008000f00 */
[----:B------:R-:W-:-:S07]  /*4660*/  LEPC R20, `(.L_x_121) ;  /* 0x000000001014794e */ /* 0x000fce0000000000 */
[----:B-12---:R-:W-:Y:S05]  /*4670*/  CALL.ABS.NOINC R2 ;  /* 0x0000000002007343 */ /* 0x006fea0003c00000 */
.L_x_121:
[----:B------:R-:W-:Y:S01]  /*4680*/  HFMA2 R0, -RZ, RZ, 0, 1.1920928955078125e-07 ;  /* 0x00000002ff007431 */ /* 0x000fe200000001ff */
        /* <DEDUP_REMOVED lines=9> */
.L_x_122:
        /* <DEDUP_REMOVED lines=10> */
.L_x_123:
        /* <DEDUP_REMOVED lines=10> */
.L_x_124:
        /* <DEDUP_REMOVED lines=10> */
.L_x_125:
        /* <DEDUP_REMOVED lines=10> */
.L_x_126:
        /* <DEDUP_REMOVED lines=10> */
.L_x_127:
[----:B------:R1:W2:Y:S01]  /*4a40*/  LDC.64 R2, c[0x4][R23] ;  /* 0x0100000017027b82 */ /* 0x0002a20000000a00 */
[----:B------:R-:W3:Y:S01]  /*4a50*/  LDCU.64 UR4, c[0x4][0xe0] ;  /* 0x01001c00ff0477ac */ /* 0x000ee20008000a00 */
[----:B------:R-:W-:Y:S01]  /*4a60*/  CS2R R6, SRZ ;  /* 0x0000000000067805 */ /* 0x000fe2000001ff00 */
[----:B---3--:R-:W-:Y:S01]  /*4a70*/  IMAD.U32 R4, RZ, RZ, UR4 ;  /* 0x00000004ff047e24 */ /* 0x008fe2000f8e00ff */
[----:B------:R-:W-:-:S04]  /*4a80*/  MOV R5, UR5 ;  /* 0x0000000500057c02 */ /* 0x000fc80008000f00 */
[----:B------:R-:W-:-:S07]  /*4a90*/  LEPC R20, `(.L_x_128) ;  /* 0x000000001014794e */ /* 0x000fce0000000000 */
[----:B-12---:R-:W-:Y:S05]  /*4aa0*/  CALL.ABS.NOINC R2 ;  /* 0x0000000002007343 */ /* 0x006fea0003c00000 */
.L_x_128:
        /* <DEDUP_REMOVED lines=10> */
.L_x_129:
        /* <DEDUP_REMOVED lines=10> */
.L_x_130:
[----:B------:R1:W2:Y:S01]  /*4bf0*/  LDC.64 R2, c[0x4][R23] ;  /* 0x0100000017027b82 */ /* 0x0002a20000000a00 */
[----:B------:R-:W3:Y:S01]  /*4c00*/  LDCU.64 UR4, c[0x4][0xe0] ;  /* 0x01001c00ff0477ac */ /* 0x000ee20008000a00 */
[----:B------:R-:W-:Y:S01]  /*4c10*/  CS2R R6, SRZ ;  /* 0x0000000000067805 */ /* 0x000fe2000001ff00 */
[----:B---3--:R-:W-:Y:S01]  /*4c20*/  IMAD.U32 R4, RZ, RZ, UR4 ;  /* 0x00000004ff047e24 */ /* 0x008fe2000f8e00ff */
[----:B------:R-:W-:-:S04]  /*4c30*/  MOV R5, UR5 ;  /* 0x0000000500057c02 */ /* 0x000fc80008000f00 */
[----:B------:R-:W-:-:S07]  /*4c40*/  LEPC R20, `(.L_x_131) ;  /* 0x000000001014794e */ /* 0x000fce0000000000 */
[----:B-12---:R-:W-:Y:S05]  /*4c50*/  CALL.ABS.NOINC R2 ;  /* 0x0000000002007343 */ /* 0x006fea0003c00000 */
.L_x_131:
[----:B------:R-:W-:Y:S01]  /*4c60*/  HFMA2 R0, -RZ, RZ, 0, 7.62939453125e-06 ;  /* 0x00000080ff007431 */ /* 0x000fe200000001ff */
        /* <DEDUP_REMOVED lines=9> */
.L_x_132:
        /* <DEDUP_REMOVED lines=10> */
.L_x_133:
        /* <DEDUP_REMOVED lines=10> */
.L_x_134:
        /* <DEDUP_REMOVED lines=10> */
.L_x_135:
[----:B------:R1:W2:Y:S01]  /*4ee0*/  LDC.64 R2, c[0x4][R23] ;  /* 0x0100000017027b82 */ /* 0x0002a20000000a00 */
[----:B------:R-:W3:Y:S01]  /*4ef0*/  LDCU.64 UR4, c[0x4][0xe0] ;  /* 0x01001c00ff0477ac */ /* 0x000ee20008000a00 */
[----:B------:R-:W-:Y:S01]  /*4f00*/  CS2R R6, SRZ ;  /* 0x0000000000067805 */ /* 0x000fe2000001ff00 */
[----:B---3--:R-:W-:Y:S01]  /*4f10*/  IMAD.U32 R4, RZ, RZ, UR4 ;  /* 0x00000004ff047e24 */ /* 0x008fe2000f8e00ff */
[----:B------:R-:W-:-:S04]  /*4f20*/  MOV R5, UR5 ;  /* 0x0000000500057c02 */ /* 0x000fc80008000f00 */
[----:B------:R-:W-:-:S07]  /*4f30*/  LEPC R20, `(.L_x_136) ;  /* 0x000000001014794e */ /* 0x000fce0000000000 */
[----:B-12---:R-:W-:Y:S05]  /*4f40*/  CALL.ABS.NOINC R2 ;  /* 0x0000000002007343 */ /* 0x006fea0003c00000 */
.L_x_136:
        /* <DEDUP_REMOVED lines=10> */
.L_x_137:
        /* <DEDUP_REMOVED lines=10> */
.L_x_138:
[----:B------:R1:W2:Y:S01]  /*5090*/  LDC.64 R2, c[0x4][R23] ;  /* 0x0100000017027b82 */ /* 0x0002a20000000a00 */
[----:B------:R-:W3:Y:S01]  /*50a0*/  LDCU.64 UR4, c[0x4][0xe0] ;  /* 0x01001c00ff0477ac */ /* 0x000ee20008000a00 */
[----:B------:R-:W-:Y:S01]  /*50b0*/  CS2R R6, SRZ ;  /* 0x0000000000067805 */ /* 0x000fe2000001ff00 */
[----:B---3--:R-:W-:Y:S01]  /*50c0*/  IMAD.U32 R4, RZ, RZ, UR4 ;  /* 0x00000004ff047e24 */ /* 0x008fe2000f8e00ff */
[----:B------:R-:W-:-:S04]  /*50d0*/  MOV R5, UR5 ;  /* 0x0000000500057c02 */ /* 0x000fc80008000f00 */
[----:B------:R-:W-:-:S07]  /*50e0*/  LEPC R20, `(.L_x_139) ;  /* 0x000000001014794e */ /* 0x000fce0000000000 */
[----:B-12---:R-:W-:Y:S05]  /*50f0*/  CALL.ABS.NOINC R2 ;  /* 0x0000000002007343 */ /* 0x006fea0003c00000 */
.L_x_139:
[----:B------:R1:W-:Y:S01]  /*5100*/  STL [R1], RZ ;  /* 0x000000ff01007387 */ /* 0x0003e20000100800 */
[----:B------:R1:W2:Y:S01]  /*5110*/  LDC.64 R2, c[0x4][R23] ;  /* 0x0100000017027b82 */ /* 0x0002a20000000a00 */
[----:B------:R-:W3:Y:S01]  /*5120*/  LDCU.64 UR4, c[0x4][0xc8] ;  /* 0x01001900ff0477ac */ /* 0x000ee20008000a00 */
[----:B------:R-:W-:Y:S02]  /*5130*/  MOV R6, UR40 ;  /* 0x0000002800067c02 */ /* 0x000fe40008000f00 */
[----:B------:R-:W-:Y:S01]  /*5140*/  MOV R7, UR39 ;  /* 0x0000002700077c02 */ /* 0x000fe20008000f00 */
[----:B---3--:R-:W-:Y:S02]  /*5150*/  IMAD.U32 R4, RZ, RZ, UR4 ;  /* 0x00000004ff047e24 */ /* 0x008fe4000f8e00ff */
[----:B------:R-:W-:Y:S02]  /*5160*/  IMAD.U32 R5, RZ, RZ, UR5 ;  /* 0x00000005ff057e24 */ /* 0x000fe4000f8e00ff */
[----:B------:R-:W-:-:S07]  /*5170*/  LEPC R20, `(.L_x_140) ;  /* 0x000000001014794e */ /* 0x000fce0000000000 */
[----:B-12---:R-:W-:Y:S05]  /*5180*/  CALL.ABS.NOINC R2 ;  /* 0x0000000002007343 */ /* 0x006fea0003c00000 */
.L_x_140:
        /* <DEDUP_REMOVED lines=10> */
.L_x_141:
        /* <DEDUP_REMOVED lines=10> */
.L_x_142:
        /* <DEDUP_REMOVED lines=10> */
.L_x_143:
[----:B------:R1:W2:Y:S01]  /*5370*/  LDC.64 R2, c[0x4][R23] ;  /* 0x0100000017027b82 */ /* 0x0002a20000000a00 */
[----:B------:R-:W3:Y:S01]  /*5380*/  LDCU.64 UR4, c[0x4][0xe0] ;  /* 0x01001c00ff0477ac */ /* 0x000ee20008000a00 */
[----:B------:R-:W-:Y:S01]  /*5390*/  CS2R R6, SRZ ;  /* 0x0000000000067805 */ /* 0x000fe2000001ff00 */
[----:B---3--:R-:W-:Y:S01]  /*53a0*/  IMAD.U32 R4, RZ, RZ, UR4 ;  /* 0x00000004ff047e24 */ /* 0x008fe2000f8e00ff */
[----:B------:R-:W-:-:S04]  /*53b0*/  MOV R5, UR5 ;  /* 0x0000000500057c02 */ /* 0x000fc80008000f00 */
[----:B------:R-:W-:-:S07]  /*53c0*/  LEPC R20, `(.L_x_144) ;  /* 0x000000001014794e */ /* 0x000fce0000000000 */
[----:B-12---:R-:W-:Y:S05]  /*53d0*/  CALL.ABS.NOINC R2 ;  /* 0x0000000002007343 */ /* 0x006fea0003c00000 */
.L_x_144:
        /* <DEDUP_REMOVED lines=9> */
.L_x_145:
        /* <DEDUP_REMOVED lines=10> */
.L_x_146:
[----:B------:R1:W2:Y:S01]  /*5510*/  LDC.64 R2, c[0x4][R23] ;  /* 0x0100000017027b82 */ /* 0x0002a20000000a00 */
[----:B------:R-:W3:Y:S01]  /*5520*/  LDCU.64 UR4, c[0x4][0xe0] ;  /* 0x01001c00ff0477ac */ /* 0x000ee20008000a00 */
[----:B------:R-:W-:Y:S01]  /*5530*/  CS2R R6, SRZ ;  /* 0x0000000000067805 */ /* 0x000fe2000001ff00 */
[----:B---3--:R-:W-:Y:S01]  /*5540*/  IMAD.U32 R4, RZ, RZ, UR4 ;  /* 0x00000004ff047e24 */ /* 0x008fe2000f8e00ff */
[----:B------:R-:W-:-:S04]  /*5550*/  MOV R5, UR5 ;  /* 0x0000000500057c02 */ /* 0x000fc80008000f00 */
[----:B------:R-:W-:-:S07]  /*5560*/  LEPC R20, `(.L_x_147) ;  /* 0x000000001014794e */ /* 0x000fce0000000000 */
[----:B-12---:R-:W-:Y:S05]  /*5570*/  CALL.ABS.NOINC R2 ;  /* 0x0000000002007343 */ /* 0x006fea0003c00000 */
.L_x_147:
[----:B------:R-:W-:Y:S01]  /*5580*/  HFMA2 R0, -RZ, RZ, 0, 0.0001220703125 ;  /* 0x00000800ff007431 */ /* 0x000fe200000001ff */
        /* <DEDUP_REMOVED lines=9> */
.L_x_148:
        /* <DEDUP_REMOVED lines=10> */
.L_x_149:
        /* <DEDUP_REMOVED lines=10> */
.L_x_150:
        /* <DEDUP_REMOVED lines=10> */
.L_x_91:
[----:B------:R-:W-:Y:S05]  /*5800*/  BSYNC.RECONVERGENT B6 ;  /* 0x0000000000067941 */ /* 0x000fea0003800200 */
.L_x_90:
[----:B-1----:R-:W1:Y:S01]  /*5810*/  S2R R0, SR_SWINHI ;  /* 0x0000000000007919 */ /* 0x002e620000002f00 */
[----:B------:R-:W-:Y:S01]  /*5820*/  IMAD.SHL.U32 R14, R16, 0x2, RZ ;  /* 0x00000002100e7824 */ /* 0x000fe200078e00ff */
[----:B------:R-:W2:Y:S04]  /*5830*/  LDCU.64 UR4, c[0x0][0x880] ;  /* 0x00011000ff0477ac */ /* 0x000ea80008000a00 */
[----:B------:R-:W-:Y:S02]  /*5840*/  LOP3.LUT R14, R14, 0xfe, RZ, 0xc0, !PT ;  /* 0x000000fe0e0e7812 */ /* 0x000fe400078ec0ff */
[----:B--2---:R-:W-:-:S04]  /*5850*/  ISETP.NE.U32.AND P6, PT, RZ, UR4, PT ;  /* 0x00000004ff007c0c */ /* 0x004fc8000bfc5070 */
[----:B------:R-:W-:Y:S02]  /*5860*/  ISETP.NE.AND.EX P6, PT, RZ, UR5, PT, P6 ;  /* 0x00000005ff007c0c */ /* 0x000fe4000bfc5360 */
[----:B------:R-:W-:Y:S02]  /*5870*/  MOV R2, R17 ;  /* 0x0000001100027202 */ /* 0x000fe40000000f00 */
[----:B-1----:R-:W-:-:S03]  /*5880*/  MOV R3, R0 ;  /* 0x0000000000037202 */ /* 0x002fc60000000f00 */
[----:B------:R-:W-:-:S03]  /*5890*/  IMAD.WIDE.U32 R14, R14, 0x2, R2 ;  /* 0x000000020e0e7825 */ /* 0x000fc600078e0002 */
[C---:B------:R-:W-:Y:S02]  /*58a0*/  IADD3 R3, P2, PT, R14.reuse, 0x200, RZ ;  /* 0x000002000e037810 */ /* 0x040fe40007f5e0ff */
[C---:B------:R-:W-:Y:S02]  /*58b0*/  IADD3 R5, P1, PT, R14.reuse, 0x400, RZ ;  /* 0x000004000e057810 */ /* 0x040fe40007f3e0ff */
[C---:B------:R-:W-:Y:S01]  /*58c0*/  IADD3 R7, P0, PT, R14.reuse, 0x600, RZ ;  /* 0x000006000e077810 */ /* 0x040fe20007f1e0ff */
[--C-:B------:R-:W-:Y:S01]  /*58d0*/  IMAD.X R29, RZ, RZ, R15.reuse, P2 ;  /* 0x000000ffff1d7224 */ /* 0x100fe200010e060f */
[--C-:B------:R-:W-:Y:S01]  /*58e0*/  SHF.R.U64 R9, R14, 0x3, R15.reuse ;  /* 0x000000030e097819 */ /* 0x100fe2000000120f */
[--C-:B------:R-:W-:Y:S02]  /*58f0*/  IMAD.X R27, RZ, RZ, R15.reuse, P1 ;  /* 0x000000ffff1b7224 */ /* 0x100fe400008e060f */
[----:B------:R-:W-:Y:S01]  /*5900*/  IMAD.X R25, RZ, RZ, R15, P0 ;  /* 0x000000ffff197224 */ /* 0x000fe200000e060f */
[----:B------:R-:W-:-:S02]  /*5910*/  SHF.R.U64 R0, R3, 0x3, R29 ;  /* 0x0000000303007819 */ /* 0x000fc4000000121d */
[----:B------:R-:W-:Y:S02]  /*5920*/  SHF.R.U64 R2, R5, 0x3, R27 ;  /* 0x0000000305027819 */ /* 0x000fe4000000121b */
[----:B------:R-:W-:Y:S02]  /*5930*/  SHF.R.U64 R4, R7, 0x3, R25 ;  /* 0x0000000307047819 */ /* 0x000fe40000001219 */
[----:B------:R-:W-:Y:S02]  /*5940*/  LOP3.LUT R28, R3, 0x10, R0, 0x78, !PT ;  /* 0x00000010031c7812 */ /* 0x000fe400078e7800 */
[----:B------:R-:W-:Y:S02]  /*5950*/  LOP3.LUT R26, R5, 0x10, R2, 0x78, !PT ;  /* 0x00000010051a7812 */ /* 0x000fe400078e7802 */
[----:B------:R-:W-:Y:S02]  /*5960*/  IADD3 R0, P3, PT, R14, 0x800, RZ ;  /* 0x000008000e007810 */ /* 0x000fe40007f7e0ff */
[----:B------:R-:W-:-:S02]  /*5970*/  LOP3.LUT R24, R7, 0x10, R4, 0x78, !PT ;  /* 0x0000001007187812 */ /* 0x000fc400078e7804 */
[C---:B------:R-:W-:Y:S01]  /*5980*/  IADD3 R2, P2, PT, R14.reuse, 0xa00, RZ ;  /* 0x00000a000e027810 */ /* 0x040fe20007f5e0ff */
[--C-:B------:R-:W-:Y:S01]  /*5990*/  IMAD.X R23, RZ, RZ, R15.reuse, P3 ;  /* 0x000000ffff177224 */ /* 0x100fe200018e060f */
[C---:B------:R-:W-:Y:S02]  /*59a0*/  IADD3 R4, P1, PT, R14.reuse, 0xc00, RZ ;  /* 0x00000c000e047810 */ /* 0x040fe40007f3e0ff */
[C---:B------:R-:W-:Y:S01]  /*59b0*/  IADD3 R11, P0, PT, R14.reuse, 0xe00, RZ ;  /* 0x00000e000e0b7810 */ /* 0x040fe20007f1e0ff */
[----:B------:R-:W-:Y:S01]  /*59c0*/  IMAD.X R21, RZ, RZ, R15, P2 ;  /* 0x000000ffff157224 */ /* 0x000fe200010e060f */
[----:B------:R-:W-:Y:S01]  /*59d0*/  LOP3.LUT R8, R14, 0x10, R9, 0x78, !PT ;  /* 0x000000100e087812 */ /* 0x000fe200078e7809 */
[----:B------:R-:W-:Y:S01]  /*59e0*/  IMAD.MOV.U32 R9, RZ, RZ, R15 ;  /* 0x000000ffff097224 */ /* 0x000fe200078e000f */
[----:B------:R-:W-:Y:S01]  /*59f0*/  SHF.R.U64 R3, R0, 0x3, R23 ;  /* 0x0000000300037819 */ /* 0x000fe20000001217 */
[----:B------:R-:W-:Y:S01]  /*5a00*/  IMAD.X R13, RZ, RZ, R15, P1 ;  /* 0x000000ffff0d7224 */ /* 0x000fe200008e060f */
[----:B------:R-:W-:Y:S01]  /*5a10*/  SHF.R.U64 R7, R2, 0x3, R21 ;  /* 0x0000000302077819 */ /* 0x000fe20000001215 */
[----:B------:R-:W-:Y:S01]  /*5a20*/  IMAD.X R5, RZ, RZ, R15, P0 ;  /* 0x000000ffff057224 */ /* 0x000fe200000e060f */
[----:B------:R1:W-:Y:S01]  /*5a30*/  ST.E desc[UR48][R8.64], RZ ;  /* 0x000000ff08007985 */ /* 0x0003e2000c101930 */
[----:B------:R-:W-:-:S02]  /*5a40*/  LOP3.LUT R22, R0, 0x10, R3, 0x78, !PT ;  /* 0x0000001000167812 */ /* 0x000fc400078e7803 */
[----:B------:R-:W-:Y:S01]  /*5a50*/  LOP3.LUT R20, R2, 0x10, R7, 0x78, !PT ;  /* 0x0000001002147812 */ /* 0x000fe200078e7807 */
[----:B------:R2:W-:Y:S01]  /*5a60*/  ST.E desc[UR48][R28.64], RZ ;  /* 0x000000ff1c007985 */ /* 0x0005e2000c101930 */
[----:B------:R-:W-:-:S03]  /*5a70*/  SHF.R.U64 R6, R11, 0x3, R5 ;  /* 0x000000030b067819 */ /* 0x000fc60000001205 */
[----:B------:R2:W-:Y:S04]  /*5a80*/  ST.E desc[UR48][R26.64], RZ ;  /* 0x000000ff1a007985 */ /* 0x0005e8000c101930 */
[----:B------:R2:W-:Y:S04]  /*5a90*/  ST.E desc[UR48][R24.64], RZ ;  /* 0x000000ff18007985 */ /* 0x0005e8000c101930 */
[----:B------:R2:W-:Y:S04]  /*5aa0*/  ST.E desc[UR48][R22.64], RZ ;  /* 0x000000ff16007985 */ /* 0x0005e8000c101930 */
[----:B------:R2:W-:Y:S01]  /*5ab0*/  ST.E desc[UR48][R20.64], RZ ;  /* 0x000000ff14007985 */ /* 0x0005e2000c101930 */
[----:B------:R-:W3:Y:S01]  /*5ac0*/  S2R R2, SR_CTAID.Z ;  /* 0x0000000000027919 */ /* 0x000ee20000002700 */
[C---:B-1----:R-:W-:Y:S01]  /*5ad0*/  SHF.R.U64 R9, R4.reuse, 0x3, R13 ;  /* 0x0000000304097819 */ /* 0x042fe2000000120d */
[----:B------:R-:W1:Y:S03]  /*5ae0*/  S2R R0, SR_CTAID.Y ;  /* 0x0000000000007919 */ /* 0x000e660000002600 */
[----:B------:R-:W-:-:S02]  /*5af0*/  LOP3.LUT R12, R4, 0x10, R9, 0x78, !PT ;  /* 0x00000010040c7812 */ /* 0x000fc400078e7809 */
[----:B------:R-:W-:-:S03]  /*5b00*/  LOP3.LUT R4, R11, 0x10, R6, 0x78, !PT ;  /* 0x000000100b047812 */ /* 0x000fc600078e7806 */
[----:B------:R2:W-:Y:S04]  /*5b10*/  ST.E desc[UR48][R12.64], RZ ;  /* 0x000000ff0c007985 */ /* 0x0005e8000c101930 */
[----:B------:R2:W-:Y:S01]  /*5b20*/  ST.E desc[UR48][R4.64], RZ ;  /* 0x000000ff04007985 */ /* 0x0005e2000c101930 */
[----:B------:R-:W-:Y:S05]  /*5b30*/  @!P6 BRA `(.L_x_151) ;  /* 0x000000000090e947 */ /* 0x000fea0003800000 */
[----:B------:R-:W4:Y:S01]  /*5b40*/  LDCU UR4, c[0x0][0x380] ;  /* 0x00007000ff0477ac */ /* 0x000f220008000800 */
[----:B------:R-:W-:Y:S01]  /*5b50*/  IADD3 R3, PT, PT, R18, UR41, RZ ;  /* 0x0000002912037c10 */ /* 0x000fe2000fffe0ff */
[----:B------:R-:W-:Y:S03]  /*5b60*/  BSSY.RECONVERGENT B0, `(.L_x_151) ;  /* 0x0000021000007945 */ /* 0x000fe60003800200 */
[----:B----4-:R-:W-:-:S13]  /*5b70*/  ISETP.GE.AND P0, PT, R3, UR4, PT ;  /* 0x0000000403007c0c */ /* 0x010fda000bf06270 */
[----:B------:R-:W-:Y:S05]  /*5b80*/  @P0 BRA `(.L_x_152) ;  /* 0x0000000000780947 */ /* 0x000fea0003800000 */
[----:B------:R-:W4:Y:S01]  /*5b90*/  LDCU UR7, c[0x0][0x38c] ;  /* 0x00007180ff0777ac */ /* 0x000f220008000800 */
[----:B------:R-:W3:Y:S01]  /*5ba0*/  LDCU UR6, c[0x0][0x890] ;  /* 0x00011200ff0677ac */ /* 0x000ee20008000800 */
[----:B------:R-:W5:Y:S01]  /*5bb0*/  LDCU.64 UR4, c[0x0][0x888] ;  /* 0x00011100ff0477ac */ /* 0x000f620008000a00 */
[----:B----4-:R-:W4:Y:S01]  /*5bc0*/  I2F.U32.RP R8, UR7 ;  /* 0x0000000700087d06 */ /* 0x010f220008209000 */
[----:B------:R-:W-:-:S07]  /*5bd0*/  ISETP.NE.U32.AND P0, PT, RZ, UR7, PT ;  /* 0x00000007ff007c0c */ /* 0x000fce000bf05070 */
[----:B----4-:R-:W4:Y:S02]  /*5be0*/  MUFU.RCP R6, R8 ;  /* 0x0000000800067308 */ /* 0x010f240000001000 */
[----:B----4-:R-:W-:-:S06]  /*5bf0*/  IADD3 R6, PT, PT, R6, 0xffffffe, RZ ;  /* 0x0ffffffe06067810 */ /* 0x010fcc0007ffe0ff */
[----:B--2---:R-:W2:Y:S02]  /*5c00*/  F2I.FTZ.U32.TRUNC.NTZ R5, R6 ;  /* 0x0000000600057305 */ /* 0x004ea4000021f000 */
[----:B--2---:R-:W-:-:S05]  /*5c10*/  IADD3 R4, PT, PT, RZ, -R5, RZ ;  /* 0x80000005ff047210 */ /* 0x004fca0007ffe0ff */
[----:B------:R-:W-:Y:S02]  /*5c20*/  IMAD R7, R4, UR7, RZ ;  /* 0x0000000704077c24 */ /* 0x000fe4000f8e02ff */
[----:B------:R-:W-:-:S05]  /*5c30*/  HFMA2 R4, -RZ, RZ, 0, 0 ;  /* 0x00000000ff047431 */ /* 0x000fca00000001ff */
[----:B------:R-:W-:-:S04]  /*5c40*/  IMAD.HI.U32 R5, R5, R7, R4 ;  /* 0x0000000705057227 */ /* 0x000fc800078e0004 */
[----:B---3--:R-:W-:Y:S02]  /*5c50*/  IMAD R4, R2, UR6, R3 ;  /* 0x0000000602047c24 */ /* 0x008fe4000f8e0203 */
[----:B-1----:R-:W-:-:S04]  /*5c60*/  IMAD.HI.U32 R5, R5, R0, RZ ;  /* 0x0000000005057227 */ /* 0x002fc800078e00ff */
[----:B------:R-:W-:-:S04]  /*5c70*/  IMAD.MOV R7, RZ, RZ, -R5 ;  /* 0x000000ffff077224 */ /* 0x000fc800078e0a05 */
[----:B------:R-:W-:-:S05]  /*5c80*/  IMAD R7, R7, UR7, R0 ;  /* 0x0000000707077c24 */ /* 0x000fca000f8e0200 */
[----:B------:R-:W-:-:S13]  /*5c90*/  ISETP.GE.U32.AND P2, PT, R7, UR7, PT ;  /* 0x0000000707007c0c */ /* 0x000fda000bf46070 */
[----:B------:R-:W-:Y:S02]  /*5ca0*/  @P2 IADD3 R7, PT, PT, R7, -UR7, RZ ;  /* 0x8000000707072c10 */ /* 0x000fe4000fffe0ff */
[----:B------:R-:W-:Y:S02]  /*5cb0*/  @P2 IADD3 R5, PT, PT, R5, 0x1, RZ ;  /* 0x0000000105052810 */ /* 0x000fe40007ffe0ff */
[----:B------:R-:W-:Y:S02]  /*5cc0*/  ISETP.GE.U32.AND P1, PT, R7, UR7, PT ;  /* 0x0000000707007c0c */ /* 0x000fe4000bf26070 */
[----:B------:R-:W1:Y:S11]  /*5cd0*/  LDC.64 R6, c[0x0][0x880] ;  /* 0x00022000ff067b82 */ /* 0x000e760000000a00 */
[----:B------:R-:W-:Y:S01]  /*5ce0*/  @P1 VIADD R5, R5, 0x1 ;  /* 0x0000000105051836 */ /* 0x000fe20000000000 */
[----:B------:R-:W-:-:S04]  /*5cf0*/  @!P0 LOP3.LUT R5, RZ, UR7, RZ, 0x33, !PT ;  /* 0x00000007ff058c12 */ /* 0x000fc8000f8e33ff */
[C---:B------:R-:W-:Y:S01]  /*5d00*/  IADD3 R3, PT, PT, -R5.reuse, RZ, RZ ;  /* 0x000000ff05037210 */ /* 0x040fe20007ffe1ff */
[----:B-----5:R-:W-:-:S04]  /*5d10*/  IMAD R5, R5, UR5, R4 ;  /* 0x0000000505057c24 */ /* 0x020fc8000f8e0204 */
[----:B------:R-:W-:Y:S01]  /*5d20*/  IMAD R4, R3, UR7, R0 ;  /* 0x0000000703047c24 */ /* 0x000fe2000f8e0200 */
[----:B------:R-:W-:-:S03]  /*5d30*/  MOV R3, 0xff800000 ;  /* 0xff80000000037802 */ /* 0x000fc60000000f00 */
[----:B------:R-:W-:-:S04]  /*5d40*/  IMAD R5, R4, UR4, R5 ;  /* 0x0000000404057c24 */ /* 0x000fc8000f8e0205 */
[----:B-1----:R-:W-:-:S05]  /*5d50*/  IMAD.WIDE.U32 R6, R5, 0x4, R6 ;  /* 0x0000000405067825 */ /* 0x002fca00078e0006 */
[----:B------:R4:W-:Y:S02]  /*5d60*/  STG.E desc[UR48][R6.64], R3 ;  /* 0x0000000306007986 */ /* 0x0009e4000c101930 */
.L_x_152:
[----:B------:R-:W-:Y:S05]  /*5d70*/  BSYNC.RECONVERGENT B0 ;  /* 0x0000000000007941 */ /* 0x000fea0003800200 */
.L_x_151:
[----:B------:R-:W-:-:S09]  /*5d80*/  UISETP.NE.AND UP0, UPT, UR38, URZ, UPT ;  /* 0x000000ff2600728c */ /* 0x000fd2000bf05270 */
[----:B------:R-:W-:Y:S05]  /*5d90*/  BRA.U UP0, `(.L_x_153) ;  /* 0x0000000100047547 */ /* 0x000fea000b800000 */
[----:B------:R-:W-:Y:S05]  /*5da0*/  BPT.TRAP 0x1 ;  /* 0x000000040000795c */ /* 0x000fea0000300000 */
.L_x_153:
[C---:B----4-:R-:W-:Y:S01]  /*5db0*/  IADD3 R3, P1, PT, R14.reuse, 0x1000, RZ ;  /* 0x000010000e037810 */ /* 0x050fe20007f3e0ff */
[----:B------:R4:W-:Y:S01]  /*5dc0*/  SYNCS.ARRIVE.TRANS64.A1T0 RZ, [R17+URZ+0x38b0], RZ ;  /* 0x0038b0ff11ff79a7 */ /* 0x0009e200081000ff */
[C---:B--2---:R-:W-:Y:S01]  /*5dd0*/  IADD3 R5, P0, PT, R14.reuse, 0x1200, RZ ;  /* 0x000012000e057810 */ /* 0x044fe20007f1e0ff */
[----:B------:R-:W-:Y:S01]  /*5de0*/  UISETP.NE.AND UP0, UPT, UR38, URZ, UPT ;  /* 0x000000ff2600728c */ /* 0x000fe2000bf05270 */
[C---:B------:R-:W-:Y:S01]  /*5df0*/  IADD3 R7, P5, PT, R14.reuse, 0x1400, RZ ;  /* 0x000014000e077810 */ /* 0x040fe20007fbe0ff */
[--C-:B------:R-:W-:Y:S01]  /*5e00*/  IMAD.X R33, RZ, RZ, R15.reuse, P1 ;  /* 0x000000ffff217224 */ /* 0x100fe200008e060f */
        /* <DEDUP_REMOVED lines=8> */
[----:B------:R-:W-:Y:S01]  /*5e90*/  IADD3 R14, P0, PT, R14, 0x1e00, RZ ;  /* 0x00001e000e0e7810 */ /* 0x000fe20007f1e0ff */
[----:B------:R-:W-:Y:S01]  /*5ea0*/  IMAD.X R23, RZ, RZ, R15, P2 ;  /* 0x000000ffff177224 */ /* 0x000fe200010e060f */
[----:B------:R-:W-:Y:S01]  /*5eb0*/  SHF.R.U64 R4, R3, 0x3, R33 ;  /* 0x0000000303047819 */ /* 0x000fe20000001221 */
[----:B------:R-:W-:Y:S01]  /*5ec0*/  IMAD.X R21, RZ, RZ, R15, P1 ;  /* 0x000000ffff157224 */ /* 0x000fe200008e060f */
[----:B------:R-:W-:Y:S01]  /*5ed0*/  SHF.R.U64 R6, R5, 0x3, R31 ;  /* 0x0000000305067819 */ /* 0x000fe2000000121f */
[----:B------:R-:W-:Y:S01]  /*5ee0*/  IMAD.X R15, RZ, RZ, R15, P0 ;  /* 0x000000ffff0f7224 */ /* 0x000fe200000e060f */
[----:B------:R-:W-:-:S02]  /*5ef0*/  SHF.R.U64 R8, R7, 0x3, R29 ;  /* 0x0000000307087819 */ /* 0x000fc4000000121d */
[----:B------:R-:W-:Y:S02]  /*5f00*/  SHF.R.U64 R10, R9, 0x3, R27 ;  /* 0x00000003090a7819 */ /* 0x000fe4000000121b */
[----:B------:R-:W-:Y:S02]  /*5f10*/  LOP3.LUT R32, R3, 0x10, R4, 0x78, !PT ;  /* 0x0000001003207812 */ /* 0x000fe400078e7804 */
[----:B------:R-:W-:Y:S02]  /*5f20*/  SHF.R.U64 R4, R11, 0x3, R25 ;  /* 0x000000030b047819 */ /* 0x000fe40000001219 */
[----:B------:R-:W-:Y:S01]  /*5f30*/  LOP3.LUT R30, R5, 0x10, R6, 0x78, !PT ;  /* 0x00000010051e7812 */ /* 0x000fe200078e7806 */
[----:B------:R4:W-:Y:S01]  /*5f40*/  ST.E desc[UR48][R32.64], RZ ;  /* 0x000000ff20007985 */ /* 0x0009e2000c101930 */
[----:B------:R-:W-:Y:S02]  /*5f50*/  SHF.R.U64 R3, R12, 0x3, R23 ;  /* 0x000000030c037819 */ /* 0x000fe40000001217 */
[----:B------:R-:W-:Y:S01]  /*5f60*/  LOP3.LUT R28, R7, 0x10, R8, 0x78, !PT ;  /* 0x00000010071c7812 */ /* 0x000fe200078e7808 */
[----:B------:R4:W-:Y:S01]  /*5f70*/  ST.E desc[UR48][R30.64], RZ ;  /* 0x000000ff1e007985 */ /* 0x0009e2000c101930 */
[----:B------:R-:W-:-:S02]  /*5f80*/  SHF.R.U64 R6, R13, 0x3, R21 ;  /* 0x000000030d067819 */ /* 0x000fc40000001215 */
[----:B------:R-:W-:Y:S01]  /*5f90*/  LOP3.LUT R26, R9, 0x10, R10, 0x78, !PT ;  /* 0x00000010091a7812 */ /* 0x000fe200078e780a */
[----:B------:R4:W-:Y:S01]  /*5fa0*/  ST.E desc[UR48][R28.64], RZ ;  /* 0x000000ff1c007985 */ /* 0x0009e2000c101930 */
[----:B------:R-:W-:Y:S02]  /*5fb0*/  SHF.R.U64 R5, R14, 0x3, R15 ;  /* 0x000000030e057819 */ /* 0x000fe4000000120f */
[----:B------:R-:W-:Y:S01]  /*5fc0*/  LOP3.LUT R24, R11, 0x10, R4, 0x78, !PT ;  /* 0x000000100b187812 */ /* 0x000fe200078e7804 */
[----:B------:R4:W-:Y:S01]  /*5fd0*/  ST.E desc[UR48][R26.64], RZ ;  /* 0x000000ff1a007985 */ /* 0x0009e2000c101930 */
[----:B------:R-:W-:Y:S02]  /*5fe0*/  LOP3.LUT R22, R12, 0x10, R3, 0x78, !PT ;  /* 0x000000100c167812 */ /* 0x000fe400078e7803 */
[----:B------:R-:W-:Y:S01]  /*5ff0*/  LOP3.LUT R20, R13, 0x10, R6, 0x78, !PT ;  /* 0x000000100d147812 */ /* 0x000fe200078e7806 */
[----:B------:R4:W-:Y:S01]  /*6000*/  ST.E desc[UR48][R24.64], RZ ;  /* 0x000000ff18007985 */ /* 0x0009e2000c101930 */
[----:B------:R-:W-:-:S03]  /*6010*/  LOP3.LUT R14, R14, 0x10, R5, 0x78, !PT ;  /* 0x000000100e0e7812 */ /* 0x000fc600078e7805 */
[----:B------:R4:W-:Y:S04]  /*6020*/  ST.E desc[UR48][R22.64], RZ ;  /* 0x000000ff16007985 */ /* 0x0009e8000c101930 */
[----:B------:R4:W-:Y:S04]  /*6030*/  ST.E desc[UR48][R20.64], RZ ;  /* 0x000000ff14007985 */ /* 0x0009e8000c101930 */
[----:B------:R4:W-:Y:S01]  /*6040*/  ST.E desc[UR48][R14.64], RZ ;  /* 0x000000ff0e007985 */ /* 0x0009e2000c101930 */
[----:B------:R-:W-:Y:S01]  /*6050*/  @!PT LDS RZ, [RZ] ;  /* 0x00000000fffff984 */ /* 0x000fe20000000800 */
[----:B------:R-:W-:Y:S01]  /*6060*/  @!PT LDS RZ, [RZ] ;  /* 0x00000000fffff984 */ /* 0x000fe20000000800 */
[----:B------:R-:W-:Y:S01]  /*6070*/  @!PT LDS RZ, [RZ] ;  /* 0x00000000fffff984 */ /* 0x000fe20000000800 */
[----:B------:R-:W-:Y:S01]  /*6080*/  @!PT LDS RZ, [RZ] ;  /* 0x00000000fffff984 */ /* 0x000fe20000000800 */
[----:B------:R2:W-:Y:S06]  /*6090*/  MEMBAR.ALL.CTA ;  /* 0x0000000000007992 */ /* 0x0005ec0000008000 */
[----:B--2---:R-:W2:Y:S01]  /*60a0*/  FENCE.VIEW.ASYNC.S ;  /* 0x00000000000073c6 */ /* 0x004ea20000000000 */
[----:B------:R-:W-:Y:S05]  /*60b0*/  BRA.U UP0, `(.L_x_154) ;  /* 0x0000000100047547 */ /* 0x000fea000b800000 */
[----:B------:R-:W-:Y:S05]  /*60c0*/  BPT.TRAP 0x1 ;  /* 0x000000040000795c */ /* 0x000fea0000300000 */
.L_x_154:
[----:B------:R-:W-:-:S05]  /*60d0*/  HFMA2 R3, -RZ, RZ, 0, 5.9604644775390625e-08 ;  /* 0x00000001ff037431 */ /* 0x000fca00000001ff */
[----:B------:R-:W-:-:S04]  /*60e0*/  SHF.L.U32 R4, R3, 0x1f, RZ ;  /* 0x0000001f03047819 */ /* 0x000fc800000006ff */
[----:B--2---:R-:W2:Y:S02]  /*60f0*/  SYNCS.PHASECHK.TRANS64.TRYWAIT P0, [R17+URZ+0x38c8], R4 ;  /* 0x0038c804110075a7 */ /* 0x004ea400080011ff */
[----:B--2---:R-:W-:Y:S05]  /*6100*/  @!P0 BRA `(.L_x_155) ;  /* 0x0000008000a48947 */ /* 0x004fea0003800000 */
.L_x_359:
[----:B------:R-:W-:Y:S05]  /*6110*/  @!P6 BRA `(.L_x_156) ;  /* 0x000000000094e947 */ /* 0x000fea0003800000 */
[----:B------:R-:W5:Y:S01]  /*6120*/  LDCU UR4, c[0x0][0x380] ;  /* 0x00007000ff0477ac */ /* 0x000f620008000800 */
[----:B------:R-:W-:Y:S01]  /*6130*/  IMAD.U32 R5, RZ, RZ, UR41 ;  /* 0x00000029ff057e24 */ /* 0x000fe2000f8e00ff */
[----:B------:R-:W-:Y:S04]  /*6140*/  BSSY.RECONVERGENT B0, `(.L_x_156) ;  /* 0x0000022000007945 */ /* 0x000fe80003800200 */
[----:B------:R-:W-:-:S04]  /*6150*/  IADD3 R5, PT, PT, R5, 0x80, R18 ;  /* 0x0000008005057810 */ /* 0x000fc80007ffe012 */
[----:B-----5:R-:W-:-:S13]  /*6160*/  ISETP.GE.AND P0, PT, R5, UR4, PT ;  /* 0x0000000405007c0c */ /* 0x020fda000bf06270 */
[----:B------:R-:W-:Y:S05]  /*6170*/  @P0 BRA `(.L_x_157) ;  /* 0x0000000000780947 */ /* 0x000fea0003800000 */
[----:B------:R-:W5:Y:S01]  /*6180*/  LDCU UR7, c[0x0][0x38c] ;  /* 0x00007180ff0777ac */ /* 0x000f620008000800 */
[----:B------:R-:W3:Y:S01]  /*6190*/  LDCU UR6, c[0x0][0x890] ;  /* 0x00011200ff0677ac */ /* 0x000ee20008000800 */
[----:B------:R-:W4:Y:S01]  /*61a0*/  LDCU.64 UR4, c[0x0][0x888] ;  /* 0x00011100ff0477ac */ /* 0x000f220008000a00 */
[----:B-----5:R-:W5:Y:S01]  /*61b0*/  I2F.U32.RP R8, UR7 ;  /* 0x0000000700087d06 */ /* 0x020f620008209000 */
[----:B------:R-:W-:Y:S01]  /*61c0*/  ISETP.NE.U32.AND P0, PT, RZ, UR7, PT ;  /* 0x00000007ff007c0c */ /* 0x000fe2000bf05070 */
[----:B---3--:R-:W-:-:S06]  /*61d0*/  IMAD R2, R2, UR6, R5 ;  /* 0x0000000602027c24 */ /* 0x008fcc000f8e0205 */
[----:B-----5:R-:W3:Y:S02]  /*61e0*/  MUFU.RCP R6, R8 ;  /* 0x0000000800067308 */ /* 0x020ee40000001000 */
[----:B---3--:R-:W-:-:S06]  /*61f0*/  IADD3 R6, PT, PT, R6, 0xffffffe, RZ ;  /* 0x0ffffffe06067810 */ /* 0x008fcc0007ffe0ff */
[----:B------:R-:W3:Y:S02]  /*6200*/  F2I.FTZ.U32.TRUNC.NTZ R7, R6 ;  /* 0x0000000600077305 */ /* 0x000ee4000021f000 */
[----:B---3--:R-:W-:Y:S02]  /*6210*/  IADD3 R3, PT, PT, RZ, -R7, RZ ;  /* 0x80000007ff037210 */ /* 0x008fe40007ffe0ff */
[----:B------:R-:W-:-:S03]  /*6220*/  MOV R6, RZ ;  /* 0x000000ff00067202 */ /* 0x000fc60000000f00 */
[----:B------:R-:W-:-:S04]  /*6230*/  IMAD R3, R3, UR7, RZ ;  /* 0x0000000703037c24 */ /* 0x000fc8000f8e02ff */
[----:B------:R-:W-:-:S06]  /*6240*/  IMAD.HI.U32 R3, R7, R3, R6 ;  /* 0x0000000307037227 */ /* 0x000fcc00078e0006 */
[----:B-1----:R-:W-:-:S04]  /*6250*/  IMAD.HI.U32 R3, R3, R0, RZ ;  /* 0x0000000003037227 */ /* 0x002fc800078e00ff */
[----:B------:R-:W-:-:S04]  /*6260*/  IMAD.MOV R7, RZ, RZ, -R3 ;  /* 0x000000ffff077224 */ /* 0x000fc800078e0a03 */
[----:B--2---:R-:W-:Y:S02]  /*6270*/  IMAD R4, R7, UR7, R0 ;  /* 0x0000000707047c24 */ /* 0x004fe4000f8e0200 */
[----:B------:R-:W1:Y:S03]  /*6280*/  LDC.64 R6, c[0x0][0x880] ;  /* 0x00022000ff067b82 */ /* 0x000e660000000a00 */
[----:B------:R-:W-:-:S13]  /*6290*/  ISETP.GE.U32.AND P2, PT, R4, UR7, PT ;  /* 0x0000000704007c0c */ /* 0x000fda000bf46070 */
[----:B------:R-:W-:Y:S02]  /*62a0*/  @P2 IADD3 R4, PT, PT, R4, -UR7, RZ ;  /* 0x8000000704042c10 */ /* 0x000fe4000fffe0ff */
[----:B------:R-:W-:Y:S02]  /*62b0*/  @P2 IADD3 R3, PT, PT, R3, 0x1, RZ ;  /* 0x0000000103032810 */ /* 0x000fe40007ffe0ff */
[----:B------:R-:W-:-:S13]  /*62c0*/  ISETP.GE.U32.AND P1, PT, R4, UR7, PT ;  /* 0x0000000704007c0c */ /* 0x000fda000bf26070 */
[----:B------:R-:W-:Y:S01]  /*62d0*/  @P1 VIADD R3, R3, 0x1 ;  /* 0x0000000103031836 */ /* 0x000fe20000000000 */
[----:B------:R-:W-:-:S04]  /*62e0*/  @!P0 LOP3.LUT R3, RZ, UR7, RZ, 0x33, !PT ;  /* 0x00000007ff038c12 */ /* 0x000fc8000f8e33ff */
[C---:B------:R-:W-:Y:S01]  /*62f0*/  IADD3 R5, PT, PT, -R3.reuse, RZ, RZ ;  /* 0x000000ff03057210 */ /* 0x040fe20007ffe1ff */
[----:B----4-:R-:W-:-:S04]  /*6300*/  IMAD R2, R3, UR5, R2 ;  /* 0x0000000503027c24 */ /* 0x010fc8000f8e0202 */
[----:B------:R-:W-:Y:S01]  /*6310*/  IMAD R5, R5, UR7, R0 ;  /* 0x0000000705057c24 */ /* 0x000fe2000f8e0200 */
[----:B------:R-:W-:-:S03]  /*6320*/  MOV R0, 0xff800000 ;  /* 0xff80000000007802 */ /* 0x000fc60000000f00 */
[----:B------:R-:W-:-:S04]  /*6330*/  IMAD R5, R5, UR4, R2 ;  /* 0x0000000405057c24 */ /* 0x000fc8000f8e0202 */
[----:B-1----:R-:W-:-:S05]  /*6340*/  IMAD.WIDE.U32 R6, R5, 0x4, R6 ;  /* 0x0000000405067825 */ /* 0x002fca00078e0006 */
[----:B------:R5:W-:Y:S02]  /*6350*/  STG.E desc[UR48][R6.64], R0 ;  /* 0x0000000006007986 */ /* 0x000be4000c101930 */
.L_x_157:
[----:B------:R-:W-:Y:S05]  /*6360*/  BSYNC.RECONVERGENT B0 ;  /* 0x0000000000007941 */ /* 0x000fea0003800200 */
.L_x_156:
[----:B------:R-:W-:Y:S01]  /*6370*/  @!PT LDS RZ, [RZ] ;  /* 0x00000000fffff984 */ /* 0x000fe20000000800 */
[----:B------:R-:W-:Y:S01]  /*6380*/  @!PT LDS RZ, [RZ] ;  /* 0x00000000fffff984 */ /* 0x000fe20000000800 */
[----:B------:R-:W-:Y:S01]  /*6390*/  @!PT LDS RZ, [RZ] ;  /* 0x00000000fffff984 */ /* 0x000fe20000000800 */
[----:B------:R-:W-:Y:S01]  /*63a0*/  @!PT LDS RZ, [RZ] ;  /* 0x00000000fffff984 */ /* 0x000fe20000000800 */
[----:B------:R1:W-:Y:S06]  /*63b0*/  MEMBAR.ALL.CTA ;  /* 0x0000000000007992 */ /* 0x0003ec0000008000 */
[----:B-1----:R-:W1:Y:S01]  /*63c0*/  FENCE.VIEW.ASYNC.S ;  /* 0x00000000000073c6 */ /* 0x002e620000000000 */
[----:B------:R-:W-:-:S09]  /*63d0*/  UISETP.NE.AND UP0, UPT, UR38, URZ, UPT ;  /* 0x000000ff2600728c */ /* 0x000fd2000bf05270 */
[----:B------:R-:W-:Y:S05]  /*63e0*/  BRA.U UP0, `(.L_x_158) ;  /* 0x0000000100047547 */ /* 0x000fea000b800000 */
[----:B------:R-:W-:Y:S05]  /*63f0*/  BPT.TRAP 0x1 ;  /* 0x000000040000795c */ /* 0x000fea0000300000 */
.L_x_158:
[----:B-1----:R-:W-:Y:S01]  /*6400*/  SYNCS.ARRIVE.TRANS64.A1T0 RZ, [R17+URZ+0x38b8], RZ ;  /* 0x0038b8ff11ff79a7 */ /* 0x002fe200081000ff */
[----:B------:R-:W-:Y:S05]  /*6410*/  EXIT ;  /* 0x000000000000794d */ /* 0x000fea0003800000 */
.L_x_87:
[----:B------:R-:W-:Y:S01]  /*6420*/  UISETP.NE.AND UP0, UPT, UR37, URZ, UPT ;  /* 0x000000ff2500728c */ /* 0x000fe2000bf05270 */
[C---:B------:R-:W-:Y:S01]  /*6430*/  IMAD.U32 R41, R16.reuse, 0x10000, RZ ;  /* 0x0001000010297824 */ /* 0x040fe200078e00ff */
[C---:B------:R-:W-:Y:S02]  /*6440*/  LOP3.LUT R17, R16.reuse, 0x1f, RZ, 0xc0, !PT ;  /* 0x0000001f10117812 */ /* 0x040fe400078ec0ff */
[----:B------:R-:W-:Y:S02]  /*6450*/  LOP3.LUT R40, R16, 0x7f, RZ, 0xc0, !PT ;  /* 0x0000007f10287812 */ /* 0x000fe400078ec0ff */
[----:B------:R-:W-:-:S04]  /*6460*/  LOP3.LUT R41, R41, 0x600000, RZ, 0xc0, !PT ;  /* 0x0060000029297812 */ /* 0x000fc800078ec0ff */
[----:B------:R-:W-:Y:S01]  /*6470*/  LOP3.LUT R42, R41, 0x80, RZ, 0xfc, !PT ;  /* 0x00000080292a7812 */ /* 0x000fe200078efcff */
[----:B------:R-:W-:Y:S05]  /*6480*/  BRA.U !UP0, `(.L_x_159) ;  /* 0x0000000108047547 */ /* 0x000fea000b800000 */
[----:B------:R-:W-:Y:S05]  /*6490*/  BPT.TRAP 0x1 ;  /* 0x000000040000795c */ /* 0x000fea0000300000 */
.L_x_159:
[----:B------:R-:W1:Y:S01]  /*64a0*/  S2UR UR40, SR_CgaCtaId ;  /* 0x00000000002879c3 */ /* 0x000e620000008800 */
[----:B------:R-:W-:Y:S01]  /*64b0*/  UMOV UR39, 0x400 ;  /* 0x0000040000277882 */ /* 0x000fe20000000000 */
[----:B------:R-:W-:Y:S01]  /*64c0*/  SHF.L.U32 R3, RZ, 0x1f, RZ ;  /* 0x0000001fff037819 */ /* 0x000fe200000006ff */
[----:B-1----:R-:W-:-:S09]  /*64d0*/  ULEA UR39, UR40, UR39, 0x18 ;  /* 0x0000002728277291 */ /* 0x002fd2000f8ec0ff */
[----:B------:R-:W1:Y:S02]  /*64e0*/  SYNCS.PHASECHK.TRANS64.TRYWAIT P0, [UR39+0x3870], R3 ;  /* 0x00387003ff0075a7 */ /* 0x000e640008001127 */
[----:B-1----:R-:W-:Y:S05]  /*64f0*/  @!P0 BRA `(.L_x_160) ;  /* 0x0000007c00bc8947 */ /* 0x002fea0003800000 */
.L_x_360:
[----:B------:R-:W-:-:S09]  /*6500*/  UISETP.NE.AND UP0, UPT, UR37, URZ, UPT ;  /* 0x000000ff2500728c */ /* 0x000fd2000bf05270 */
[----:B------:R-:W-:Y:S05]  /*6510*/  BRA.U !UP0, `(.L_x_161) ;  /* 0x0000000108047547 */ /* 0x000fea000b800000 */
[----:B------:R-:W-:Y:S05]  /*6520*/  BPT.TRAP 0x1 ;  /* 0x000000040000795c */ /* 0x000fea0000300000 */
.L_x_161:
[----:B------:R-:W-:Y:S02]  /*6530*/  UIADD3 UR45, UPT, UPT, UR39, 0x3878, URZ ;  /* 0x00003878272d7890 */ /* 0x000fe4000fffe0ff */
[----:B------:R-:W-:Y:S02]  /*6540*/  UISETP.NE.AND UP0, UPT, UR36, URZ, UPT ;  /* 0x000000ff2400728c */ /* 0x000fe4000bf05270 */
[----:B------:R-:W-:-:S09]  /*6550*/  UPRMT UR4, UR40, 0x654, UR45 ;  /* 0x0000065428047896 */ /* 0x000fd2000800002d */
[----:B------:R-:W-:Y:S01]  /*6560*/  SYNCS.ARRIVE.TRANS64.RED.A1T0 RZ, [UR4], RZ ;  /* 0x000000ffffff79a7 */ /* 0x000fe20008100404 */
[----:B------:R-:W-:Y:S05]  /*6570*/  BRA.U !UP0, `(.L_x_162) ;  /* 0x0000000108047547 */ /* 0x000fea000b800000 */
[----:B------:R-:W-:Y:S05]  /*6580*/  BPT.TRAP 0x1 ;  /* 0x000000040000795c */ /* 0x000fea0000300000 */
.L_x_162:
[----:B------:R-:W2:Y:S01]  /*6590*/  SYNCS.PHASECHK.TRANS64.TRYWAIT P0, [UR39+0x3880], R3 ;  /* 0x00388003ff0075a7 */ /* 0x000ea20008001127 */
[----:B------:R-:W-:Y:S01]  /*65a0*/  UMOV UR44, URZ ;  /* 0x000000ff002c7c82 */ /* 0x000fe20008000000 */
[----:B--2---:R-:W-:Y:S05]  /*65b0*/  @!P0 BRA `(.L_x_163) ;  /* 0x0000007c00a48947 */ /* 0x004fea0003800000 */
.L_x_361:
[----:B------:R-:W-:Y:S01]  /*65c0*/  UISETP.GE.AND UP0, UPT, UR5, 0x41, UPT ;  /* 0x000000410500788c */ /* 0x000fe2000bf06270 */
[----:B------:R-:W-:Y:S01]  /*65d0*/  HFMA2 R43, -RZ, RZ, 0, 5.9604644775390625e-08 ;  /* 0x00000001ff2b7431 */ /* 0x000fe200000001ff */
[----:B------:R-:W-:-:S07]  /*65e0*/  UMOV UR43, 0x1 ;  /* 0x00000001002b7882 */ /* 0x000fce0000000000 */
[----:B------:R-:W-:Y:S05]  /*65f0*/  BRA.U !UP0, `(.L_x_164) ;  /* 0x0000000d08a07547 */ /* 0x000fea000b800000 */
[----:B------:R-:W-:Y:S01]  /*6600*/  UIADD3 UR5, UPT, UPT, UR5, 0x3f, URZ ;  /* 0x0000003f05057890 */ /* 0x000fe2000fffe0ff */
[C---:B------:R-:W-:Y:S01]  /*6610*/  VIADD R22, R41.reuse, 0x100 ;  /* 0x0000010029167836 */ /* 0x040fe20000000000 */
[----:B------:R-:W-:Y:S01]  /*6620*/  LOP3.LUT R23, R18, 0x3, RZ, 0xc0, !PT ;  /* 0x0000000312177812 */ /* 0x000fe200078ec0ff */
[----:B------:R-:W-:Y:S01]  /*6630*/  VIADD R16, R41, 0x180 ;  /* 0x0000018029107836 */ /* 0x000fe20000000000 */
[----:B------:R-:W-:Y:S01]  /*6640*/  USHF.R.S32.HI UR4, URZ, 0x1f, UR5 ;  /* 0x0000001fff047899 */ /* 0x000fe20008011405 */
[----:B------:R-:W-:Y:S01]  /*6650*/  SHF.R.U32.HI R19, RZ, 0x15, R42 ;  /* 0x00000015ff137819 */ /* 0x000fe2000001162a */
[----:B------:R-:W-:Y:S01]  /*6660*/  IMAD.MOV.U32 R43, RZ, RZ, 0x1 ;  /* 0x00000001ff2b7424 */ /* 0x000fe200078e00ff */
[----:B------:R-:W-:Y:S01]  /*6670*/  SHF.R.U32.HI R22, RZ, 0x15, R22 ;  /* 0x00000015ff167819 */ /* 0x000fe20000011616 */
[----:B------:R-:W-:Y:S01]  /*6680*/  ULEA.HI UR4, UR4, UR5, URZ, 0x6 ;  /* 0x0000000504047291 */ /* 0x000fe2000f8f30ff */
[----:B------:R-:W-:Y:S01]  /*6690*/  SHF.R.U32.HI R16, RZ, 0x15, R16 ;  /* 0x00000015ff107819 */ /* 0x000fe20000011610 */
[----:B------:R-:W-:Y:S01]  /*66a0*/  UMOV UR44, URZ ;  /* 0x000000ff002c7c82 */ /* 0x000fe20008000000 */
[----:B------:R-:W-:Y:S01]  /*66b0*/  UMOV UR41, URZ ;  /* 0x000000ff00297c82 */ /* 0x000fe20008000000 */
[----:B------:R-:W-:-:S12]  /*66c0*/  USHF.R.S32.HI UR42, URZ, 0x6, UR4 ;  /* 0x00000006ff2a7899 */ /* 0x000fd80008011404 */
.L_x_184:
[----:B------:R-:W-:Y:S01]  /*66d0*/  UISETP.NE.AND UP0, UPT, UR37, URZ, UPT ;  /* 0x000000ff2500728c */ /* 0x000fe2000bf05270 */
[----:B------:R-:W-:Y:S01]  /*66e0*/  UMOV UR4, UR42 ;  /* 0x0000002a00047c82 */ /* 0x000fe20008000000 */
[----:B------:R-:W-:Y:S02]  /*66f0*/  UIADD3 UR42, UPT, UPT, UR42, -0x1, URZ ;  /* 0xffffffff2a2a7890 */ /* 0x000fe4000fffe0ff */
[----:B------:R-:W-:Y:S01]  /*6700*/  UISETP.GT.AND UP1, UPT, UR4, 0x2, UPT ;  /* 0x000000020400788c */ /* 0x000fe2000bf24270 */
[----:B------:R-:W-:-:S03]  /*6710*/  UMOV UR43, UR41 ;  /* 0x00000029002b7c82 */ /* 0x000fc60008000000 */
[----:B------:R-:W-:Y:S01]  /*6720*/  UP2UR UR46, UPR, URZ, 0x2 ;  /* 0x00000002ff2e7883 */ /* 0x000fe20008000000 */
[----:B--23--:R-:W-:Y:S11]  /*6730*/  BRA.U !UP0, `(.L_x_165) ;  /* 0x0000000108047547 */ /* 0x00cff6000b800000 */
[----:B------:R-:W-:Y:S05]  /*6740*/  BPT.TRAP 0x1 ;  /* 0x000000040000795c */ /* 0x000fea0000300000 */
.L_x_165:
[----:B-1----:R-:W-:-:S04]  /*6750*/  SHF.L.U32 R3, R43, 0x1f, RZ ;  /* 0x0000001f2b037819 */ /* 0x002fc800000006ff */
[----:B------:R-:W1:Y:S02]  /*6760*/  SYNCS.PHASECHK.TRANS64.TRYWAIT P0, [UR39+0x3870], R3 ;  /* 0x00387003ff0075a7 */ /* 0x000e640008001127 */
[----:B-1----:R-:W-:Y:S05]  /*6770*/  @!P0 BRA `(.L_x_166) ;  /* 0x0000007c004c8947 */ /* 0x002fea0003800000 */
.L_x_362:
[----:B------:R-:W-:Y:S01]  /*6780*/  R2UR UR4, R41 ;  /* 0x00000000290472ca */ /* 0x000fe200000e0000 */
[----:B------:R-:W-:Y:S01]  /*6790*/  UISETP.NE.AND UP0, UPT, UR38, URZ, UPT ;  /* 0x000000ff2600728c */ /* 0x000fe2000bf05270 */
[----:B------:R-:W-:-:S11]  /*67a0*/  PLOP3.LUT P0, PT, PT, PT, PT, 0x80, 0x8 ;  /* 0x000000000008781c */ /* 0x000fd60003f0f070 */
[----:B-1----:R-:W1:Y:S02]  /*67b0*/  LDTM.x2 R2, tmem[UR4] ;  /* 0x00000004000279ee */ /* 0x002e6400080c0000 */
[----:B-1----:R-:W-:-:S13]  /*67c0*/  FSETP.NEU.AND P2, PT, R2, R3, PT ;  /* 0x000000030200720b */ /* 0x002fda0003f4d000 */
[----:B------:R-:W1:Y:S01]  /*67d0*/  @P2 LDC R0, c[0x0][0x704] ;  /* 0x0001c100ff002b82 */ /* 0x000e620000000800 */
[----:B------:R-:W-:Y:S01]  /*67e0*/  @P2 FADD R3, R2, -R3 ;  /* 0x8000000302032221 */ /* 0x000fe20000000000 */
[----:B------:R-:W-:-:S03]  /*67f0*/  IMAD.MOV.U32 R2, RZ, RZ, 0x3f800000 ;  /* 0x3f800000ff027424 */ /* 0x000fc600078e00ff */
[----:B-1----:R-:W-:-:S05]  /*6800*/  @P2 FMUL R3, R3, R0 ;  /* 0x0000000003032220 */ /* 0x002fca0000400000 */
[----:B------:R-:W-:-:S04]  /*6810*/  @P2 FSETP.GEU.AND P1, PT, R3, -126, PT ;  /* 0xc2fc00000300280b */ /* 0x000fc80003f2e000 */
[----:B------:R-:W-:-:S13]  /*6820*/  @P2 PLOP3.LUT P0, PT, P1, PT, PT, 0x80, 0x8 ;  /* 0x000000000008281c */ /* 0x000fda0000f0f070 */
[----:B------:R-:W-:-:S04]  /*6830*/  @!P0 FMUL R3, R3, 0.5 ;  /* 0x3f00000003038820 */ /* 0x000fc80000400000 */
[----:B------:R-:W1:Y:S02]  /*6840*/  @P2 MUFU.EX2 R0, R3 ;  /* 0x0000000300002308 */ /* 0x000e640000000800 */
[----:B-1----:R-:W-:-:S05]  /*6850*/  @!P0 FMUL R0, R0, R0 ;  /* 0x0000000000008220 */ /* 0x002fca0000400000 */
[----:B------:R-:W-:Y:S01]  /*6860*/  @P2 MOV R2, R0 ;  /* 0x0000000000022202 */ /* 0x000fe20000000f00 */
[----:B------:R-:W-:Y:S06]  /*6870*/  BRA.U UP0, `(.L_x_167) ;  /* 0x0000000100047547 */ /* 0x000fec000b800000 */
[----:B------:R-:W-:Y:S05]  /*6880*/  BPT.TRAP 0x1 ;  /* 0x000000040000795c */ /* 0x000fea0000300000 */
.L_x_167:
[----:B------:R-:W-:Y:S01]  /*6890*/  IMAD.U32 R3, RZ, RZ, UR44 ;  /* 0x0000002cff037e24 */ /* 0x000fe2000f8e00ff */
[----:B------:R-:W-:-:S04]  /*68a0*/  FSETP.NEU.AND P1, PT, R2, 1, PT ;  /* 0x3f8000000200780b */ /* 0x000fc80003f2d000 */
[----:B------:R-:W-:-:S04]  /*68b0*/  SHF.L.U32 R3, R3, 0x1f, RZ ;  /* 0x0000001f03037819 */ /* 0x000fc800000006ff */
[----:B------:R-:W1:Y:S02]  /*68c0*/  SYNCS.PHASECHK.TRANS64.TRYWAIT P0, [UR39+0x3890], R3 ;  /* 0x00389003ff0075a7 */ /* 0x000e640008001127 */
[----:B-1----:R-:W-:Y:S05]  /*68d0*/  @!P0 BRA `(.L_x_168) ;  /* 0x0000007c000c8947 */ /* 0x002fea0003800000 */
.L_x_363:
[----:B------:R-:W-:-:S13]  /*68e0*/  VOTE.ANY P1, P1 ;  /* 0x0000000000ff7806 */ /* 0x000fda0000820100 */
[----:B------:R-:W-:Y:S05]  /*68f0*/  @!P1 BRA `(.L_x_169) ;  /* 0x0000000000cc9947 */ /* 0x000fea0003800000 */
[----:B------:R-:W-:-:S13]  /*6900*/  ISETP.NE.AND P0, PT, R23, R22, PT ;  /* 0x000000161700720c */ /* 0x000fda0003f05270 */
[----:B------:R-:W-:Y:S05]  /*6910*/  @!P0 BRA `(.L_x_170) ;  /* 0x0000000000408947 */ /* 0x000fea0003800000 */
[----:B------:R-:W-:Y:S01]  /*6920*/  MOV R14, 0x8 ;  /* 0x00000008000e7802 */ /* 0x000fe20000000f00 */
[----:B------:R-:W2:Y:S01]  /*6930*/  LDCU.64 UR8, c[0x4][0xb0] ;  /* 0x01001600ff0877ac */ /* 0x000ea20008000a00 */
[----:B------:R-:W-:Y:S02]  /*6940*/  HFMA2 R12, -RZ, RZ, 0, 5.9604644775390625e-08 ;  /* 0x00000001ff0c7431 */ /* 0x000fe400000001ff */
[----:B------:R-:W-:Y:S01]  /*6950*/  IMAD.MOV.U32 R8, RZ, RZ, 0x192 ;  /* 0x00000192ff087424 */ /* 0x000fe200078e00ff */
[----:B------:R-:W3:Y:S01]  /*6960*/  LDCU.64 UR6, c[0x4][0xb8] ;  /* 0x01001700ff0677ac */ /* 0x000ee20008000a00 */
[----:B------:R-:W4:Y:S01]  /*6970*/  LDC.64 R14, c[0x4][R14] ;  /* 0x010000000e0e7b82 */ /* 0x000f220000000a00 */
[----:B------:R-:W-:Y:S01]  /*6980*/  IMAD.MOV.U32 R13, RZ, RZ, RZ ;  /* 0x000000ffff0d7224 */ /* 0x000fe200078e00ff */
[----:B------:R-:W5:Y:S01]  /*6990*/  LDCU.64 UR4, c[0x4][0x30] ;  /* 0x01000600ff0477ac */ /* 0x000f620008000a00 */
[----:B--2---:R-:W-:Y:S01]  /*69a0*/  IMAD.U32 R4, RZ, RZ, UR8 ;  /* 0x00000008ff047e24 */ /* 0x004fe2000f8e00ff */
[----:B------:R-:W-:Y:S01]  /*69b0*/  MOV R5, UR9 ;  /* 0x0000000900057c02 */ /* 0x000fe20008000f00 */
[----:B---3--:R-:W-:Y:S01]  /*69c0*/  IMAD.U32 R6, RZ, RZ, UR6 ;  /* 0x00000006ff067e24 */ /* 0x008fe2000f8e00ff */
[----:B------:R-:W-:Y:S01]  /*69d0*/  MOV R7, UR7 ;  /* 0x0000000700077c02 */ /* 0x000fe20008000f00 */
[----:B-----5:R-:W-:Y:S01]  /*69e0*/  IMAD.U32 R10, RZ, RZ, UR4 ;  /* 0x00000004ff0a7e24 */ /* 0x020fe2000f8e00ff */
[----:B------:R-:W-:-:S02]  /*69f0*/  MOV R11, UR5 ;  /* 0x00000005000b7c02 */ /* 0x000fc40008000f00 */
[----:B------:R-:W-:-:S07]  /*6a00*/  LEPC R20, `(.L_x_170) ;  /* 0x000000001014794e */ /* 0x000fce0000000000 */
[----:B-1--4-:R-:W-:Y:S05]  /*6a10*/  CALL.ABS.NOINC R14 ;  /* 0x000000000e007343 */ /* 0x012fea0003c00000 */
.L_x_170:
[----:B------:R-:W-:Y:S05]  /*6a20*/  WARPSYNC.ALL ;  /* 0x0000000000007948 */ /* 0x000fea0003800000 */
[----:B------:R-:W-:Y:S02]  /*6a30*/  R2UR UR4, R41 ;  /* 0x00000000290472ca */ /* 0x000fe400000e0000 */
[----:B------:R-:W-:Y:S02]  /*6a40*/  ISETP.NE.AND P0, PT, R23, R22, PT ;  /* 0x000000161700720c */ /* 0x000fe40003f05270 */
[----:B------:R-:W-:-:S09]  /*6a50*/  FSETP.NEU.AND P1, PT, R2, 1, PT ;  /* 0x3f8000000200780b */ /* 0x000fd20003f2d000 */
[----:B------:R-:W2:Y:S04]  /*6a60*/  LDTM.x16 R24, tmem[UR4+0x100] ;  /* 0x00010004001879ee */ /* 0x000ea80008240000 */
[C---:B--2---:R-:W-:Y:S02]  /*6a70*/  @P1 FMUL2 R24, R2.reuse.F32, R24.F32x2.HI_LO ;  /* 0x000000180218124a */ /* 0x044fe40000040000 */
[C---:B------:R-:W-:Y:S02]  /*6a80*/  @P1 FMUL2 R26, R2.reuse.F32, R26.F32x2.HI_LO ;  /* 0x0000001a021a124a */ /* 0x040fe40000040000 */
[C---:B------:R-:W-:Y:S02]  /*6a90*/  @P1 FMUL2 R28, R2.reuse.F32, R28.F32x2.HI_LO ;  /* 0x0000001c021c124a */ /* 0x040fe40000040000 */
[----:B------:R-:W-:-:S02]  /*6aa0*/  @P1 FMUL2 R30, R2.F32, R30.F32x2.HI_LO ;  /* 0x0000001e021e124a */ /* 0x000fc40000040000 */
[C---:B------:R-:W-:Y:S02]  /*6ab0*/  @P1 FMUL2 R32, R2.reuse.F32, R32.F32x2.HI_LO ;  /* 0x000000200220124a */ /* 0x040fe40000040000 */
[C---:B------:R-:W-:Y:S02]  /*6ac0*/  @P1 FMUL2 R34, R2.reuse.F32, R34.F32x2.HI_LO ;  /* 0x000000220222124a */ /* 0x040fe40000040000 */
[C---:B------:R-:W-:Y:S02]  /*6ad0*/  @P1 FMUL2 R36, R2.reuse.F32, R36.F32x2.HI_LO ;  /* 0x000000240224124a */ /* 0x040fe40000040000 */
[----:B------:R-:W-:Y:S01]  /*6ae0*/  @P1 FMUL2 R38, R2.F32, R38.F32x2.HI_LO ;  /* 0x000000260226124a */ /* 0x000fe20000040000 */
[----:B------:R-:W-:Y:S06]  /*6af0*/  @!P0 BRA `(.L_x_171) ;  /* 0x0000000000408947 */ /* 0x000fec0003800000 */
[----:B------:R-:W-:Y:S01]  /*6b00*/  MOV R2, 0x8 ;  /* 0x0000000800027802 */ /* 0x000fe20000000f00 */
[----:B------:R-:W2:Y:S01]  /*6b10*/  LDCU.64 UR6, c[0x4][0xb0] ;  /* 0x01001600ff0677ac */ /* 0x000ea20008000a00 */
[----:B------:R-:W-:Y:S02]  /*6b20*/  HFMA2 R12, -RZ, RZ, 0, 5.9604644775390625e-08 ;  /* 0x00000001ff0c7431 */ /* 0x000fe400000001ff */
[----:B------:R-:W-:Y:S01]  /*6b30*/  IMAD.MOV.U32 R8, RZ, RZ, 0x1be ;  /* 0x000001beff087424 */ /* 0x000fe200078e00ff */
[----:B------:R-:W3:Y:S01]  /*6b40*/  LDCU.64 UR4, c[0x4][0xb8] ;  /* 0x01001700ff0477ac */ /* 0x000ee20008000a00 */
[----:B-1----:R-:W1:Y:S01]  /*6b50*/  LDC.64 R2, c[0x4][R2] ;  /* 0x0100000002027b82 */ /* 0x002e620000000a00 */
[----:B------:R-:W-:Y:S01]  /*6b60*/  IMAD.MOV.U32 R13, RZ, RZ, RZ ;  /* 0x000000ffff0d7224 */ /* 0x000fe200078e00ff */
[----:B------:R-:W4:Y:S01]  /*6b70*/  LDCU.64 UR8, c[0x4][0x38] ;  /* 0x01000700ff0877ac */ /* 0x000f220008000a00 */
[----:B--2---:R-:W-:Y:S01]  /*6b80*/  IMAD.U32 R4, RZ, RZ, UR6 ;  /* 0x00000006ff047e24 */ /* 0x004fe2000f8e00ff */
[----:B------:R-:W-:Y:S01]  /*6b90*/  MOV R5, UR7 ;  /* 0x0000000700057c02 */ /* 0x000fe20008000f00 */
[----:B---3--:R-:W-:Y:S01]  /*6ba0*/  IMAD.U32 R6, RZ, RZ, UR4 ;  /* 0x00000004ff067e24 */ /* 0x008fe2000f8e00ff */
[----:B------:R-:W-:Y:S01]  /*6bb0*/  MOV R7, UR5 ;  /* 0x0000000500077c02 */ /* 0x000fe20008000f00 */
[----:B----4-:R-:W-:Y:S01]  /*6bc0*/  IMAD.U32 R10, RZ, RZ, UR8 ;  /* 0x00000008ff0a7e24 */ /* 0x010fe2000f8e00ff */
[----:B------:R-:W-:-:S02]  /*6bd0*/  MOV R11, UR9 ;  /* 0x00000009000b7c02 */ /* 0x000fc40008000f00 */
[----:B------:R-:W-:-:S07]  /*6be0*/  LEPC R20, `(.L_x_171) ;  /* 0x000000001014794e */ /* 0x000fce0000000000 */
[----:B-1----:R-:W-:Y:S05]  /*6bf0*/  CALL.ABS.NOINC R2 ;  /* 0x0000000002007343 */ /* 0x002fea0003c00000 */
.L_x_171:
[----:B------:R-:W-:Y:S05]  /*6c00*/  WARPSYNC.ALL ;  /* 0x0000000000007948 */ /* 0x000fea0003800000 */
[----:B------:R-:W-:-:S13]  /*6c10*/  R2UR UR4, R41 ;  /* 0x00000000290472ca */ /* 0x000fda00000e0000 */
[----:B------:R2:W-:Y:S02]  /*6c20*/  STTM.x16 tmem[UR4+0x100], R24 ;  /* 0x00010018000079ed */ /* 0x0005e40008240004 */
.L_x_169:
[----:B------:R-:W-:-:S09]  /*6c30*/  UISETP.NE.AND UP0, UPT, UR36, URZ, UPT ;  /* 0x000000ff2400728c */ /* 0x000fd2000bf05270 */
[----:B------:R-:W-:Y:S05]  /*6c40*/  BRA.U !UP0, `(.L_x_172) ;  /* 0x0000000108047547 */ /* 0x000fea000b800000 */
[----:B------:R-:W-:Y:S05]  /*6c50*/  BPT.TRAP 0x1 ;  /* 0x000000040000795c */ /* 0x000fea0000300000 */
.L_x_172:
[----:B------:R-:W-:Y:S02]  /*6c60*/  UIADD3 UR4, UPT, UPT, UR39, 0x3888, URZ ;  /* 0x0000388827047890 */ /* 0x000fe4000fffe0ff */
[----:B------:R-:W-:Y:S02]  /*6c70*/  UISETP.NE.AND UP0, UPT, UR38, URZ, UPT ;  /* 0x000000ff2600728c */ /* 0x000fe4000bf05270 */
[----:B------:R-:W-:Y:S02]  /*6c80*/  UPRMT UR4, UR40, 0x654, UR4 ;  /* 0x0000065428047896 */ /* 0x000fe40008000004 */
[----:B------:R-:W-:-:S07]  /*6c90*/  ULOP3.LUT UR41, UR43, 0x1, URZ, 0x3c, !UPT ;  /* 0x000000012b297892 */ /* 0x000fce000f8e3cff */
[----:B------:R-:W-:Y:S01]  /*6ca0*/  SYNCS.ARRIVE.TRANS64.RED.A1T0 RZ, [UR4], RZ ;  /* 0x000000ffffff79a7 */ /* 0x000fe20008100404 */
[----:B------:R-:W3:Y:S01]  /*6cb0*/  FENCE.VIEW.ASYNC.T ;  /* 0x00000000000073c6 */ /* 0x000ee20000000200 */
[----:B------:R-:W-:Y:S05]  /*6cc0*/  BRA.U UP0, `(.L_x_173) ;  /* 0x0000000100087547 */ /* 0x000fea000b800000 */
[----:B------:R-:W-:Y:S05]  /*6cd0*/  BPT.TRAP 0x1 ;  /* 0x000000040000795c */ /* 0x000fea0000300000 */
[----:B------:R-:W-:Y:S05]  /*6ce0*/  BPT.TRAP 0x1 ;  /* 0x000000040000795c */ /* 0x000fea0000300000 */
.L_x_173:
[----:B------:R-:W-:Y:S02]  /*6cf0*/  UIADD3 UR4, UPT, UPT, UR39, 0x38a0, URZ ;  /* 0x000038a027047890 */ /* 0x000fe4000fffe0ff */
[----:B------:R-:W-:Y:S02]  /*6d00*/  UISETP.NE.AND UP0, UPT, UR36, URZ, UPT ;  /* 0x000000ff2400728c */ /* 0x000fe4000bf05270 */
[----:B------:R-:W-:-:S09]  /*6d10*/  UPRMT UR4, UR40, 0x654, UR4 ;  /* 0x0000065428047896 */ /* 0x000fd20008000004 */
[----:B---3--:R-:W-:Y:S01]  /*6d20*/  SYNCS.ARRIVE.TRANS64.RED.A1T0 RZ, [UR4], RZ ;  /* 0x000000ffffff79a7 */ /* 0x008fe20008100404 */
[----:B------:R-:W-:Y:S05]  /*6d30*/  BRA.U !UP0, `(.L_x_174) ;  /* 0x0000000108047547 */ /* 0x000fea000b800000 */
[----:B------:R-:W-:Y:S05]  /*6d40*/  BPT.TRAP 0x1 ;  /* 0x000000040000795c */ /* 0x000fea0000300000 */
.L_x_174:
[----:B-1----:R-:W-:Y:S01]  /*6d50*/  IMAD.U32 R3, RZ, RZ, UR41 ;  /* 0x00000029ff037e24 */ /* 0x002fe2000f8e00ff */
[----:B------:R-:W-:-:S04]  /*6d60*/  ISETP.NE.AND P0, PT, R23, R19, PT ;  /* 0x000000131700720c */ /* 0x000fc80003f05270 */
[----:B------:R-:W-:-:S04]  /*6d70*/  SHF.L.U32 R3, R3, 0x1f, RZ ;  /* 0x0000001f03037819 */ /* 0x000fc800000006ff */
[----:B------:R-:W1:Y:S02]  /*6d80*/  SYNCS.PHASECHK.TRANS64.TRYWAIT P1, [UR39+0x3880], R3 ;  /* 0x00388003ff0075a7 */ /* 0x000e640008021127 */
[----:B-1----:R-:W-:Y:S05]  /*6d90*/  @!P1 BRA `(.L_x_175) ;  /* 0x0000007400f49947 */ /* 0x002fea0003800000 */
.L_x_364:
[----:B------:R-:W-:Y:S05]  /*6da0*/  @!P0 BRA `(.L_x_176) ;  /* 0x0000000000408947 */ /* 0x000fea0003800000 */
[----:B------:R-:W-:Y:S01]  /*6db0*/  MOV R2, 0x8 ;  /* 0x0000000800027802 */ /* 0x000fe20000000f00 */
[----:B------:R-:W3:Y:S01]  /*6dc0*/  LDCU.64 UR6, c[0x4][0xb0] ;  /* 0x01001600ff0677ac */ /* 0x000ee20008000a00 */
[----:B------:R-:W-:Y:S02]  /*6dd0*/  HFMA2 R12, -RZ, RZ, 0, 5.9604644775390625e-08 ;  /* 0x00000001ff0c7431 */ /* 0x000fe400000001ff */
[----:B------:R-:W-:Y:S01]  /*6de0*/  IMAD.MOV.U32 R8, RZ, RZ, 0x192 ;  /* 0x00000192ff087424 */ /* 0x000fe200078e00ff */
[----:B------:R-:W4:Y:S01]  /*6df0*/  LDCU.64 UR4, c[0x4][0xb8] ;  /* 0x01001700ff0477ac */ /* 0x000f220008000a00 */
[----:B-1----:R-:W1:Y:S01]  /*6e00*/  LDC.64 R2, c[0x4][R2] ;  /* 0x0100000002027b82 */ /* 0x002e620000000a00 */
[----:B------:R-:W-:Y:S01]  /*6e10*/  IMAD.MOV.U32 R13, RZ, RZ, RZ ;  /* 0x000000ffff0d7224 */ /* 0x000fe200078e00ff */
[----:B------:R-:W5:Y:S01]  /*6e20*/  LDCU.64 UR8, c[0x4][0x28] ;  /* 0x01000500ff0877ac */ /* 0x000f620008000a00 */
[----:B---3--:R-:W-:Y:S01]  /*6e30*/  IMAD.U32 R4, RZ, RZ, UR6 ;  /* 0x00000006ff047e24 */ /* 0x008fe2000f8e00ff */
[----:B------:R-:W-:Y:S01]  /*6e40*/  MOV R5, UR7 ;  /* 0x0000000700057c02 */ /* 0x000fe20008000f00 */
[----:B----4-:R-:W-:Y:S01]  /*6e50*/  IMAD.U32 R6, RZ, RZ, UR4 ;  /* 0x00000004ff067e24 */ /* 0x010fe2000f8e00ff */
[----:B------:R-:W-:Y:S01]  /*6e60*/  MOV R7, UR5 ;  /* 0x0000000500077c02 */ /* 0x000fe20008000f00 */
[----:B-----5:R-:W-:Y:S01]  /*6e70*/  IMAD.U32 R10, RZ, RZ, UR8 ;  /* 0x00000008ff0a7e24 */ /* 0x020fe2000f8e00ff */
[----:B------:R-:W-:-:S02]  /*6e80*/  MOV R11, UR9 ;  /* 0x00000009000b7c02 */ /* 0x000fc40008000f00 */
[----:B------:R-:W-:-:S07]  /*6e90*/  LEPC R20, `(.L_x_176) ;  /* 0x000000001014794e */ /* 0x000fce0000000000 */
[----:B-12---:R-:W-:Y:S05]  /*6ea0*/  CALL.ABS.NOINC R2 ;  /* 0x0000000002007343 */ /* 0x006fea0003c00000 */
.L_x_176:
[----:B------:R-:W-:Y:S05]  /*6eb0*/  WARPSYNC.ALL ;  /* 0x0000000000007948 */ /* 0x000fea0003800000 */
        /* <DEDUP_REMOVED lines=17> */
.L_x_177:
[----:B------:R-:W-:Y:S01]  /*6fd0*/  IMAD.U32 R3, RZ, RZ, UR44 ;  /* 0x0000002cff037e24 */ /* 0x000fe2000f8e00ff */
[----:B------:R-:W-:-:S04]  /*6fe0*/  FSETP.NEU.AND P1, PT, R2, 1, PT ;  /* 0x3f8000000200780b */ /* 0x000fc80003f2d000 */
[----:B------:R-:W-:-:S04]  /*6ff0*/  SHF.L.U32 R3, R3, 0x1f, RZ ;  /* 0x0000001f03037819 */ /* 0x000fc800000006ff */
[----:B------:R-:W1:Y:S02]  /*7000*/  SYNCS.PHASECHK.TRANS64.TRYWAIT P0, [UR39+0x3898], R3 ;  /* 0x00389803ff0075a7 */ /* 0x000e640008001127 */
[----:B-1----:R-:W-:Y:S05]  /*7010*/  @!P0 BRA `(.L_x_178) ;  /* 0x00000074006c8947 */ /* 0x002fea0003800000 */
.L_x_365:
[----:B------:R-:W-:-:S13]  /*7020*/  VOTE.ANY P1, P1 ;  /* 0x0000000000ff7806 */ /* 0x000fda0000820100 */
[----:B------:R-:W-:Y:S05]  /*7030*/  @!P1 BRA `(.L_x_179) ;  /* 0x0000000000cc9947 */ /* 0x000fea0003800000 */
[----:B------:R-:W-:-:S13]  /*7040*/  ISETP.NE.AND P0, PT, R23, R16, PT ;  /* 0x000000101700720c */ /* 0x000fda0003f05270 */
[----:B------:R-:W-:Y:S05]  /*7050*/  @!P0 BRA `(.L_x_180) ;  /* 0x0000000000408947 */ /* 0x000fea0003800000 */
[----:B------:R-:W-:Y:S01]  /*7060*/  MOV R14, 0x8 ;  /* 0x00000008000e7802 */ /* 0x000fe20000000f00 */
[----:B------:R-:W3:Y:S01]  /*7070*/  LDCU.64 UR8, c[0x4][0xb0] ;  /* 0x01001600ff0877ac */ /* 0x000ee20008000a00 */
[----:B------:R-:W-:Y:S02]  /*7080*/  HFMA2 R12, -RZ, RZ, 0, 5.9604644775390625e-08 ;  /* 0x00000001ff0c7431 */ /* 0x000fe400000001ff */
[----:B------:R-:W-:Y:S01]  /*7090*/  IMAD.MOV.U32 R8, RZ, RZ, 0x192 ;  /* 0x00000192ff087424 */ /* 0x000fe200078e00ff */
[----:B------:R-:W4:Y:S01]  /*70a0*/  LDCU.64 UR6, c[0x4][0xb8] ;  /* 0x01001700ff0677ac */ /* 0x000f220008000a00 */
[----:B------:R-:W5:Y:S01]  /*70b0*/  LDC.64 R14, c[0x4][R14] ;  /* 0x010000000e0e7b82 */ /* 0x000f620000000a00 */
[----:B------:R-:W-:Y:S01]  /*70c0*/  IMAD.MOV.U32 R13, RZ, RZ, RZ ;  /* 0x000000ffff0d7224 */ /* 0x000fe200078e00ff */
[----:B------:R-:W1:Y:S01]  /*70d0*/  LDCU.64 UR4, c[0x4][0x30] ;  /* 0x01000600ff0477ac */ /* 0x000e620008000a00 */
[----:B---3--:R-:W-:Y:S01]  /*70e0*/  IMAD.U32 R4, RZ, RZ, UR8 ;  /* 0x00000008ff047e24 */ /* 0x008fe2000f8e00ff */
[----:B------:R-:W-:Y:S01]  /*70f0*/  MOV R5, UR9 ;  /* 0x0000000900057c02 */ /* 0x000fe20008000f00 */
[----:B----4-:R-:W-:Y:S01]  /*7100*/  IMAD.U32 R6, RZ, RZ, UR6 ;  /* 0x00000006ff067e24 */ /* 0x010fe2000f8e00ff */
[----:B------:R-:W-:Y:S01]  /*7110*/  MOV R7, UR7 ;  /* 0x0000000700077c02 */ /* 0x000fe20008000f00 */
[----:B-1----:R-:W-:Y:S01]  /*7120*/  IMAD.U32 R10, RZ, RZ, UR4 ;  /* 0x00000004ff0a7e24 */ /* 0x002fe2000f8e00ff */
[----:B------:R-:W-:-:S02]  /*7130*/  MOV R11, UR5 ;  /* 0x00000005000b7c02 */ /* 0x000fc40008000f00 */
[----:B------:R-:W-:-:S07]  /*7140*/  LEPC R20, `(.L_x_180) ;  /* 0x000000001014794e */ /* 0x000fce0000000000 */
[----:B--2--5:R-:W-:Y:S05]  /*7150*/  CALL.ABS.NOINC R14 ;  /* 0x000000000e007343 */ /* 0x024fea0003c00000 */
.L_x_180:
[----:B------:R-:W-:Y:S05]  /*7160*/  WARPSYNC.ALL ;  /* 0x0000000000007948 */ /* 0x000fea0003800000 */
[----:B------:R-:W-:Y:S02]  /*7170*/  R2UR UR4, R41 ;  /* 0x00000000290472ca */ /* 0x000fe400000e0000 */
[----:B------:R-:W-:Y:S02]  /*7180*/  ISETP.NE.AND P0, PT, R23, R16, PT ;  /* 0x000000101700720c */ /* 0x000fe40003f05270 */
[----:B------:R-:W-:-:S09]  /*7190*/  FSETP.NEU.AND P1, PT, R2, 1, PT ;  /* 0x3f8000000200780b */ /* 0x000fd20003f2d000 */
[----:B--2---:R-:W2:Y:S04]  /*71a0*/  LDTM.x16 R24, tmem[UR4+0x180] ;  /* 0x00018004001879ee */ /* 0x004ea80008240000 */
        /* <DEDUP_REMOVED lines=25> */
.L_x_181:
[----:B------:R-:W-:Y:S05]  /*7340*/  WARPSYNC.ALL ;  /* 0x0000000000007948 */ /* 0x000fea0003800000 */
[----:B------:R-:W-:-:S13]  /*7350*/  R2UR UR4, R41 ;  /* 0x00000000290472ca */ /* 0x000fda00000e0000 */
[----:B------:R3:W-:Y:S02]  /*7360*/  STTM.x16 tmem[UR4+0x180], R24 ;  /* 0x00018018000079ed */ /* 0x0007e40008240004 */
.L_x_179:
[----:B------:R-:W-:-:S09]  /*7370*/  UISETP.NE.AND UP0, UPT, UR37, URZ, UPT ;  /* 0x000000ff2500728c */ /* 0x000fd2000bf05270 */
[----:B------:R-:W-:Y:S05]  /*7380*/  BRA.U !UP0, `(.L_x_182) ;  /* 0x0000000108047547 */ /* 0x000fea000b800000 */
[----:B------:R-:W-:Y:S05]  /*7390*/  BPT.TRAP 0x1 ;  /* 0x000000040000795c */ /* 0x000fea0000300000 */
.L_x_182:
[----:B------:R-:W-:Y:S02]  /*73a0*/  UPRMT UR4, UR40, 0x654, UR45 ;  /* 0x0000065428047896 */ /* 0x000fe4000800002d */
[----:B------:R-:W-:-:S07]  /*73b0*/  UISETP.NE.AND UP0, UPT, UR38, URZ, UPT ;  /* 0x000000ff2600728c */ /* 0x000fce000bf05270 */
[----:B------:R-:W-:Y:S01]  /*73c0*/  SYNCS.ARRIVE.TRANS64.RED.A1T0 RZ, [UR4], RZ ;  /* 0x000000ffffff79a7 */ /* 0x000fe20008100404 */
[----:B------:R-:W4:Y:S01]  /*73d0*/  FENCE.VIEW.ASYNC.T ;  /* 0x00000000000073c6 */ /* 0x000f220000000200 */
[----:B------:R-:W-:Y:S05]  /*73e0*/  BRA.U UP0, `(.L_x_183) ;  /* 0x0000000100087547 */ /* 0x000fea000b800000 */
[----:B------:R-:W-:Y:S05]  /*73f0*/  BPT.TRAP 0x1 ;  /* 0x000000040000795c */ /* 0x000fea0000300000 */
[----:B------:R-:W-:Y:S05]  /*7400*/  BPT.TRAP 0x1 ;  /* 0x000000040000795c */ /* 0x000fea0000300000 */
.L_x_183:
[----:B------:R-:W-:Y:S01]  /*7410*/  UIADD3 UR5, UPT, UPT, UR39, 0x38a8, URZ ;  /* 0x000038a827057890 */ /* 0x000fe2000fffe0ff */
[----:B------:R-:W-:Y:S01]  /*7420*/  LOP3.LUT R43, R43, 0x1, RZ, 0x3c, !PT ;  /* 0x000000012b2b7812 */ /* 0x000fe200078e3cff */
[----:B------:R-:W-:Y:S02]  /*7430*/  UISETP.NE.AND UP0, UPT, UR46, URZ, UPT ;  /* 0x000000ff2e00728c */ /* 0x000fe4000bf05270 */
[----:B------:R-:W-:Y:S02]  /*7440*/  UPRMT UR5, UR40, 0x654, UR5 ;  /* 0x0000065428057896 */ /* 0x000fe40008000005 */
[----:B------:R-:W-:-:S07]  /*7450*/  ULOP3.LUT UR44, UR44, 0x1, URZ, 0x3c, !UPT ;  /* 0x000000012c2c7892 */ /* 0x000fce000f8e3cff */
[----:B----4-:R-:W-:Y:S01]  /*7460*/  SYNCS.ARRIVE.TRANS64.RED.A1T0 RZ, [UR5], RZ ;  /* 0x000000ffffff79a7 */ /* 0x010fe20008100405 */
[----:B------:R-:W-:Y:S05]  /*7470*/  BRA.U UP0, `(.L_x_184) ;  /* 0xfffffff100947547 */ /* 0x000fea000b83ffff */
.L_x_164:
[----:B------:R-:W-:-:S09]  /*7480*/  UISETP.NE.AND UP0, UPT, UR36, URZ, UPT ;  /* 0x000000ff2400728c */ /* 0x000fd2000bf05270 */
[----:B------:R-:W-:Y:S05]  /*7490*/  BRA.U !UP0, `(.L_x_185) ;  /* 0x0000000108047547 */ /* 0x000fea000b800000 */
[----:B------:R-:W-:Y:S05]  /*74a0*/  BPT.TRAP 0x1 ;  /* 0x000000040000795c */ /* 0x000fea0000300000 */
.L_x_185:
[----:B------:R-:W4:Y:S01]  /*74b0*/  S2UR UR41, SR_CgaCtaId ;  /* 0x00000000002979c3 */ /* 0x000f220000008800 */
[----:B------:R-:W-:Y:S01]  /*74c0*/  UMOV UR40, 0x400 ;  /* 0x0000040000287882 */ /* 0x000fe20000000000 */
[----:B------:R-:W-:Y:S02]  /*74d0*/  UISETP.NE.AND UP0, UPT, UR37, URZ, UPT ;  /* 0x000000ff2500728c */ /* 0x000fe4000bf05270 */
[----:B----4-:R-:W-:-:S04]  /*74e0*/  ULEA UR40, UR41, UR40, 0x18 ;  /* 0x0000002829287291 */ /* 0x010fc8000f8ec0ff */
[----:B------:R-:W-:-:S04]  /*74f0*/  UIADD3 UR39, UPT, UPT, UR40, 0x3888, URZ ;  /* 0x0000388828277890 */ /* 0x000fc8000fffe0ff */
[----:B------:R-:W-:-:S09]  /*7500*/  UPRMT UR5, UR41, 0x654, UR39 ;  /* 0x0000065429057896 */ /* 0x000fd20008000027 */
[----:B------:R-:W-:Y:S01]  /*7510*/  SYNCS.ARRIVE.TRANS64.RED.A1T0 RZ, [UR5], RZ ;  /* 0x000000ffffff79a7 */ /* 0x000fe20008100405 */
[----:B------:R-:W-:Y:S05]  /*7520*/  BRA.U !UP0, `(.L_x_186) ;  /* 0x0000000108047547 */ /* 0x000fea000b800000 */
[----:B------:R-:W-:Y:S05]  /*7530*/  BPT.TRAP 0x1 ;  /* 0x000000040000795c */ /* 0x000fea0000300000 */
.L_x_186:
[----:B------:R-:W-:-:S04]  /*7540*/  SHF.L.U32 R43, R43, 0x1f, RZ ;  /* 0x0000001f2b2b7819 */ /* 0x000fc800000006ff */
[----:B------:R-:W4:Y:S02]  /*7550*/  SYNCS.PHASECHK.TRANS64.TRYWAIT P0, [UR40+0x3870], R43 ;  /* 0x0038702bff0075a7 */ /* 0x000f240008001128 */
[----:B----4-:R-:W-:Y:S05]  /*7560*/  @!P0 BRA `(.L_x_187) ;  /* 0x0000007000308947 */ /* 0x010fea0003800000 */
.L_x_366:
[----:B------:R-:W-:Y:S01]  /*7570*/  R2UR UR5, R41 ;  /* 0x00000000290572ca */ /* 0x000fe200000e0000 */
[----:B------:R-:W-:-:S12]  /*7580*/  UISETP.NE.AND UP0, UPT, UR37, URZ, UPT ;  /* 0x000000ff2500728c */ /* 0x000fd8000bf05270 */
[----:B------:R-:W4:Y:S02]  /*7590*/  LDTM.x2 R22, tmem[UR5] ;  /* 0x00000005001679ee */ /* 0x000f2400080c0000 */
[----:B----4-:R-:W-:Y:S05]  /*75a0*/  BRA.U !UP0, `(.L_x_188) ;  /* 0x0000000108047547 */ /* 0x010fea000b800000 */
[----:B------:R-:W-:Y:S05]  /*75b0*/  BPT.TRAP 0x1 ;  /* 0x000000040000795c */ /* 0x000fea0000300000 */
.L_x_188:
[----:B------:R-:W-:Y:S01]  /*75c0*/  SYNCS.ARRIVE.TRANS64.RED.A1T0 RZ, [UR4], RZ ;  /* 0x000000ffffff79a7 */ /* 0x000fe20008100404 */
[----:B------:R-:W-:-:S09]  /*75d0*/  UISETP.NE.AND UP0, UPT, UR38, URZ, UPT ;  /* 0x000000ff2600728c */ /* 0x000fd2000bf05270 */
[----:B------:R-:W-:Y:S05]  /*75e0*/  BRA.U UP0, `(.L_x_189) ;  /* 0x0000000100047547 */ /* 0x000fea000b800000 */
[----:B------:R-:W-:Y:S05]  /*75f0*/  BPT.TRAP 0x1 ;  /* 0x000000040000795c */ /* 0x000fea0000300000 */
.L_x_189:
[----:B-1----:R-:W-:-:S04]  /*7600*/  MOV R3, UR44 ;  /* 0x0000002c00037c02 */ /* 0x002fc80008000f00 */
[----:B------:R-:W-:-:S04]  /*7610*/  SHF.L.U32 R3, R3, 0x1f, RZ ;  /* 0x0000001f03037819 */ /* 0x000fc800000006ff */
[----:B------:R-:W1:Y:S02]  /*7620*/  SYNCS.PHASECHK.TRANS64.TRYWAIT P0, [UR40+0x3890], R3 ;  /* 0x00389003ff0075a7 */ /* 0x000e640008001128 */
[----:B-1----:R-:W-:Y:S05]  /*7630*/  @!P0 BRA `(.L_x_190) ;  /* 0x0000007000148947 */ /* 0x002fea0003800000 */
.L_x_367:
[----:B------:R-:W-:-:S09]  /*7640*/  UISETP.NE.AND UP0, UPT, UR38, URZ, UPT ;  /* 0x000000ff2600728c */ /* 0x000fd2000bf05270 */
[----:B------:R-:W-:Y:S05]  /*7650*/  BRA.U UP0, `(.L_x_191) ;  /* 0x0000000100047547 */ /* 0x000fea000b800000 */
[----:B------:R-:W-:Y:S05]  /*7660*/  BPT.TRAP 0x1 ;  /* 0x000000040000795c */ /* 0x000fea0000300000 */
.L_x_191:
[----:B-1----:R-:W-:Y:S01]  /*7670*/  IMAD.MOV.U32 R0, RZ, RZ, 0x1 ;  /* 0x00000001ff007424 */ /* 0x002fe200078e00ff */
[C---:B--23--:R-:W-:Y:S01]  /*7680*/  LOP3.LUT R30, R18.reuse, 0x3, RZ, 0xc0, !PT ;  /* 0x00000003121e7812 */ /* 0x04cfe200078ec0ff */
[----:B------:R-:W-:Y:S02]  /*7690*/  VIADD R3, R41, 0x100 ;  /* 0x0000010029037836 */ /* 0x000fe40000000000 */
[----:B------:R-:W-:Y:S01]  /*76a0*/  IMAD.SHL.U32 R2, R18, 0x200, RZ ;  /* 0x0000020012027824 */ /* 0x000fe200078e00ff */
[----:B------:R-:W-:Y:S02]  /*76b0*/  SHF.L.U32 R0, R0, 0x1f, RZ ;  /* 0x0000001f00007819 */ /* 0x000fe400000006ff */
[----:B------:R-:W-:Y:S02]  /*76c0*/  SHF.R.U32.HI R3, RZ, 0x15, R3 ;  /* 0x00000015ff037819 */ /* 0x000fe40000011603 */
[----:B------:R-:W1:Y:S01]  /*76d0*/  SYNCS.PHASECHK.TRANS64.TRYWAIT P1, [UR40+0x38c0], R0 ;  /* 0x0038c000ff0075a7 */ /* 0x000e620008021128 */
[----:B------:R-:W-:-:S02]  /*76e0*/  LOP3.LUT R2, R2, 0x600, RZ, 0xc0, !PT ;  /* 0x0000060002027812 */ /* 0x000fc400078ec0ff */
[----:B------:R-:W-:Y:S01]  /*76f0*/  ISETP.NE.AND P0, PT, R30, R3, PT ;  /* 0x000000031e00720c */ /* 0x000fe20003f05270 */
[----:B-1----:R-:W-:-:S12]  /*7700*/  @!P1 BRA `(.L_x_192) ;  /* 0x0000006c00f89947 */ /* 0x002fd80003800000 */
.L_x_368:
[----:B------:R-:W-:Y:S01]  /*7710*/  LEA R17, R17, R2, 0x4 ;  /* 0x0000000211117211 */ /* 0x000fe200078e20ff */
        /* <DEDUP_REMOVED lines=17> */
.L_x_193:
[----:B------:R-:W2:Y:S01]  /*7830*/  S2UR UR4, SR_SWINHI ;  /* 0x00000000000479c3 */ /* 0x000ea20000002f00 */
[----:B------:R-:W3:Y:S01]  /*7840*/  S2R R27, SR_CTAID.X ;  /* 0x00000000001b7919 */ /* 0x000ee20000002500 */
[----:B------:R-:W4:Y:S01]  /*7850*/  S2R R25, SR_CTAID.Z ;  /* 0x0000000000197919 */ /* 0x000f220000002700 */
[----:B------:R-:W5:Y:S01]  /*7860*/  S2R R24, SR_CTAID.Y ;  /* 0x0000000000187919 */ /* 0x000f620000002600 */
[----:B------:R-:W-:Y:S01]  /*7870*/  UMOV UR6, UR40 ;  /* 0x0000002800067c82 */ /* 0x000fe20008000000 */
[----:B--2---:R-:W-:Y:S01]  /*7880*/  UMOV UR7, UR4 ;  /* 0x0000000400077c82 */ /* 0x004fe20008000000 */
[----:B------:R-:W-:-:S04]  /*7890*/  LEA R31, P0, R17, UR6, 0x1 ;  /* 0x00000006111f7c11 */ /* 0x000fc8000f8008ff */
[----:B------:R-:W-:Y:S01]  /*78a0*/  IADD3.X R29, PT, PT, RZ, UR7, RZ, P0, !PT ;  /* 0x00000007ff1d7c10 */ /* 0x000fe200087fe4ff */
[----:B------:R-:W-:Y:S05]  /*78b0*/  WARPSYNC.ALL ;  /* 0x0000000000007948 */ /* 0x000fea0003800000 */
[----:B------:R-:W2:Y:S01]  /*78c0*/  LDCU UR5, c[0x0][0x708] ;  /* 0x0000e100ff0577ac */ /* 0x000ea20008000800 */
[----:B-1----:R-:W1:Y:S01]  /*78d0*/  MUFU.RCP R3, R22 ;  /* 0x0000001600037308 */ /* 0x002e620000001000 */
[----:B------:R-:W3:Y:S01]  /*78e0*/  LDC R26, c[0x0][0x708] ;  /* 0x0001c200ff1a7b82 */ /* 0x000ee20000000800 */
[----:B------:R-:W-:Y:S01]  /*78f0*/  R2UR UR4, R41 ;  /* 0x00000000290472ca */ /* 0x000fe200000e0000 */
[----:B------:R-:W-:-:S12]  /*7900*/  BSSY.RECONVERGENT B2, `(.L_x_194) ;  /* 0x000000c000027945 */ /* 0x000fd80003800200 */
[----:B------:R-:W3:Y:S01]  /*7910*/  LDTM.x16 R4, tmem[UR4+0x100] ;  /* 0x00010004000479ee */ /* 0x000ee20008240000 */
[----:B--2---:R-:W-:Y:S01]  /*7920*/  MOV R21, UR5 ;  /* 0x0000000500157c02 */ /* 0x004fe20008000f00 */
[----:B-1----:R-:W-:-:S03]  /*7930*/  FFMA R2, -R22, R3, 1 ;  /* 0x3f80000016027423 */ /* 0x002fc60000000103 */
[----:B------:R-:W1:Y:S01]  /*7940*/  FCHK P0, R21, R22 ;  /* 0x0000001615007302 */ /* 0x000e620000000000 */
[----:B------:R-:W-:-:S04]  /*7950*/  FFMA R2, R3, R2, R3 ;  /* 0x0000000203027223 */ /* 0x000fc80000000003 */
[----:B------:R-:W-:-:S04]  /*7960*/  FFMA R3, R2, UR5, RZ ;  /* 0x0000000502037c23 */ /* 0x000fc800080000ff */
[----:B------:R-:W-:-:S04]  /*7970*/  FFMA R0, -R22, R3, UR5 ;  /* 0x0000000516007e23 */ /* 0x000fc80008000103 */
[----:B------:R-:W-:Y:S01]  /*7980*/  FFMA R0, R2, R0, R3 ;  /* 0x0000000002007223 */ /* 0x000fe20000000003 */
[----:B-1-345:R-:W-:Y:S05]  /*7990*/  @!P0 BRA `(.L_x_195) ;  /* 0x0000000000088947 */ /* 0x03afea0003800000 */
[----:B------:R-:W-:Y:S02]  /*79a0*/  MOV R20, 0x79c0 ;  /* 0x000079c000147802 */ /* 0x000fe40000000f00 */
[----:B------:R-:W-:Y:S05]  /*79b0*/  CALL.REL.NOINC `($__internal_3_$__cuda_sm3x_div_rn_noftz_f32_slowpath) ;  /* 0x0000007400e07944 */ /* 0x000fea0003c00000 */
.L_x_195:
[----:B------:R-:W-:Y:S05]  /*79c0*/  BSYNC.RECONVERGENT B2 ;  /* 0x0000000000027941 */ /* 0x000fea0003800200 */
.L_x_194:
[C---:B------:R-:W-:Y:S01]  /*79d0*/  FMUL2 R4, R0.reuse.F32, R4.F32x2.HI_LO ;  /* 0x000000040004724a */ /* 0x040fe20000040000 */
[----:B------:R-:W1:Y:S01]  /*79e0*/  LDCU.64 UR4, c[0x0][0x880] ;  /* 0x00011000ff0477ac */ /* 0x000e620008000a00 */
[C---:B------:R-:W-:Y:S02]  /*79f0*/  FMUL2 R6, R0.reuse.F32, R6.F32x2.HI_LO ;  /* 0x000000060006724a */ /* 0x040fe40000040000 */
[C---:B------:R-:W-:Y:S01]  /*7a00*/  FMUL2 R2, R0.reuse.F32, R8.F32x2.HI_LO ;  /* 0x000000080002724a */ /* 0x040fe20000040000 */
[----:B------:R-:W-:Y:S01]  /*7a10*/  F2FP.F16.F32.PACK_AB R8, R5, R4 ;  /* 0x000000040508723e */ /* 0x000fe200000000ff */
[C---:B------:R-:W-:Y:S01]  /*7a20*/  FMUL2 R20, R0.reuse.F32, R10.F32x2.HI_LO ;  /* 0x0000000a0014724a */ /* 0x040fe20000040000 */
[----:B------:R-:W-:Y:S01]  /*7a30*/  F2FP.F16.F32.PACK_AB R9, R7, R6 ;  /* 0x000000060709723e */ /* 0x000fe200000000ff */
[C---:B------:R-:W-:Y:S01]  /*7a40*/  FMUL2 R12, R0.reuse.F32, R12.F32x2.HI_LO ;  /* 0x0000000c000c724a */ /* 0x040fe20000040000 */
[----:B------:R-:W-:Y:S01]  /*7a50*/  F2FP.F16.F32.PACK_AB R10, R3, R2 ;  /* 0x00000002030a723e */ /* 0x000fe200000000ff */
[C---:B------:R-:W-:Y:S01]  /*7a60*/  FMUL2 R14, R0.reuse.F32, R14.F32x2.HI_LO ;  /* 0x0000000e000e724a */ /* 0x040fe20000040000 */
[----:B------:R-:W-:Y:S01]  /*7a70*/  SHF.R.U64 R2, R31, 0x3, R29 ;  /* 0x000000031f027819 */ /* 0x000fe2000000121d */
[C---:B------:R-:W-:Y:S01]  /*7a80*/  FMUL2 R16, R0.reuse.F32, R16.F32x2.HI_LO ;  /* 0x000000100010724a */ /* 0x040fe20000040000 */
[----:B------:R-:W-:Y:S01]  /*7a90*/  F2FP.F16.F32.PACK_AB R11, R21, R20 ;  /* 0x00000014150b723e */ /* 0x000fe200000000ff */
[----:B------:R-:W-:Y:S01]  /*7aa0*/  FMUL2 R18, R0.F32, R18.F32x2.HI_LO ;  /* 0x000000120012724a */ /* 0x000fe20000040000 */
[----:B------:R-:W-:-:S02]  /*7ab0*/  IADD3 R0, P0, PT, R31, 0x10, RZ ;  /* 0x000000101f007810 */ /* 0x000fc40007f1e0ff */
[----:B------:R-:W-:Y:S02]  /*7ac0*/  LOP3.LUT R28, R31, 0x10, R2, 0x78, !PT ;  /* 0x000000101f1c7812 */ /* 0x000fe400078e7802 */
[----:B------:R-:W-:Y:S01]  /*7ad0*/  F2FP.F16.F32.PACK_AB R4, R13, R12 ;  /* 0x0000000c0d04723e */ /* 0x000fe200000000ff */
[----:B------:R-:W-:Y:S01]  /*7ae0*/  IMAD.X R3, RZ, RZ, R29, P0 ;  /* 0x000000ffff037224 */ /* 0x000fe200000e061d */
[----:B------:R-:W-:Y:S01]  /*7af0*/  F2FP.F16.F32.PACK_AB R5, R15, R14 ;  /* 0x0000000e0f05723e */ /* 0x000fe200000000ff */
[----:B------:R2:W-:Y:S01]  /*7b00*/  ST.E.128 desc[UR48][R28.64], R8 ;  /* 0x000000081c007985 */ /* 0x0005e2000c101d30 */
[----:B------:R-:W-:Y:S01]  /*7b10*/  F2FP.F16.F32.PACK_AB R6, R17, R16 ;  /* 0x000000101106723e */ /* 0x000fe200000000ff */
[----:B-1----:R-:W-:Y:S01]  /*7b20*/  UISETP.NE.U32.AND UP0, UPT, UR4, URZ, UPT ;  /* 0x000000ff0400728c */ /* 0x002fe2000bf05070 */
[----:B------:R-:W-:-:S03]  /*7b30*/  SHF.R.U64 R7, R0, 0x3, R3 ;  /* 0x0000000300077819 */ /* 0x000fc60000001203 */
[----:B------:R-:W-:Y:S01]  /*7b40*/  UISETP.NE.AND.EX UP0, UPT, UR5, URZ, UPT, UP0 ;  /* 0x000000ff0500728c */ /* 0x000fe2000bf05300 */
[----:B------:R-:W-:Y:S02]  /*7b50*/  LOP3.LUT R2, R0, 0x10, R7, 0x78, !PT ;  /* 0x0000001000027812 */ /* 0x000fe400078e7807 */
[----:B------:R-:W-:-:S05]  /*7b60*/  F2FP.F16.F32.PACK_AB R7, R19, R18 ;  /* 0x000000121307723e */ /* 0x000fca00000000ff */
[----:B------:R2:W-:Y:S01]  /*7b70*/  ST.E.128 desc[UR48][R2.64], R4 ;  /* 0x0000000402007985 */ /* 0x0005e2000c101d30 */
[----:B------:R-:W-:Y:S01]  /*7b80*/  @!PT LDS RZ, [RZ] ;  /* 0x00000000fffff984 */ /* 0x000fe20000000800 */
[----:B------:R-:W-:Y:S01]  /*7b90*/  @!PT LDS RZ, [RZ] ;  /* 0x00000000fffff984 */ /* 0x000fe20000000800 */
[----:B------:R-:W-:Y:S01]  /*7ba0*/  @!PT LDS RZ, [RZ] ;  /* 0x00000000fffff984 */ /* 0x000fe20000000800 */
[----:B------:R-:W-:Y:S01]  /*7bb0*/  @!PT LDS RZ, [RZ] ;  /* 0x00000000fffff984 */ /* 0x000fe20000000800 */
[----:B------:R1:W-:Y:S06]  /*7bc0*/  MEMBAR.ALL.CTA ;  /* 0x0000000000007992 */ /* 0x0003ec0000008000 */
[----:B-1----:R-:W1:Y:S01]  /*7bd0*/  FENCE.VIEW.ASYNC.S ;  /* 0x00000000000073c6 */ /* 0x002e620000000000 */
[----:B------:R-:W-:Y:S05]  /*7be0*/  BRA.U !UP0, `(.L_x_196) ;  /* 0x0000000108fc7547 */ /* 0x000fea000b800000 */
[C---:B------:R-:W-:Y:S01]  /*7bf0*/  FSETP.GEU.AND P0, PT, R22.reuse, 1.175494350822287508e-38, PT ;  /* 0x008000001600780b */ /* 0x040fe20003f0e000 */
[----:B------:R-:W-:Y:S01]  /*7c00*/  HFMA2 R0, -RZ, RZ, 1.5048828125, 33.21875 ;  /* 0x3e055027ff007431 */ /* 0x000fe200000001ff */
[----:B------:R-:W3:Y:S01]  /*7c10*/  LDCU UR4, c[0x0][0x380] ;  /* 0x00007000ff0477ac */ /* 0x000ee20008000800 */
[----:B------:R-:W-:Y:S01]  /*7c20*/  BSSY.RECONVERGENT B0, `(.L_x_196) ;  /* 0x000003b000007945 */ /* 0x000fe20003800200 */
[----:B--2---:R-:W-:Y:S01]  /*7c30*/  FSEL R5, RZ, -23, P0 ;  /* 0xc1b80000ff057808 */ /* 0x004fe20000000000 */
[----:B------:R-:W2:Y:S08]  /*7c40*/  LDCU UR5, c[0x0][0x700] ;  /* 0x0000e000ff0577ac */ /* 0x000eb00008000800 */
[----:B------:R-:W-:-:S05]  /*7c50*/  @!P0 FMUL R22, R22, 8388608 ;  /* 0x4b00000016168820 */ /* 0x000fca0000400000 */
[C---:B------:R-:W-:Y:S02]  /*7c60*/  IADD3 R7, PT, PT, R22.reuse, -0x3f2aaaab, RZ ;  /* 0xc0d5555516077810 */ /* 0x040fe40007ffe0ff */
[C---:B------:R-:W-:Y:S02]  /*7c70*/  ISETP.GT.U32.AND P0, PT, R22.reuse, 0x7f7fffff, PT ;  /* 0x7f7fffff1600780c */ /* 0x040fe40003f04070 */
[----:B------:R-:W-:Y:S02]  /*7c80*/  LOP3.LUT R7, R7, 0xff800000, RZ, 0xc0, !PT ;  /* 0xff80000007077812 */ /* 0x000fe400078ec0ff */
[C---:B------:R-:W-:Y:S02]  /*7c90*/  FSETP.NEU.AND P1, PT, R22.reuse, RZ, PT ;  /* 0x000000ff1600720b */ /* 0x040fe40003f2d000 */
[-C--:B------:R-:W-:Y:S02]  /*7ca0*/  IADD3 R3, PT, PT, R22, -R7.reuse, RZ ;  /* 0x8000000716037210 */ /* 0x080fe40007ffe0ff */
[----:B------:R-:W-:-:S03]  /*7cb0*/  I2FP.F32.S32 R2, R7 ;  /* 0x0000000700027245 */ /* 0x000fc60000201400 */
[----:B------:R-:W-:Y:S02]  /*7cc0*/  FADD R3, R3, -1 ;  /* 0xbf80000003037421 */ /* 0x000fe40000000000 */
[----:B------:R-:W-:Y:S02]  /*7cd0*/  FFMA R2, R2, 1.1920928955078125e-07, R5 ;  /* 0x3400000002027823 */ /* 0x000fe40000000005 */
[----:B------:R-:W-:-:S04]  /*7ce0*/  FFMA R0, R3, -R0, 0.14084610342979431152 ;  /* 0x3e1039f603007423 */ /* 0x000fc80000000800 */
[----:B------:R-:W-:-:S04]  /*7cf0*/  FFMA R0, R3, R0, -0.12148627638816833496 ;  /* 0xbdf8cdcc03007423 */ /* 0x000fc80000000000 */
[----:B------:R-:W-:-:S04]  /*7d00*/  FFMA R0, R3, R0, 0.13980610668659210205 ;  /* 0x3e0f295503007423 */ /* 0x000fc80000000000 */
[----:B------:R-:W-:-:S04]  /*7d10*/  FFMA R0, R3, R0, -0.16684235632419586182 ;  /* 0xbe2ad8b903007423 */ /* 0x000fc80000000000 */
[----:B------:R-:W-:-:S04]  /*7d20*/  FFMA R0, R3, R0, 0.20012299716472625732 ;  /* 0x3e4ced0b03007423 */ /* 0x000fc80000000000 */
[----:B------:R-:W-:-:S04]  /*7d30*/  FFMA R0, R3, R0, -0.24999669194221496582 ;  /* 0xbe7fff2203007423 */ /* 0x000fc80000000000 */
[----:B------:R-:W-:-:S04]  /*7d40*/  FFMA R0, R3, R0, 0.33333182334899902344 ;  /* 0x3eaaaa7803007423 */ /* 0x000fc80000000000 */
[----:B------:R-:W-:-:S04]  /*7d50*/  FFMA R0, R3, R0, -0.5 ;  /* 0xbf00000003007423 */ /* 0x000fc80000000000 */
[----:B------:R-:W-:-:S04]  /*7d60*/  FMUL R0, R3, R0 ;  /* 0x0000000003007220 */ /* 0x000fc80000400000 */
[----:B------:R-:W-:Y:S01]  /*7d70*/  FFMA R5, R3, R0, R3 ;  /* 0x0000000003057223 */ /* 0x000fe20000000003 */
[----:B------:R-:W-:Y:S02]  /*7d80*/  MOV R3, 0x7f800000 ;  /* 0x7f80000000037802 */ /* 0x000fe40000000f00 */
[----:B------:R-:W-:Y:S01]  /*7d90*/  LEA R0, R27, R40, 0x8 ;  /* 0x000000281b007211 */ /* 0x000fe200078e40ff */
[----:B------:R-:W-:Y:S02]  /*7da0*/  FFMA R2, R2, 0.69314718246459960938, R5 ;  /* 0x3f31721802027823 */ /* 0x000fe40000000005 */
[----:B------:R-:W-:Y:S01]  /*7db0*/  @P0 FFMA R2, R22, R3, +INF ;  /* 0x7f80000016020423 */ /* 0x000fe20000000003 */
[----:B---3--:R-:W-:-:S04]  /*7dc0*/  ISETP.GE.AND P0, PT, R0, UR4, PT ;  /* 0x0000000400007c0c */ /* 0x008fc8000bf06270 */
[----:B------:R-:W-:-:S05]  /*7dd0*/  FSEL R2, R2, -INF , P1 ;  /* 0xff80000002027808 */ /* 0x000fca0000800000 */
[----:B--2---:R-:W-:-:S04]  /*7de0*/  FFMA R23, R23, UR5, R2 ;  /* 0x0000000517177c23 */ /* 0x004fc80008000002 */
[----:B------:R-:W-:Y:S05]  /*7df0*/  @P0 BRA `(.L_x_197) ;  /* 0x0000000000740947 */ /* 0x000fea0003800000 */
[----:B------:R-:W2:Y:S01]  /*7e00*/  LDCU UR7, c[0x0][0x38c] ;  /* 0x00007180ff0777ac */ /* 0x000ea20008000800 */
[----:B------:R-:W3:Y:S01]  /*7e10*/  LDCU UR6, c[0x0][0x890] ;  /* 0x00011200ff0677ac */ /* 0x000ee20008000800 */
[----:B------:R-:W4:Y:S01]  /*7e20*/  LDCU.64 UR4, c[0x0][0x888] ;  /* 0x00011100ff0477ac */ /* 0x000f220008000a00 */
[----:B--2---:R-:W2:Y:S01]  /*7e30*/  I2F.U32.RP R6, UR7 ;  /* 0x0000000700067d06 */ /* 0x004ea20008209000 */
[----:B------:R-:W-:-:S07]  /*7e40*/  ISETP.NE.U32.AND P0, PT, RZ, UR7, PT ;  /* 0x00000007ff007c0c */ /* 0x000fce000bf05070 */
[----:B--2---:R-:W2:Y:S02]  /*7e50*/  MUFU.RCP R4, R6 ;  /* 0x0000000600047308 */ /* 0x004ea40000001000 */
[----:B--2---:R-:W-:Y:S01]  /*7e60*/  IADD3 R4, PT, PT, R4, 0xffffffe, RZ ;  /* 0x0ffffffe04047810 */ /* 0x004fe20007ffe0ff */
[----:B------:R-:W2:Y:S05]  /*7e70*/  LDC.64 R6, c[0x0][0x880] ;  /* 0x00022000ff067b82 */ /* 0x000eaa0000000a00 */
[----:B------:R-:W5:Y:S02]  /*7e80*/  F2I.FTZ.U32.TRUNC.NTZ R3, R4 ;  /* 0x0000000400037305 */ /* 0x000f64000021f000 */
[----:B-----5:R-:W-:-:S05]  /*7e90*/  IADD3 R2, PT, PT, RZ, -R3, RZ ;  /* 0x80000003ff027210 */ /* 0x020fca0007ffe0ff */
[----:B------:R-:W-:Y:S01]  /*7ea0*/  IMAD R5, R2, UR7, RZ ;  /* 0x0000000702057c24 */ /* 0x000fe2000f8e02ff */
[----:B------:R-:W-:-:S05]  /*7eb0*/  MOV R2, RZ ;  /* 0x000000ff00027202 */ /* 0x000fca0000000f00 */
[----:B------:R-:W-:-:S06]  /*7ec0*/  IMAD.HI.U32 R5, R3, R5, R2 ;  /* 0x0000000503057227 */ /* 0x000fcc00078e0002 */
[----:B------:R-:W-:-:S04]  /*7ed0*/  IMAD.HI.U32 R2, R5, R24, RZ ;  /* 0x0000001805027227 */ /* 0x000fc800078e00ff */
[----:B---3--:R-:W-:Y:S01]  /*7ee0*/  IMAD R5, R25, UR6, R0 ;  /* 0x0000000619057c24 */ /* 0x008fe2000f8e0200 */
[----:B------:R-:W-:-:S05]  /*7ef0*/  IADD3 R3, PT, PT, -R2, RZ, RZ ;  /* 0x000000ff02037210 */ /* 0x000fca0007ffe1ff */
[----:B------:R-:W-:-:S05]  /*7f00*/  IMAD R3, R3, UR7, R24 ;  /* 0x0000000703037c24 */ /* 0x000fca000f8e0218 */
[----:B------:R-:W-:-:S13]  /*7f10*/  ISETP.GE.U32.AND P2, PT, R3, UR7, PT ;  /* 0x0000000703007c0c */ /* 0x000fda000bf46070 */
[----:B------:R-:W-:Y:S02]  /*7f20*/  @P2 IADD3 R3, PT, PT, R3, -UR7, RZ ;  /* 0x8000000703032c10 */ /* 0x000fe4000fffe0ff */
[----:B------:R-:W-:Y:S02]  /*7f30*/  @P2 IADD3 R2, PT, PT, R2, 0x1, RZ ;  /* 0x0000000102022810 */ /* 0x000fe40007ffe0ff */
[----:B------:R-:W-:-:S13]  /*7f40*/  ISETP.GE.U32.AND P1, PT, R3, UR7, PT ;  /* 0x0000000703007c0c */ /* 0x000fda000bf26070 */
[----:B------:R-:W-:Y:S02]  /*7f50*/  @P1 IADD3 R2, PT, PT, R2, 0x1, RZ ;  /* 0x0000000102021810 */ /* 0x000fe40007ffe0ff */
[----:B------:R-:W-:-:S04]  /*7f60*/  @!P0 LOP3.LUT R2, RZ, UR7, RZ, 0x33, !PT ;  /* 0x00000007ff028c12 */ /* 0x000fc8000f8e33ff */
[C---:B------:R-:W-:Y:S01]  /*7f70*/  IADD3 R3, PT, PT, -R2.reuse, RZ, RZ ;  /* 0x000000ff02037210 */ /* 0x040fe20007ffe1ff */
[----:B----4-:R-:W-:-:S04]  /*7f80*/  IMAD R5, R2, UR5, R5 ;  /* 0x0000000502057c24 */ /* 0x010fc8000f8e0205 */
[----:B------:R-:W-:-:S04]  /*7f90*/  IMAD R0, R3, UR7, R24 ;  /* 0x0000000703007c24 */ /* 0x000fc8000f8e0218 */
[----:B------:R-:W-:-:S04]  /*7fa0*/  IMAD R5, R0, UR4, R5 ;  /* 0x0000000400057c24 */ /* 0x000fc8000f8e0205 */
[----:B--2---:R-:W-:-:S05]  /*7fb0*/  IMAD.WIDE.U32 R6, R5, 0x4, R6 ;  /* 0x0000000405067825 */ /* 0x004fca00078e0006 */
[----:B------:R2:W-:Y:S02]  /*7fc0*/  STG.E desc[UR48][R6.64], R23 ;  /* 0x0000001706007986 */ /* 0x0005e4000c101930 */
.L_x_197:
[----:B------:R-:W-:Y:S05]  /*7fd0*/  BSYNC.RECONVERGENT B0 ;  /* 0x0000000000007941 */ /* 0x000fea0003800200 */
.L_x_196:
[----:B------:R-:W-:Y:S01]  /*7fe0*/  UISETP.NE.AND UP0, UPT, UR38, URZ, UPT ;  /* 0x000000ff2600728c */ /* 0x000fe2000bf05270 */
[----:B------:R-:W-:-:S08]  /*7ff0*/  NOP ;  /* 0x0000000000007918 */ /* 0x000fd00000000000 */
[----:B------:R-:W-:Y:S05]  /*8000*/  BRA.U UP0, `(.L_x_198) ;  /* 0x0000000100087547 */ /* 0x000fea000b800000 */
[----:B------:R-:W-:Y:S05]  /*8010*/  BPT.TRAP 0x1 ;  /* 0x000000040000795c */ /* 0x000fea0000300000 */
[----:B------:R-:W-:Y:S05]  /*8020*/  BPT.TRAP 0x1 ;  /* 0x000000040000795c */ /* 0x000fea0000300000 */
.L_x_198:
[----:B------:R-:W-:Y:S02]  /*8030*/  UIADD3 UR4, UPT, UPT, UR40, 0x38a0, URZ ;  /* 0x000038a028047890 */ /* 0x000fe4000fffe0ff */
[----:B------:R-:W-:Y:S02]  /*8040*/  UISETP.NE.AND UP0, UPT, UR38, URZ, UPT ;  /* 0x000000ff2600728c */ /* 0x000fe4000bf05270 */
[----:B------:R-:W-:-:S09]  /*8050*/  UPRMT UR4, UR41, 0x654, UR4 ;  /* 0x0000065429047896 */ /* 0x000fd20008000004 */
[----:B-1----:R-:W-:Y:S01]  /*8060*/  SYNCS.ARRIVE.TRANS64.RED.A1T0 RZ, [UR4], RZ ;  /* 0x000000ffffff79a7 */ /* 0x002fe20008100404 */
[----:B------:R-:W-:Y:S05]  /*8070*/  BRA.U UP0, `(.L_x_199) ;  /* 0x0000000100047547 */ /* 0x000fea000b800000 */
[----:B------:R-:W-:Y:S05]  /*8080*/  BPT.TRAP 0x1 ;  /* 0x000000040000795c */ /* 0x000fea0000300000 */
.L_x_199:
[----:B------:R-:W-:Y:S01]  /*8090*/  SYNCS.ARRIVE.TRANS64.A1T0 RZ, [UR40+0x38b0], RZ ;  /* 0x0038b0ffffff79a7 */ /* 0x000fe20008100028 */
[----:B------:R-:W-:-:S09]  /*80a0*/  UISETP.NE.AND UP0, UPT, UR36, URZ, UPT ;  /* 0x000000ff2400728c */ /* 0x000fd2000bf05270 */
[----:B------:R-:W-:Y:S05]  /*80b0*/  BRA.U !UP0, `(.L_x_200) ;  /* 0x0000000108047547 */ /* 0x000fea000b800000 */
[----:B------:R-:W-:Y:S05]  /*80c0*/  BPT.TRAP 0x1 ;  /* 0x000000040000795c */ /* 0x000fea0000300000 */
.L_x_200:
[----:B--2---:R-:W-:Y:S01]  /*80d0*/  IMAD.U32 R3, RZ, RZ, UR43 ;  /* 0x0000002bff037e24 */ /* 0x004fe2000f8e00ff */
[----:B------:R-:W-:-:S04]  /*80e0*/  SHF.R.U32.HI R5, RZ, 0x15, R42 ;  /* 0x00000015ff057819 */ /* 0x000fc8000001162a */
[----:B------:R-:W-:Y:S02]  /*80f0*/  SHF.L.U32 R3, R3, 0x1f, RZ ;  /* 0x0000001f03037819 */ /* 0x000fe400000006ff */
[----:B------:R-:W-:Y:S02]  /*8100*/  ISETP.NE.AND P0, PT, R30, R5, PT ;  /* 0x000000051e00720c */ /* 0x000fe40003f05270 */
[----:B------:R-:W1:Y:S02]  /*8110*/  SYNCS.PHASECHK.TRANS64.TRYWAIT P1, [UR40+0x3880], R3 ;  /* 0x00388003ff0075a7 */ /* 0x000e640008021128 */
[----:B-1----:R-:W-:Y:S09]  /*8120*/  @!P1 BRA `(.L_x_201) ;  /* 0x0000006400889947 */ /* 0x002ff20003800000 */
.L_x_369:
[----:B------:R-:W-:Y:S05]  /*8130*/  @!P0 BRA `(.L_x_202) ;  /* 0x0000000000408947 */ /* 0x000fea0003800000 */
        /* <DEDUP_REMOVED lines=16> */
.L_x_202:
[----:B------:R-:W-:Y:S05]  /*8240*/  WARPSYNC.ALL ;  /* 0x0000000000007948 */ /* 0x000fea0003800000 */
[----:B------:R-:W-:Y:S01]  /*8250*/  R2UR UR4, R42 ;  /* 0x000000002a0472ca */ /* 0x000fe200000e0000 */
[----:B------:R-:W-:-:S12]  /*8260*/  UISETP.NE.AND UP0, UPT, UR36, URZ, UPT ;  /* 0x000000ff2400728c */ /* 0x000fd8000bf05270 */
[----:B------:R-:W2:Y:S02]  /*8270*/  LDTM.x2 R22, tmem[UR4] ;  /* 0x00000004001679ee */ /* 0x000ea400080c0000 */
[----:B--2---:R-:W-:Y:S05]  /*8280*/  BRA.U !UP0, `(.L_x_203) ;  /* 0x0000000108047547 */ /* 0x004fea000b800000 */
[----:B------:R-:W-:Y:S05]  /*8290*/  BPT.TRAP 0x1 ;  /* 0x000000040000795c */ /* 0x000fea0000300000 */
.L_x_203:
[----:B------:R-:W-:Y:S02]  /*82a0*/  UPRMT UR39, UR41, 0x654, UR39 ;  /* 0x0000065429277896 */ /* 0x000fe40008000027 */
[----:B------:R-:W-:-:S07]  /*82b0*/  UISETP.NE.AND UP0, UPT, UR38, URZ, UPT ;  /* 0x000000ff2600728c */ /* 0x000fce000bf05270 */
[----:B------:R-:W-:Y:S02]  /*82c0*/  SYNCS.ARRIVE.TRANS64.RED.A1T0 RZ, [UR39], RZ ;  /* 0x000000ffffff79a7 */ /* 0x000fe40008100427 */
[----:B------:R-:W-:Y:S05]  /*82d0*/  BRA.U UP0, `(.L_x_204) ;  /* 0x0000000100047547 */ /* 0x000fea000b800000 */
[----:B------:R-:W-:Y:S05]  /*82e0*/  BPT.TRAP 0x1 ;  /* 0x000000040000795c */ /* 0x000fea0000300000 */
.L_x_204:
[----:B-1----:R-:W-:-:S04]  /*82f0*/  MOV R3, UR44 ;  /* 0x0000002c00037c02 */ /* 0x002fc80008000f00 */
[----:B------:R-:W-:-:S04]  /*8300*/  SHF.L.U32 R3, R3, 0x1f, RZ ;  /* 0x0000001f03037819 */ /* 0x000fc800000006ff */
[----:B------:R-:W1:Y:S02]  /*8310*/  SYNCS.PHASECHK.TRANS64.TRYWAIT P0, [UR40+0x3898], R3 ;  /* 0x00389803ff0075a7 */ /* 0x000e640008001128 */
[----:B-1----:R-:W-:Y:S05]  /*8320*/  @!P0 BRA `(.L_x_205) ;  /* 0x0000006400208947 */ /* 0x002fea0003800000 */
.L_x_370:
[----:B------:R-:W-:-:S09]  /*8330*/  UISETP.NE.AND UP0, UPT, UR38, URZ, UPT ;  /* 0x000000ff2600728c */ /* 0x000fd2000bf05270 */
[----:B------:R-:W-:Y:S05]  /*8340*/  BRA.U UP0, `(.L_x_206) ;  /* 0x0000000100047547 */ /* 0x000fea000b800000 */
[----:B------:R-:W-:Y:S05]  /*8350*/  BPT.TRAP 0x1 ;  /* 0x000000040000795c */ /* 0x000fea0000300000 */
.L_x_206:
[----:B-1----:R-:W-:Y:S02]  /*8360*/  IMAD.MOV.U32 R0, RZ, RZ, 0x1 ;  /* 0x00000001ff007424 */ /* 0x002fe400078e00ff */
[----:B------:R-:W-:-:S03]  /*8370*/  VIADD R3, R41, 0x180 ;  /* 0x0000018029037836 */ /* 0x000fc60000000000 */
[----:B------:R-:W-:Y:S02]  /*8380*/  SHF.L.U32 R0, R0, 0x1f, RZ ;  /* 0x0000001f00007819 */ /* 0x000fe400000006ff */
[----:B------:R-:W-:Y:S02]  /*8390*/  SHF.R.U32.HI R3, RZ, 0x15, R3 ;  /* 0x00000015ff037819 */ /* 0x000fe40000011603 */
[----:B------:R-:W1:Y:S02]  /*83a0*/  SYNCS.PHASECHK.TRANS64.TRYWAIT P1, [UR40+0x38c8], R0 ;  /* 0x0038c800ff0075a7 */ /* 0x000e640008021128 */
[----:B------:R-:W-:Y:S01]  /*83b0*/  ISETP.NE.AND P0, PT, R30, R3, PT ;  /* 0x000000031e00720c */ /* 0x000fe20003f05270 */
[----:B-1----:R-:W-:-:S12]  /*83c0*/  @!P1 BRA `(.L_x_207) ;  /* 0x0000006400109947 */ /* 0x002fd80003800000 */
.L_x_371:
        /* <DEDUP_REMOVED lines=17> */
.L_x_208:
[----:B------:R-:W2:Y:S01]  /*84e0*/  LDCU.64 UR4, c[0x0][0x880] ;  /* 0x00011000ff0477ac */ /* 0x000ea20008000a00 */
[----:B-1----:R-:W1:Y:S01]  /*84f0*/  MUFU.RCP R3, R22 ;  /* 0x0000001600037308 */ /* 0x002e620000001000 */
[----:B--2---:R-:W-:Y:S01]  /*8500*/  ISETP.NE.U32.AND P1, PT, RZ, UR4, PT ;  /* 0x00000004ff007c0c */ /* 0x004fe2000bf25070 */
[----:B-1----:R-:W-:-:S03]  /*8510*/  FFMA R0, -R22, R3, 1 ;  /* 0x3f80000016007423 */ /* 0x002fc60000000103 */
[----:B------:R-:W-:Y:S01]  /*8520*/  ISETP.NE.AND.EX P1, PT, RZ, UR5, PT, P1 ;  /* 0x00000005ff007c0c */ /* 0x000fe2000bf25310 */
[----:B------:R-:W-:Y:S05]  /*8530*/  WARPSYNC.ALL ;  /* 0x0000000000007948 */ /* 0x000fea0003800000 */
[----:B------:R-:W1:Y:S01]  /*8540*/  LDCU UR5, c[0x0][0x708] ;  /* 0x0000e100ff0577ac */ /* 0x000e620008000800 */
[----:B------:R-:W-:Y:S01]  /*8550*/  FFMA R0, R3, R0, R3 ;  /* 0x0000000003007223 */ /* 0x000fe20000000003 */
[----:B------:R-:W-:Y:S01]  /*8560*/  R2UR UR4, R41 ;  /* 0x00000000290472ca */ /* 0x000fe200000e0000 */
[----:B------:R-:W-:-:S12]  /*8570*/  BSSY.RECONVERGENT B2, `(.L_x_209) ;  /* 0x000000a000027945 */ /* 0x000fd80003800200 */
[----:B------:R-:W2:Y:S01]  /*8580*/  LDTM.x16 R4, tmem[UR4+0x180] ;  /* 0x00018004000479ee */ /* 0x000ea20008240000 */
[----:B-1----:R-:W-:Y:S01]  /*8590*/  MOV R3, UR5 ;  /* 0x0000000500037c02 */ /* 0x002fe20008000f00 */
[----:B------:R-:W-:-:S03]  /*85a0*/  FFMA R21, R0, UR5, RZ ;  /* 0x0000000500157c23 */ /* 0x000fc600080000ff */
[----:B------:R-:W1:Y:S01]  /*85b0*/  FCHK P0, R3, R22 ;  /* 0x0000001603007302 */ /* 0x000e620000000000 */
[----:B------:R-:W-:-:S04]  /*85c0*/  FFMA R2, -R22, R21, UR5 ;  /* 0x0000000516027e23 */ /* 0x000fc80008000115 */
[----:B------:R-:W-:Y:S01]  /*85d0*/  FFMA R0, R0, R2, R21 ;  /* 0x0000000200007223 */ /* 0x000fe20000000015 */
[----:B-12---:R-:W-:Y:S05]  /*85e0*/  @!P0 BRA `(.L_x_210) ;  /* 0x0000000000088947 */ /* 0x006fea0003800000 */
[----:B------:R-:W-:Y:S02]  /*85f0*/  MOV R20, 0x8610 ;  /* 0x0000861000147802 */ /* 0x000fe40000000f00 */
[----:B------:R-:W-:Y:S05]  /*8600*/  CALL.REL.NOINC `($__internal_3_$__cuda_sm3x_div_rn_noftz_f32_slowpath) ;  /* 0x0000006800cc7944 */ /* 0x000fea0003c00000 */
.L_x_210:
[----:B------:R-:W-:Y:S05]  /*8610*/  BSYNC.RECONVERGENT B2 ;  /* 0x0000000000027941 */ /* 0x000fea0003800200 */
.L_x_209:
[C---:B------:R-:W-:Y:S02]  /*8620*/  FMUL2 R4, R0.reuse.F32, R4.F32x2.HI_LO ;  /* 0x000000040004724a */ /* 0x040fe40000040000 */
        /* <DEDUP_REMOVED lines=11> */
[----:B------:R-:W-:Y:S01]  /*86e0*/  FMUL2 R18, R0.F32, R18.F32x2.HI_LO ;  /* 0x000000120012724a */ /* 0x000fe20000040000 */
[----:B------:R-:W-:-:S02]  /*86f0*/  IADD3 R0, P2, PT, R31, 0x1000, RZ ;  /* 0x000010001f007810 */ /* 0x000fc40007f5e0ff */
[----:B------:R-:W-:Y:S02]  /*8700*/  IADD3 R31, P0, PT, R31, 0x1010, RZ ;  /* 0x000010101f1f7810 */ /* 0x000fe40007f1e0ff */
[----:B------:R-:W-:Y:S01]  /*8710*/  F2FP.F16.F32.PACK_AB R5, R15, R14 ;  /* 0x0000000e0f05723e */ /* 0x000fe200000000ff */
[--C-:B------:R-:W-:Y:S01]  /*8720*/  IMAD.X R33, RZ, RZ, R29.reuse, P2 ;  /* 0x000000ffff217224 */ /* 0x100fe200010e061d */
[----:B------:R-:W-:Y:S01]  /*8730*/  F2FP.F16.F32.PACK_AB R6, R17, R16 ;  /* 0x000000101106723e */ /* 0x000fe200000000ff */
[----:B------:R-:W-:Y:S01]  /*8740*/  IMAD.X R29, RZ, RZ, R29, P0 ;  /* 0x000000ffff1d7224 */ /* 0x000fe200000e061d */
[----:B------:R-:W-:Y:S02]  /*8750*/  F2FP.F16.F32.PACK_AB R7, R19, R18 ;  /* 0x000000121307723e */ /* 0x000fe400000000ff */
[----:B------:R-:W-:Y:S02]  /*8760*/  SHF.R.U64 R3, R0, 0x3, R33 ;  /* 0x0000000300037819 */ /* 0x000fe40000001221 */
[----:B------:R-:W-:-:S02]  /*8770*/  SHF.R.U64 R2, R31, 0x3, R29 ;  /* 0x000000031f027819 */ /* 0x000fc4000000121d */
[----:B------:R-:W-:Y:S02]  /*8780*/  LOP3.LUT R32, R0, 0x10, R3, 0x78, !PT ;  /* 0x0000001000207812 */ /* 0x000fe400078e7803 */
[----:B------:R-:W-:-:S03]  /*8790*/  LOP3.LUT R28, R31, 0x10, R2, 0x78, !PT ;  /* 0x000000101f1c7812 */ /* 0x000fc600078e7802 */
[----:B------:R1:W-:Y:S04]  /*87a0*/  ST.E.128 desc[UR48][R32.64], R8 ;  /* 0x0000000820007985 */ /* 0x0003e8000c101d30 */
[----:B------:R1:W-:Y:S01]  /*87b0*/  ST.E.128 desc[UR48][R28.64], R4 ;  /* 0x000000041c007985 */ /* 0x0003e2000c101d30 */
[----:B------:R-:W-:Y:S01]  /*87c0*/  @!PT LDS RZ, [RZ] ;  /* 0x00000000fffff984 */ /* 0x000fe20000000800 */
[----:B------:R-:W-:Y:S01]  /*87d0*/  @!PT LDS RZ, [RZ] ;  /* 0x00000000fffff984 */ /* 0x000fe20000000800 */
[----:B------:R-:W-:Y:S01]  /*87e0*/  @!PT LDS RZ, [RZ] ;  /* 0x00000000fffff984 */ /* 0x000fe20000000800 */
[----:B------:R-:W-:Y:S01]  /*87f0*/  @!PT LDS RZ, [RZ] ;  /* 0x00000000fffff984 */ /* 0x000fe20000000800 */
[----:B------:R2:W-:Y:S06]  /*8800*/  MEMBAR.ALL.CTA ;  /* 0x0000000000007992 */ /* 0x0005ec0000008000 */
[----:B--2---:R-:W2:Y:S01]  /*8810*/  FENCE.VIEW.ASYNC.S ;  /* 0x00000000000073c6 */ /* 0x004ea20000000000 */
[----:B------:R-:W-:Y:S05]  /*8820*/  @!P1 BRA `(.L_x_211) ;  /* 0x0000000400009947 */ /* 0x000fea0003800000 */
[C---:B------:R-:W-:Y:S01]  /*8830*/  FSETP.GEU.AND P0, PT, R22.reuse, 1.175494350822287508e-38, PT ;  /* 0x008000001600780b */ /* 0x040fe20003f0e000 */
[----:B------:R-:W3:Y:S01]  /*8840*/  LDCU UR4, c[0x0][0x380] ;  /* 0x00007000ff0477ac */ /* 0x000ee20008000800 */
[----:B------:R-:W-:Y:S01]  /*8850*/  MOV R0, 0x3e055027 ;  /* 0x3e05502700007802 */ /* 0x000fe20000000f00 */
[----:B------:R-:W-:Y:S01]  /*8860*/  BSSY.RECONVERGENT B0, `(.L_x_211) ;  /* 0x000003c000007945 */ /* 0x000fe20003800200 */
[----:B-1----:R-:W-:Y:S01]  /*8870*/  FSEL R5, RZ, -23, P0 ;  /* 0xc1b80000ff057808 */ /* 0x002fe20000000000 */
[----:B------:R-:W1:Y:S08]  /*8880*/  LDCU UR5, c[0x0][0x700] ;  /* 0x0000e000ff0577ac */ /* 0x000e700008000800 */
        /* <DEDUP_REMOVED lines=19> */
[----:B------:R-:W-:Y:S02]  /*89c0*/  LEA R0, R27, R40, 0x8 ;  /* 0x000000281b007211 */ /* 0x000fe400078e40ff */
[----:B------:R-:W-:Y:S01]  /*89d0*/  MOV R3, 0x7f800000 ;  /* 0x7f80000000037802 */ /* 0x000fe20000000f00 */
[----:B------:R-:W-:Y:S01]  /*89e0*/  FFMA R2, R2, 0.69314718246459960938, R5 ;  /* 0x3f31721802027823 */ /* 0x000fe20000000005 */
[----:B------:R-:W-:-:S03]  /*89f0*/  IADD3 R0, PT, PT, R0, 0x80, RZ ;  /* 0x0000008000007810 */ /* 0x000fc60007ffe0ff */
[----:B------:R-:W-:Y:S01]  /*8a00*/  @P0 FFMA R2, R22, R3, +INF ;  /* 0x7f80000016020423 */ /* 0x000fe20000000003 */
[----:B---3--:R-:W-:-:S04]  /*8a10*/  ISETP.GE.AND P0, PT, R0, UR4, PT ;  /* 0x0000000400007c0c */ /* 0x008fc8000bf06270 */
[----:B------:R-:W-:-:S05]  /*8a20*/  FSEL R2, R2, -INF , P1 ;  /* 0xff80000002027808 */ /* 0x000fca0000800000 */
[----:B-1----:R-:W-:-:S04]  /*8a30*/  FFMA R23, R23, UR5, R2 ;  /* 0x0000000517177c23 */ /* 0x002fc80008000002 */
[----:B------:R-:W-:Y:S05]  /*8a40*/  @P0 BRA `(.L_x_212) ;  /* 0x0000000000740947 */ /* 0x000fea0003800000 */
[----:B------:R-:W1:Y:S01]  /*8a50*/  LDCU UR7, c[0x0][0x38c] ;  /* 0x00007180ff0777ac */ /* 0x000e620008000800 */
[----:B------:R-:W3:Y:S01]  /*8a60*/  LDCU UR6, c[0x0][0x890] ;  /* 0x00011200ff0677ac */ /* 0x000ee20008000800 */
[----:B------:R-:W4:Y:S01]  /*8a70*/  LDCU.64 UR4, c[0x0][0x888] ;  /* 0x00011100ff0477ac */ /* 0x000f220008000a00 */
[----:B-1----:R-:W1:Y:S01]  /*8a80*/  I2F.U32.RP R6, UR7 ;  /* 0x0000000700067d06 */ /* 0x002e620008209000 */
[----:B------:R-:W-:Y:S01]  /*8a90*/  ISETP.NE.U32.AND P0, PT, RZ, UR7, PT ;  /* 0x00000007ff007c0c */ /* 0x000fe2000bf05070 */
[----:B---3--:R-:W-:-:S06]  /*8aa0*/  IMAD R25, R25, UR6, R0 ;  /* 0x0000000619197c24 */ /* 0x008fcc000f8e0200 */
[----:B-1----:R-:W1:Y:S02]  /*8ab0*/  MUFU.RCP R4, R6 ;  /* 0x0000000600047308 */ /* 0x002e640000001000 */
[----:B-1----:R-:W-:-:S06]  /*8ac0*/  IADD3 R4, PT, PT, R4, 0xffffffe, RZ ;  /* 0x0ffffffe04047810 */ /* 0x002fcc0007ffe0ff */
[----:B------:R-:W1:Y:S02]  /*8ad0*/  F2I.FTZ.U32.TRUNC.NTZ R3, R4 ;  /* 0x0000000400037305 */ /* 0x000e64000021f000 */
[----:B-1----:R-:W-:-:S05]  /*8ae0*/  IADD3 R2, PT, PT, RZ, -R3, RZ ;  /* 0x80000003ff027210 */ /* 0x002fca0007ffe0ff */
[----:B------:R-:W-:Y:S02]  /*8af0*/  IMAD R5, R2, UR7, RZ ;  /* 0x0000000702057c24 */ /* 0x000fe4000f8e02ff */
[----:B------:R-:W-:-:S05]  /*8b00*/  HFMA2 R2, -RZ, RZ, 0, 0 ;  /* 0x00000000ff027431 */ /* 0x000fca00000001ff */
[----:B------:R-:W-:-:S06]  /*8b10*/  IMAD.HI.U32 R5, R3, R5, R2 ;  /* 0x0000000503057227 */ /* 0x000fcc00078e0002 */
[----:B------:R-:W-:Y:S02]  /*8b20*/  IMAD.HI.U32 R2, R5, R24, RZ ;  /* 0x0000001805027227 */ /* 0x000fe400078e00ff */
[----:B------:R-:W1:Y:S03]  /*8b30*/  LDC.64 R4, c[0x0][0x880] ;  /* 0x00022000ff047b82 */ /* 0x000e660000000a00 */
        /* <DEDUP_REMOVED lines=12> */
[----:B-1----:R-:W-:-:S05]  /*8c00*/  IMAD.WIDE.U32 R4, R25, 0x4, R4 ;  /* 0x0000000419047825 */ /* 0x002fca00078e0004 */
[----:B------:R1:W-:Y:S02]  /*8c10*/  STG.E desc[UR48][R4.64], R23 ;  /* 0x0000001704007986 */ /* 0x0003e4000c101930 */
.L_x_212:
[----:B------:R-:W-:Y:S05]  /*8c20*/  BSYNC.RECONVERGENT B0 ;  /* 0x0000000000007941 */ /* 0x000fea0003800200 */
.L_x_211:
[----:B------:R-:W-:Y:S01]  /*8c30*/  UISETP.NE.AND UP0, UPT, UR38, URZ, UPT ;  /* 0x000000ff2600728c */ /* 0x000fe2000bf05270 */
[----:B------:R-:W-:-:S08]  /*8c40*/  NOP ;  /* 0x0000000000007918 */ /* 0x000fd00000000000 */
[----:B------:R-:W-:Y:S05]  /*8c50*/  BRA.U UP0, `(.L_x_213) ;  /* 0x0000000100087547 */ /* 0x000fea000b800000 */
[----:B------:R-:W-:Y:S05]  /*8c60*/  BPT.TRAP 0x1 ;  /* 0x000000040000795c */ /* 0x000fea0000300000 */
[----:B------:R-:W-:Y:S05]  /*8c70*/  BPT.TRAP 0x1 ;  /* 0x000000040000795c */ /* 0x000fea0000300000 */
.L_x_213:
[----:B------:R-:W-:Y:S02]  /*8c80*/  UIADD3 UR4, UPT, UPT, UR40, 0x38a8, URZ ;  /* 0x000038a828047890 */ /* 0x000fe4000fffe0ff */
[----:B------:R-:W-:Y:S02]  /*8c90*/  UISETP.NE.AND UP0, UPT, UR38, URZ, UPT ;  /* 0x000000ff2600728c */ /* 0x000fe4000bf05270 */
[----:B------:R-:W-:-:S09]  /*8ca0*/  UPRMT UR4, UR41, 0x654, UR4 ;  /* 0x0000065429047896 */ /* 0x000fd20008000004 */
[----:B--2---:R-:W-:Y:S01]  /*8cb0*/  SYNCS.ARRIVE.TRANS64.RED.A1T0 RZ, [UR4], RZ ;  /* 0x000000ffffff79a7 */ /* 0x004fe20008100404 */
[----:B------:R-:W-:Y:S05]  /*8cc0*/  BRA.U UP0, `(.L_x_214) ;  /* 0x0000000100047547 */ /* 0x000fea000b800000 */
[----:B------:R-:W-:Y:S05]  /*8cd0*/  BPT.TRAP 0x1 ;  /* 0x000000040000795c */ /* 0x000fea0000300000 */
.L_x_214:
[----:B------:R-:W-:Y:S01]  /*8ce0*/  SYNCS.ARRIVE.TRANS64.A1T0 RZ, [UR40+0x38b8], RZ ;  /* 0x0038b8ffffff79a7 */ /* 0x000fe20008100028 */
[----:B------:R-:W-:Y:S05]  /*8cf0*/  EXIT ;  /* 0x000000000000794d */ /* 0x000fea0003800000 */
.L_x_27:
[----:B------:R-:W-:-:S08]  /*8d00*/  NOP ;  /* 0x0000000000007918 */ /* 0x000fd00000000000 */
[----:B------:R-:W1:Y:S02]  /*8d10*/  USETMAXREG.TRY_ALLOC.CTAPOOL UP0, 0xc0 ;  /* 0x000000c0000079c8 */ /* 0x000e640008000600 */
[----:B-1----:R-:W-:Y:S05]  /*8d20*/  BRA.U !UP0, `(.L_x_27) ;  /* 0xfffffffd08f47547 */ /* 0x002fea000b83ffff */
[----:B------:R-:W1:Y:S01]  /*8d30*/  S2UR UR8, SR_CTAID.X ;  /* 0x00000000000879c3 */ /* 0x000e620000002500 */
[----:B------:R-:W2:Y:S02]  /*8d40*/  LDCU.64 UR4, c[0x0][0x380] ;  /* 0x00007000ff0477ac */ /* 0x000ea40008000a00 */
[----:B--2---:R-:W-:Y:S02]  /*8d50*/  UISETP.NE.AND UP0, UPT, UR5, URZ, UPT ;  /* 0x000000ff0500728c */ /* 0x004fe4000bf05270 */
[----:B-1----:R-:W-:-:S04]  /*8d60*/  USHF.L.U32 UR8, UR8, 0x8, URZ ;  /* 0x0000000808087899 */ /* 0x002fc800080006ff */
[----:B------:R-:W-:-:S06]  /*8d70*/  UISETP.GE.U32.OR UP0, UPT, UR8, UR4, !UP0 ;  /* 0x000000040800728c */ /* 0x000fcc000c706470 */
[----:B------:R-:W-:-:S13]  /*8d80*/  PLOP3.LUT P0, PT, PT, PT, UP0, 0x80, 0x8 ;  /* 0x000000000008781c */ /* 0x000fda0003f0f008 */
[----:B------:R-:W-:Y:S05]  /*8d90*/  @P0 EXIT ;  /* 0x000000000000094d */ /* 0x000fea0003800000 */
[----:B------:R-:W-:-:S04]  /*8da0*/  UISETP.NE.AND UP0, UPT, UR57, URZ, UPT ;  /* 0x000000ff3900728c */ /* 0x000fc8000bf05270 */
[----:B------:R-:W-:-:S04]  /*8db0*/  USEL UR46, UR7, UR6, UP0 ;  /* 0x00000006072e7287 */ /* 0x000fc80008000000 */
[----:B------:R-:W-:-:S04]  /*8dc0*/  ULOP3.LUT UR46, UR46, 0x1, URZ, 0xc0, !UPT ;  /* 0x000000012e2e7892 */ /* 0x000fc8000f8ec0ff */
[----:B------:R-:W-:-:S09]  /*8dd0*/  UISETP.NE.U32.AND UP0, UPT, UR46, 0x1, UPT ;  /* 0x000000012e00788c */ /* 0x000fd2000bf05070 */
[----:B------:R-:W-:Y:S05]  /*8de0*/  BRA.U !UP0, `(.L_x_215) ;  /* 0x0000000108047547 */ /* 0x000fea000b800000 */
[----:B------:R-:W-:Y:S05]  /*8df0*/  BPT.TRAP 0x1 ;  /* 0x000000040000795c */ /* 0x000fea0000300000 */
.L_x_215:
[----:B------:R-:W1:Y:S01]  /*8e00*/  S2UR UR38, SR_CgaCtaId ;  /* 0x00000000002679c3 */ /* 0x000e620000008800 */
[----:B------:R-:W-:Y:S01]  /*8e10*/  UISETP.NE.AND UP0, UPT, UR57, URZ, UPT ;  /* 0x000000ff3900728c */ /* 0x000fe2000bf05270 */
[----:B------:R-:W-:Y:S01]  /*8e20*/  MOV R3, 0x1 ;  /* 0x0000000100037802 */ /* 0x000fe20000000f00 */
[----:B------:R-:W-:-:S03]  /*8e30*/  UMOV UR37, 0x400 ;  /* 0x0000040000257882 */ /* 0x000fc60000000000 */
[----:B------:R-:W-:Y:S01]  /*8e40*/  SHF.L.U32 R3, R3, 0x1f, RZ ;  /* 0x0000001f03037819 */ /* 0x000fe200000006ff */
[----:B-1----:R-:W-:-:S04]  /*8e50*/  ULEA UR37, UR38, UR37, 0x18 ;  /* 0x0000002526257291 */ /* 0x002fc8000f8ec0ff */
[----:B------:R-:W-:Y:S02]  /*8e60*/  UIADD3 UR55, UPT, UPT, UR37, 0x3878, URZ ;  /* 0x0000387825377890 */ /* 0x000fe4000fffe0ff */
[----:B------:R-:W-:-:S09]  /*8e70*/  @!UP0 UIADD3 UR55, UPT, UPT, UR37, 0x3888, URZ ;  /* 0x0000388825378890 */ /* 0x000fd2000fffe0ff */
[----:B------:R-:W1:Y:S02]  /*8e80*/  SYNCS.PHASECHK.TRANS64.TRYWAIT P0, [UR55], R3 ;  /* 0x00000003ff0075a7 */ /* 0x000e640008001137 */
[----:B-1----:R-:W-:Y:S05]  /*8e90*/  @!P0 BRA `(.L_x_216) ;  /* 0x0000005800748947 */ /* 0x002fea0003800000 */
.L_x_372:
[----:B------:R-:W-:Y:S01]  /*8ea0*/  UISETP.GE.AND UP0, UPT, UR5, 0x1, UPT ;  /* 0x000000010500788c */ /* 0x000fe2000bf06270 */
[----:B------:R-:W-:Y:S01]  /*8eb0*/  UMOV UR54, 0x1 ;  /* 0x0000000100367882 */ /* 0x000fe20000000000 */
[----:B------:R-:W-:-:S07]  /*8ec0*/  UMOV UR53, 0x1 ;  /* 0x0000000100357882 */ /* 0x000fce0000000000 */
[----:B------:R-:W-:Y:S05]  /*8ed0*/  BRA.U !UP0, `(.L_x_217) ;  /* 0x0000002508807547 */ /* 0x000fea000b800000 */
[----:B------:R-:W2:Y:S01]  /*8ee0*/  S2R R118, SR_TID.X ;  /* 0x0000000000767919 */ /* 0x000ea20000002100 */
[----:B------:R-:W-:Y:S01]  /*8ef0*/  UISETP.NE.AND UP0, UPT, UR57, URZ, UPT ;  /* 0x000000ff3900728c */ /* 0x000fe2000bf05270 */
[----:B------:R-:W-:Y:S01]  /*8f00*/  IMAD.U32 R119, R16, 0x10000, RZ ;  /* 0x0001000010777824 */ /* 0x000fe200078e00ff */
[----:B------:R-:W-:Y:S01]  /*8f10*/  UIADD3 UR5, UPT, UPT, UR5, 0x3f, URZ ;  /* 0x0000003f05057890 */ /* 0x000fe2000fffe0ff */
[----:B------:R-:W-:Y:S01]  /*8f20*/  IMAD.MOV.U32 R18, RZ, RZ, RZ ;  /* 0x000000ffff127224 */ /* 0x000fe200078e00ff */
[----:B------:R-:W-:Y:S01]  /*8f30*/  USEL UR4, URZ, 0x80, UP0 ;  /* 0x00000080ff047887 */ /* 0x000fe20008000000 */
[----:B------:R-:W-:Y:S01]  /*8f40*/  IMAD.MOV.U32 R16, RZ, RZ, -0x800000 ;  /* 0xff800000ff107424 */ /* 0x000fe200078e00ff */
[----:B------:R-:W-:Y:S01]  /*8f50*/  LOP3.LUT R119, R119, 0x600000, RZ, 0xc0, !PT ;  /* 0x0060000077777812 */ /* 0x000fe200078ec0ff */
[----:B------:R-:W-:Y:S02]  /*8f60*/  USHF.R.S32.HI UR51, URZ, 0x1f, UR5 ;  /* 0x0000001fff337899 */ /* 0x000fe40008011405 */
[----:B------:R-:W-:Y:S01]  /*8f70*/  UIADD3 UR42, UPT, UPT, UR37, 0x38d0, URZ ;  /* 0x000038d0252a7890 */ /* 0x000fe2000fffe0ff */
[----:B------:R-:W-:Y:S01]  /*8f80*/  LOP3.LUT R121, R119, UR4, RZ, 0xfc, !PT ;  /* 0x0000000477797c12 */ /* 0x000fe2000f8efcff */
[----:B------:R-:W-:Y:S01]  /*8f90*/  ULEA.HI UR51, UR51, UR5, URZ, 0x6 ;  /* 0x0000000533337291 */ /* 0x000fe2000f8f30ff */
[----:B------:R-:W-:Y:S01]  /*8fa0*/  SHF.R.U32.HI R123, RZ, 0x15, R119 ;  /* 0x00000015ff7b7819 */ /* 0x000fe20000011677 */
[----:B------:R-:W-:Y:S01]  /*8fb0*/  UMOV UR45, 0x20 ;  /* 0x00000020002d7882 */ /* 0x000fe20000000000 */
[----:B------:R-:W-:Y:S01]  /*8fc0*/  LOP3.LUT R120, R121, 0x20, RZ, 0xfc, !PT ;  /* 0x0000002079787812 */ /* 0x000fe200078efcff */
[----:B------:R-:W-:-:S02]  /*8fd0*/  UIADD3 UR52, UPT, UPT, UR37, 0x38d8, URZ ;  /* 0x000038d825347890 */ /* 0x000fc4000fffe0ff */
[----:B------:R-:W-:Y:S02]  /*8fe0*/  UIADD3 UR43, UPT, UPT, UR37, 0x3860, URZ ;  /* 0x00003860252b7890 */ /* 0x000fe4000fffe0ff */
[----:B------:R-:W-:Y:S02]  /*8ff0*/  @!UP4 UIADD3 UR52, UPT, UPT, UR42, URZ, URZ ;  /* 0x000000ff2a34c290 */ /* 0x000fe4000fffe0ff */
[----:B------:R-:W-:Y:S01]  /*9000*/  USEL UR44, UR48, UR47, UP0 ;  /* 0x0000002f302c7287 */ /* 0x000fe20008000000 */
[----:B------:R-:W-:Y:S01]  /*9010*/  UMOV UR50, URZ ;  /* 0x000000ff00327c82 */ /* 0x000fe20008000000 */
[----:B------:R-:W-:Y:S01]  /*9020*/  UMOV UR53, 0x1 ;  /* 0x0000000100357882 */ /* 0x000fe20000000000 */
[----:B------:R-:W3:Y:S01]  /*9030*/  LDCU UR36, c[0x0][0x704] ;  /* 0x0000e080ff2477ac */ /* 0x000ee20008000800 */
[----:B------:R-:W-:Y:S01]  /*9040*/  USEL UR45, UR45, 0xa0, UP0 ;  /* 0x000000a02d2d7887 */ /* 0x000fe20008000000 */
[----:B--2---:R-:W-:Y:S01]  /*9050*/  SHF.R.U32.HI R118, RZ, 0x5, R118 ;  /* 0x00000005ff767819 */ /* 0x004fe20000011676 */
[----:B------:R-:W-:-:S02]  /*9060*/  @UP0 UIADD3 UR43, UPT, UPT, UR37, 0x3850, URZ ;  /* 0x00003850252b0890 */ /* 0x000fc4000fffe0ff */
[----:B------:R-:W-:Y:S01]  /*9070*/  ULEA UR42, UR56, UR42, 0x3 ;  /* 0x0000002a382a7291 */ /* 0x000fe2000f8e18ff */
[----:B------:R-:W-:Y:S01]  /*9080*/  LOP3.LUT R2, R118, 0x3, RZ, 0xc0, !PT ;  /* 0x0000000376027812 */ /* 0x000fe200078ec0ff */
[----:B------:R-:W-:Y:S01]  /*9090*/  ULEA.HI.SX32 UR51, UR51, 0xffffffff, 0x1a ;  /* 0xffffffff33337891 */ /* 0x000fe2000f8fd2ff */
[----:B------:R-:W-:Y:S01]  /*90a0*/  UMOV UR54, 0x1 ;  /* 0x0000000100367882 */ /* 0x000fe20000000000 */
[----:B------:R-:W-:-:S10]  /*90b0*/  UMOV UR49, URZ ;  /* 0x000000ff00317c82 */ /* 0x000fd40008000000 */
.L_x_235:
[----:B-12---:R-:W-:Y:S01]  /*90c0*/  IADD3 R0, PT, PT, R119, UR45, RZ ;  /* 0x0000002d77007c10 */ /* 0x006fe2000fffe0ff */
[----:B------:R-:W-:-:S04]  /*90d0*/  UISETP.NE.AND UP0, UPT, UR57, URZ, UPT ;  /* 0x000000ff3900728c */ /* 0x000fc8000bf05270 */
[----:B------:R-:W-:Y:S01]  /*90e0*/  USEL UR40, UR49, UR50, UP0 ;  /* 0x0000003231287287 */ /* 0x000fe20008000000 */
[----:B------:R-:W1:Y:S01]  /*90f0*/  SHFL.IDX PT, R0, R0, RZ, 0x1f ;  /* 0x00001fff00007589 */ /* 0x000e6200000e0000 */
[----:B------:R-:W-:Y:S01]  /*9100*/  UISETP.GT.U32.AND UP0, UPT, UR44, 0x1, UPT ;  /* 0x000000012c00788c */ /* 0x000fe2000bf04070 */
[----:B-1----:R-:W-:-:S08]  /*9110*/  R2UR UR41, R0 ;  /* 0x00000000002972ca */ /* 0x002fd000000e0000 */
[----:B---3--:R-:W-:Y:S07]  /*9120*/  BRA.U UP0, `(.L_x_218) ;  /* 0x0000000100047547 */ /* 0x008fee000b800000 */
[----:B---3--:R-:W-:Y:S05]  /*9130*/  BPT.TRAP 0x1 ;  /* 0x000000040000795c */ /* 0x008fea0000300000 */
.L_x_218:
[----:B------:R-:W-:Y:S01]  /*9140*/  IMAD.U32 R3, RZ, RZ, UR40 ;  /* 0x00000028ff037e24 */ /* 0x000fe2000f8e00ff */
[----:B------:R-:W-:-:S04]  /*9150*/  ISETP.NE.AND P0, PT, R2, R123, PT ;  /* 0x0000007b0200720c */ /* 0x000fc80003f05270 */
[----:B------:R-:W-:-:S04]  /*9160*/  SHF.L.U32 R3, R3, 0x1f, RZ ;  /* 0x0000001f03037819 */ /* 0x000fc800000006ff */
[----:B------:R-:W1:Y:S02]  /*9170*/  SYNCS.PHASECHK.TRANS64.TRYWAIT P1, [UR43], R3 ;  /* 0x00000003ff0075a7 */ /* 0x000e64000802112b */
[----:B-1----:R-:W-:Y:S05]  /*9180*/  @!P1 BRA `(.L_x_219) ;  /* 0x0000005400d09947 */ /* 0x002fea0003800000 */
.L_x_373:
[----:B------:R-:W-:Y:S05]  /*9190*/  @!P0 BRA `(.L_x_220) ;  /* 0x0000000000408947 */ /* 0x000fea0003800000 */
[----:B------:R-:W-:Y:S01]  /*91a0*/  MOV R14, 0x8 ;  /* 0x00000008000e7802 */ /* 0x000fe20000000f00 */
[----:B------:R-:W2:Y:S01]  /*91b0*/  LDCU.64 UR6, c[0x4][0xb0] ;  /* 0x01001600ff0677ac */ /* 0x000ea20008000a00 */
[----:B------:R-:W-:Y:S02]  /*91c0*/  HFMA2 R12, -RZ, RZ, 0, 5.9604644775390625e-08 ;  /* 0x00000001ff0c7431 */ /* 0x000fe400000001ff */
[----:B------:R-:W-:Y:S01]  /*91d0*/  IMAD.MOV.U32 R8, RZ, RZ, 0x192 ;  /* 0x00000192ff087424 */ /* 0x000fe200078e00ff */
[----:B------:R-:W4:Y:S01]  /*91e0*/  LDCU.64 UR4, c[0x4][0xb8] ;  /* 0x01001700ff0477ac */ /* 0x000f220008000a00 */
[----:B------:R-:W5:Y:S01]  /*91f0*/  LDC.64 R14, c[0x4][R14] ;  /* 0x010000000e0e7b82 */ /* 0x000f620000000a00 */
[----:B------:R-:W-:Y:S01]  /*9200*/  IMAD.MOV.U32 R13, RZ, RZ, RZ ;  /* 0x000000ffff0d7224 */ /* 0x000fe200078e00ff */
[----:B------:R-:W1:Y:S01]  /*9210*/  LDCU.64 UR8, c[0x4][0x10] ;  /* 0x01000200ff0877ac */ /* 0x000e620008000a00 */
[----:B--2---:R-:W-:Y:S01]  /*9220*/  IMAD.U32 R4, RZ, RZ, UR6 ;  /* 0x00000006ff047e24 */ /* 0x004fe2000f8e00ff */
[----:B------:R-:W-:Y:S01]  /*9230*/  MOV R5, UR7 ;  /* 0x0000000700057c02 */ /* 0x000fe20008000f00 */
[----:B----4-:R-:W-:Y:S01]  /*9240*/  IMAD.U32 R6, RZ, RZ, UR4 ;  /* 0x00000004ff067e24 */ /* 0x010fe2000f8e00ff */
[----:B------:R-:W-:Y:S01]  /*9250*/  MOV R7, UR5 ;  /* 0x0000000500077c02 */ /* 0x000fe20008000f00 */
[----:B-1----:R-:W-:Y:S01]  /*9260*/  IMAD.U32 R10, RZ, RZ, UR8 ;  /* 0x00000008ff0a7e24 */ /* 0x002fe2000f8e00ff */
[----:B------:R-:W-:-:S02]  /*9270*/  MOV R11, UR9 ;  /* 0x00000009000b7c02 */ /* 0x000fc40008000f00 */
[----:B------:R-:W-:-:S07]  /*9280*/  LEPC R20, `(.L_x_220) ;  /* 0x000000001014794e */ /* 0x000fce0000000000 */
[----:B---3-5:R-:W-:Y:S05]  /*9290*/  CALL.ABS.NOINC R14 ;  /* 0x000000000e007343 */ /* 0x028fea0003c00000 */
.L_x_220:
[----:B------:R-:W-:Y:S05]  /*92a0*/  WARPSYNC.ALL ;  /* 0x0000000000007948 */ /* 0x000fea0003800000 */
[----:B------:R-:W-:Y:S02]  /*92b0*/  R2UR UR4, R121 ;  /* 0x00000000790472ca */ /* 0x000fe400000e0000 */
[----:B------:R-:W-:-:S11]  /*92c0*/  ISETP.NE.AND P0, PT, R2, R123, PT ;  /* 0x0000007b0200720c */ /* 0x000fd60003f05270 */
[----:B------:R-:W2:Y:S02]  /*92d0*/  LDTM.x32 R56, tmem[UR4] ;  /* 0x00000004003879ee */ /* 0x000ea400082c0000 */
[----:B--2---:R-:W-:Y:S05]  /*92e0*/  @!P0 BRA `(.L_x_221) ;  /* 0x0000000000408947 */ /* 0x004fea0003800000 */
        /* <DEDUP_REMOVED lines=16> */
.L_x_221:
[----:B------:R-:W-:Y:S05]  /*93f0*/  WARPSYNC.ALL ;  /* 0x0000000000007948 */ /* 0x000fea0003800000 */
[----:B------:R-:W-:Y:S02]  /*9400*/  R2UR UR4, R120 ;  /* 0x00000000780472ca */ /* 0x000fe400000e0000 */
[C---:B-1----:R-:W-:Y:S02]  /*9410*/  FMNMX3 R3, R16.reuse, R56, R60, !PT ;  /* 0x0000003810037276 */ /* 0x042fe4000780003c */
[C---:B------:R-:W-:Y:S02]  /*9420*/  FMNMX3 R0, R16.reuse, R57, R61, !PT ;  /* 0x0000003910007276 */ /* 0x040fe4000780003d */
[----:B------:R-:W-:-:S02]  /*9430*/  FMNMX3 R5, R16, R58, R62, !PT ;  /* 0x0000003a10057276 */ /* 0x000fc4000780003e */
[----:B------:R-:W-:Y:S02]  /*9440*/  FMNMX3 R3, R3, R64, R68, !PT ;  /* 0x0000004003037276 */ /* 0x000fe40007800044 */
[----:B------:R-:W-:Y:S02]  /*9450*/  FMNMX3 R0, R0, R65, R69, !PT ;  /* 0x0000004100007276 */ /* 0x000fe40007800045 */
[----:B------:R-:W-:Y:S01]  /*9460*/  FMNMX3 R6, R16, R59, R63, !PT ;  /* 0x0000003b10067276 */ /* 0x000fe2000780003f */
[----:B------:R-:W1:Y:S01]  /*9470*/  LDTM.x32 R24, tmem[UR4] ;  /* 0x00000004001879ee */ /* 0x000e6200082c0000 */
[----:B------:R-:W-:Y:S02]  /*9480*/  FMNMX3 R5, R5, R66, R70, !PT ;  /* 0x0000004205057276 */ /* 0x000fe40007800046 */
[----:B------:R-:W-:Y:S02]  /*9490*/  FMNMX3 R3, R3, R72, R76, !PT ;  /* 0x0000004803037276 */ /* 0x000fe4000780004c */
[----:B------:R-:W-:-:S02]  /*94a0*/  FMNMX3 R0, R0, R73, R77, !PT ;  /* 0x0000004900007276 */ /* 0x000fc4000780004d */
[----:B------:R-:W-:Y:S02]  /*94b0*/  FMNMX3 R6, R6, R67, R71, !PT ;  /* 0x0000004306067276 */ /* 0x000fe40007800047 */
[----:B------:R-:W-:Y:S02]  /*94c0*/  FMNMX3 R5, R5, R74, R78, !PT ;  /* 0x0000004a05057276 */ /* 0x000fe4000780004e */
[----:B------:R-:W-:Y:S02]  /*94d0*/  FMNMX3 R3, R3, R80, R84, !PT ;  /* 0x0000005003037276 */ /* 0x000fe40007800054 */
[----:B------:R-:W-:Y:S02]  /*94e0*/  FMNMX3 R0, R0, R81, R85, !PT ;  /* 0x0000005100007276 */ /* 0x000fe40007800055 */
[----:B------:R-:W-:Y:S02]  /*94f0*/  FMNMX3 R6, R6, R75, R79, !PT ;  /* 0x0000004b06067276 */ /* 0x000fe4000780004f */
[----:B------:R-:W-:-:S02]  /*9500*/  FMNMX3 R5, R5, R82, R86, !PT ;  /* 0x0000005205057276 */ /* 0x000fc40007800056 */
[----:B------:R-:W-:Y:S02]  /*9510*/  FMNMX3 R6, R6, R83, R87, !PT ;  /* 0x0000005306067276 */ /* 0x000fe40007800057 */
[----:B------:R-:W-:Y:S02]  /*9520*/  ISETP.NE.AND P0, PT, R2, R123, PT ;  /* 0x0000007b0200720c */ /* 0x000fe40003f05270 */
[----:B-1----:R-:W-:Y:S02]  /*9530*/  FMNMX3 R3, R3, R24, R28, !PT ;  /* 0x0000001803037276 */ /* 0x002fe4000780001c */
        /* <DEDUP_REMOVED lines=15> */
[----:B------:R-:W-:-:S04]  /*9630*/  FMNMX3 R0, R4, R3, R0, !PT ;  /* 0x0000000304007276 */ /* 0x000fc80007800000 */
[----:B------:R-:W-:-:S04]  /*9640*/  FMNMX R19, R19, R0, !PT ;  /* 0x0000000013137209 */ /* 0x000fc80007800000 */
[----:B------:R-:W-:-:S04]  /*9650*/  FSETP.NEU.AND P1, PT, R19, -INF , PT ;  /* 0xff8000001300780b */ /* 0x000fc80003f2d000 */
[----:B------:R-:W-:Y:S01]  /*9660*/  FSEL R17, R19, RZ, P1 ;  /* 0x000000ff13117208 */ /* 0x000fe20000800000 */
[----:B------:R-:W-:Y:S08]  /*9670*/  @!P0 BRA `(.L_x_222) ;  /* 0x0000000000408947 */ /* 0x000ff00003800000 */
[----:B------:R-:W-:Y:S01]  /*9680*/  MOV R14, 0x8 ;  /* 0x00000008000e7802 */ /* 0x000fe20000000f00 */
[----:B------:R-:W1:Y:S01]  /*9690*/  LDCU.64 UR6, c[0x4][0xb0] ;  /* 0x01001600ff0677ac */ /* 0x000e620008000a00 */
[----:B------:R-:W-:Y:S02]  /*96a0*/  HFMA2 R12, -RZ, RZ, 0, 5.9604644775390625e-08 ;  /* 0x00000001ff0c7431 */ /* 0x000fe400000001ff */
[----:B------:R-:W-:Y:S01]  /*96b0*/  IMAD.MOV.U32 R8, RZ, RZ, 0x1be ;  /* 0x000001beff087424 */ /* 0x000fe200078e00ff */
[----:B------:R-:W2:Y:S01]  /*96c0*/  LDCU.64 UR4, c[0x4][0xb8] ;  /* 0x01001700ff0477ac */ /* 0x000ea20008000a00 */
[----:B------:R-:W4:Y:S01]  /*96d0*/  LDC.64 R14, c[0x4][R14] ;  /* 0x010000000e0e7b82 */ /* 0x000f220000000a00 */
[----:B------:R-:W-:Y:S01]  /*96e0*/  IMAD.MOV.U32 R13, RZ, RZ, RZ ;  /* 0x000000ffff0d7224 */ /* 0x000fe200078e00ff */
[----:B------:R-:W5:Y:S01]  /*96f0*/  LDCU.64 UR8, c[0x4][0x18] ;  /* 0x01000300ff0877ac */ /* 0x000f620008000a00 */
[----:B-1----:R-:W-:Y:S01]  /*9700*/  IMAD.U32 R4, RZ, RZ, UR6 ;  /* 0x00000006ff047e24 */ /* 0x002fe2000f8e00ff */
[----:B------:R-:W-:Y:S01]  /*9710*/  MOV R5, UR7 ;  /* 0x0000000700057c02 */ /* 0x000fe20008000f00 */
[----:B--2---:R-:W-:Y:S01]  /*9720*/  IMAD.U32 R6, RZ, RZ, UR4 ;  /* 0x00000004ff067e24 */ /* 0x004fe2000f8e00ff */
[----:B------:R-:W-:Y:S01]  /*9730*/  MOV R7, UR5 ;  /* 0x0000000500077c02 */ /* 0x000fe20008000f00 */
[----:B-----5:R-:W-:Y:S01]  /*9740*/  IMAD.U32 R10, RZ, RZ, UR8 ;  /* 0x00000008ff0a7e24 */ /* 0x020fe2000f8e00ff */
[----:B------:R-:W-:-:S02]  /*9750*/  MOV R11, UR9 ;  /* 0x00000009000b7c02 */ /* 0x000fc40008000f00 */
[----:B------:R-:W-:-:S07]  /*9760*/  LEPC R20, `(.L_x_222) ;  /* 0x000000001014794e */ /* 0x000fce0000000000 */
[----:B---34-:R-:W-:Y:S05]  /*9770*/  CALL.ABS.NOINC R14 ;  /* 0x000000000e007343 */ /* 0x018fea0003c00000 */
.L_x_222:
[----:B------:R-:W-:Y:S05]  /*9780*/  WARPSYNC.ALL ;  /* 0x0000000000007948 */ /* 0x000fea0003800000 */
[----:B------:R-:W-:Y:S02]  /*9790*/  R2UR UR4, R121 ;  /* 0x00000000790472ca */ /* 0x000fe400000e0000 */
[----:B------:R-:W-:-:S11]  /*97a0*/  ISETP.NE.AND P0, PT, RZ, UR46, PT ;  /* 0x0000002eff007c0c */ /* 0x000fd6000bf05270 */
[----:B------:R1:W-:Y:S02]  /*97b0*/  STTM.x2 tmem[UR4], R16 ;  /* 0x00000010000079ed */ /* 0x0003e400080c0004 */
[----:B------:R-:W-:Y:S05]  /*97c0*/  @P0 BRA `(.L_x_223) ;  /* 0x0000000000040947 */ /* 0x000fea0003800000 */
[----:B---3--:R-:W-:Y:S05]  /*97d0*/  BPT.TRAP 0x1 ;  /* 0x000000040000795c */ /* 0x008fea0000300000 */
.L_x_223:
[----:B------:R-:W-:Y:S01]  /*97e0*/  UISETP.NE.AND UP0, UPT, UR57, URZ, UPT ;  /* 0x000000ff3900728c */ /* 0x000fe2000bf05270 */
[----:B------:R-:W-:Y:S01]  /*97f0*/  MOV R3, UR56 ;  /* 0x0000003800037c02 */ /* 0x000fe20008000f00 */
[----:B------:R-:W-:Y:S01]  /*9800*/  UIADD3 UR4, UPT, UPT, UR37, 0x3880, URZ ;  /* 0x0000388025047890 */ /* 0x000fe2000fffe0ff */
[----:B---3--:R-:W-:Y:S01]  /*9810*/  FMUL R0, R17, -UR36 ;  /* 0x8000002411007c20 */ /* 0x008fe20008400000 */
[----:B------:R-:W-:Y:S01]  /*9820*/  USEL UR39, UR54, UR53, UP0 ;  /* 0x0000003536277287 */ /* 0x000fe20008000000 */
[----:B------:R-:W-:Y:S02]  /*9830*/  SHF.L.U32 R3, R3, 0x1f, RZ ;  /* 0x0000001f03037819 */ /* 0x000fe400000006ff */
[--C-:B------:R-:W-:Y:S01]  /*9840*/  FFMA2 R22, R56.F32x2.HI_LO, UR36.F32, R0.reuse.F32 ;  /* 0x0000002438167c49 */ /* 0x100fe20009200000 */
[----:B------:R-:W-:Y:S01]  /*9850*/  ULOP3.LUT UR39, UR39, 0x1, URZ, 0x3c, !UPT ;  /* 0x0000000127277892 */ /* 0x000fe2000f8e3cff */
[--C-:B------:R-:W-:Y:S02]  /*9860*/  FFMA2 R56, R58.F32x2.HI_LO, UR36.F32, R0.reuse.F32 ;  /* 0x000000243a387c49 */ /* 0x100fe40009200000 */
[----:B------:R-:W-:Y:S01]  /*9870*/  @UP0 UIADD3 UR4, UPT, UPT, UR37, 0x3870, URZ ;  /* 0x0000387025040890 */ /* 0x000fe2000fffe0ff */
[----:B------:R-:W-:Y:S01]  /*9880*/  FSETP.GEU.AND P1, PT, R22, -126, PT ;  /* 0xc2fc00001600780b */ /* 0x000fe20003f2e000 */
[--C-:B------:R-:W-:Y:S01]  /*9890*/  FFMA2 R58, R60.F32x2.HI_LO, UR36.F32, R0.reuse.F32 ;  /* 0x000000243c3a7c49 */ /* 0x100fe20009200000 */
[----:B------:R-:W-:Y:S01]  /*98a0*/  FSETP.GEU.AND P0, PT, R23, -126, PT ;  /* 0xc2fc00001700780b */ /* 0x000fe20003f0e000 */
[----:B------:R-:W-:Y:S01]  /*98b0*/  FFMA2 R60, R62.F32x2.HI_LO, UR36.F32, R0.F32 ;  /* 0x000000243e3c7c49 */ /* 0x000fe20009200000 */
[----:B------:R-:W-:-:S02]  /*98c0*/  FSETP.GEU.AND P6, PT, R56, -126, PT ;  /* 0xc2fc00003800780b */ /* 0x000fc40003fce000 */
[----:B------:R-:W-:Y:S02]  /*98d0*/  FSETP.GEU.AND P5, PT, R57, -126, PT ;  /* 0xc2fc00003900780b */ /* 0x000fe40003fae000 */
[----:B------:R-:W-:Y:S01]  /*98e0*/  SYNCS.ARRIVE.TRANS64.A1T0 RZ, [UR4], RZ ;  /* 0x000000ffffff79a7 */ /* 0x000fe20008100004 */
[----:B------:R-:W-:Y:S02]  /*98f0*/  FSETP.GEU.AND P4, PT, R58, -126, PT ;  /* 0xc2fc00003a00780b */ /* 0x000fe40003f8e000 */
[----:B------:R-:W-:Y:S02]  /*9900*/  FSETP.GEU.AND P3, PT, R59, -126, PT ;  /* 0xc2fc00003b00780b */ /* 0x000fe40003f6e000 */
[----:B------:R-:W-:Y:S02]  /*9910*/  @!P1 FMUL R22, R22, 0.5 ;  /* 0x3f00000016169820 */ /* 0x000fe40000400000 */
[----:B------:R-:W-:Y:S01]  /*9920*/  @!P0 FMUL R23, R23, 0.5 ;  /* 0x3f00000017178820 */ /* 0x000fe20000400000 */
[----:B------:R-:W2:Y:S01]  /*9930*/  SYNCS.PHASECHK.TRANS64.TRYWAIT P2, [UR52], R3 ;  /* 0x00000003ff0075a7 */ /* 0x000ea20008041134 */
[----:B------:R-:W-:-:S02]  /*9940*/  @!P6 FMUL R56, R56, 0.5 ;  /* 0x3f0000003838e820 */ /* 0x000fc40000400000 */
[----:B------:R-:W-:Y:S01]  /*9950*/  @!P5 FMUL R57, R57, 0.5 ;  /* 0x3f0000003939d820 */ /* 0x000fe20000400000 */
[----:B------:R-:W3:Y:S08]  /*9960*/  MUFU.EX2 R22, R22 ;  /* 0x0000001600167308 */ /* 0x000ef00000000800 */
[----:B------:R-:W4:Y:S08]  /*9970*/  MUFU.EX2 R23, R23 ;  /* 0x0000001700177308 */ /* 0x000f300000000800 */
[----:B------:R-:W5:Y:S08]  /*9980*/  MUFU.EX2 R56, R56 ;  /* 0x0000003800387308 */ /* 0x000f700000000800 */
[----:B------:R-:W1:Y:S02]  /*9990*/  MUFU.EX2 R57, R57 ;  /* 0x0000003900397308 */ /* 0x000e640000000800 */
[----:B-12345:R-:W-:Y:S05]  /*99a0*/  @!P2 BRA `(.L_x_224) ;  /* 0x0000004c00e0a947 */ /* 0x03efea0003800000 */
.L_x_374:
[----:B------:R-:W-:Y:S01]  /*99b0*/  @!P1 FMUL R22, R22, R22 ;  /* 0x0000001616169220 */ /* 0x000fe20000400000 */
[----:B------:R-:W-:Y:S01]  /*99c0*/  FSETP.GEU.AND P2, PT, R60, -126, PT ;  /* 0xc2fc00003c00780b */ /* 0x000fe20003f4e000 */
[----:B------:R-:W-:Y:S01]  /*99d0*/  @!P4 FMUL R58, R58, 0.5 ;  /* 0x3f0000003a3ac820 */ /* 0x000fe20000400000 */
[----:B------:R-:W-:Y:S01]  /*99e0*/  FSETP.GEU.AND P1, PT, R61, -126, PT ;  /* 0xc2fc00003d00780b */ /* 0x000fe20003f2e000 */
[----:B------:R-:W-:Y:S01]  /*99f0*/  @!P3 FMUL R59, R59, 0.5 ;  /* 0x3f0000003b3bb820 */ /* 0x000fe20000400000 */
[--C-:B------:R-:W-:Y:S01]  /*9a00*/  FFMA2 R62, R64.F32x2.HI_LO, UR36.F32, R0.reuse.F32 ;  /* 0x00000024403e7c49 */ /* 0x100fe20009200000 */
[----:B------:R-:W-:Y:S01]  /*9a10*/  USHF.R.U32.HI UR4, URZ, 0x15, UR41 ;  /* 0x00000015ff047899 */ /* 0x000fe20008011629 */
[----:B------:R-:W-:Y:S01]  /*9a20*/  @!P0 FMUL R23, R23, R23 ;  /* 0x0000001717178220 */ /* 0x000fe20000400000 */
[----:B------:R-:W2:Y:S01]  /*9a30*/  MUFU.EX2 R58, R58 ;  /* 0x0000003a003a7308 */ /* 0x000ea20000000800 */
[--C-:B------:R-:W-:Y:S01]  /*9a40*/  FFMA2 R64, R66.F32x2.HI_LO, UR36.F32, R0.reuse.F32 ;  /* 0x0000002442407c49 */ /* 0x100fe20009200000 */
[----:B------:R-:W-:Y:S01]  /*9a50*/  FSETP.GEU.AND P0, PT, R62, -126, PT ;  /* 0xc2fc00003e00780b */ /* 0x000fe20003f0e000 */
[--C-:B------:R-:W-:Y:S01]  /*9a60*/  FFMA2 R66, R68.F32x2.HI_LO, UR36.F32, R0.reuse.F32 ;  /* 0x0000002444427c49 */ /* 0x100fe20009200000 */
[----:B-1----:R-:W-:Y:S01]  /*9a70*/  MOV R3, UR4 ;  /* 0x0000000400037c02 */ /* 0x002fe20008000f00 */
[--C-:B------:R-:W-:Y:S01]  /*9a80*/  FFMA2 R68, R70.F32x2.HI_LO, UR36.F32, R0.reuse.F32 ;  /* 0x0000002446447c49 */ /* 0x100fe20009200000 */
[----:B------:R-:W-:Y:S01]  /*9a90*/  UISETP.NE.AND UP0, UPT, UR57, URZ, UPT ;  /* 0x000000ff3900728c */ /* 0x000fe2000bf05270 */
[----:B------:R-:W-:Y:S01]  /*9aa0*/  @!P2 FMUL R60, R60, 0.5 ;  /* 0x3f0000003c3ca820 */ /* 0x000fe20000400000 */
[----:B------:R-:W-:Y:S01]  /*9ab0*/  @!P1 FMUL R61, R61, 0.5 ;  /* 0x3f0000003d3d9820 */ /* 0x000fe20000400000 */
[----:B------:R-:W1:Y:S01]  /*9ac0*/  MUFU.EX2 R59, R59 ;  /* 0x0000003b003b7308 */ /* 0x000e620000000800 */
[----:B------:R-:W-:Y:S01]  /*9ad0*/  @!P6 FMUL R56, R56, R56 ;  /* 0x000000383838e220 */ /* 0x000fe20000400000 */
[----:B------:R-:W-:Y:S01]  /*9ae0*/  @!P5 FMUL R57, R57, R57 ;  /* 0x000000393939d220 */ /* 0x000fe20000400000 */
[----:B------:R-:W-:Y:S01]  /*9af0*/  FSETP.GEU.AND P6, PT, R63, -126, PT ;  /* 0xc2fc00003f00780b */ /* 0x000fe20003fce000 */
[--C-:B------:R-:W-:Y:S01]  /*9b00*/  FFMA2 R70, R72.F32x2.HI_LO, UR36.F32, R0.reuse.F32 ;  /* 0x0000002448467c49 */ /* 0x100fe20009200000 */
[----:B------:R-:W-:Y:S01]  /*9b10*/  FSETP.GEU.AND P5, PT, R64, -126, PT ;  /* 0xc2fc00004000780b */ /* 0x000fe20003fae000 */
[----:B------:R-:W-:Y:S01]  /*9b20*/  @!P0 FMUL R62, R62, 0.5 ;  /* 0x3f0000003e3e8820 */ /* 0x000fe20000400000 */
[--C-:B------:R-:W-:Y:S01]  /*9b30*/  FFMA2 R72, R74.F32x2.HI_LO, UR36.F32, R0.reuse.F32 ;  /* 0x000000244a487c49 */ /* 0x100fe20009200000 */
[----:B------:R-:W3:Y:S01]  /*9b40*/  MUFU.EX2 R60, R60 ;  /* 0x0000003c003c7308 */ /* 0x000ee20000000800 */
[----:B--2---:R-:W-:Y:S01]  /*9b50*/  @!P4 FMUL R58, R58, R58 ;  /* 0x0000003a3a3ac220 */ /* 0x004fe20000400000 */
[----:B------:R-:W-:Y:S01]  /*9b60*/  FSETP.GEU.AND P4, PT, R65, -126, PT ;  /* 0xc2fc00004100780b */ /* 0x000fe20003f8e000 */
[--C-:B------:R-:W-:Y:S01]  /*9b70*/  FFMA2 R74, R76.F32x2.HI_LO, UR36.F32, R0.reuse.F32 ;  /* 0x000000244c4a7c49 */ /* 0x100fe20009200000 */
[----:B------:R-:W-:Y:S01]  /*9b80*/  USEL UR54, UR39, UR54, UP0 ;  /* 0x0000003627367287 */ /* 0x000fe20008000000 */
[--C-:B------:R-:W-:Y:S01]  /*9b90*/  FFMA2 R76, R78.F32x2.HI_LO, UR36.F32, R0.reuse.F32 ;  /* 0x000000244e4c7c49 */ /* 0x100fe20009200000 */
[----:B------:R-:W-:Y:S01]  /*9ba0*/  USEL UR53, UR53, UR39, UP0 ;  /* 0x0000002735357287 */ /* 0x000fe20008000000 */
[--C-:B------:R-:W-:Y:S01]  /*9bb0*/  FFMA2 R78, R80.F32x2.HI_LO, UR36.F32, R0.reuse.F32 ;  /* 0x00000024504e7c49 */ /* 0x100fe20009200000 */
[----:B------:R-:W2:Y:S01]  /*9bc0*/  MUFU.EX2 R61, R61 ;  /* 0x0000003d003d7308 */ /* 0x000ea20000000800 */
[----:B-1----:R-:W-:Y:S01]  /*9bd0*/  @!P3 FMUL R59, R59, R59 ;  /* 0x0000003b3b3bb220 */ /* 0x002fe20000400000 */
[----:B------:R-:W-:Y:S01]  /*9be0*/  FSETP.GEU.AND P3, PT, R66, -126, PT ;  /* 0xc2fc00004200780b */ /* 0x000fe20003f6e000 */
[----:B------:R-:W-:Y:S01]  /*9bf0*/  @!P6 FMUL R63, R63, 0.5 ;  /* 0x3f0000003f3fe820 */ /* 0x000fe20000400000 */
[----:B------:R-:W-:Y:S01]  /*9c00*/  @!P5 FMUL R64, R64, 0.5 ;  /* 0x3f0000004040d820 */ /* 0x000fe20000400000 */
[--C-:B------:R-:W-:Y:S01]  /*9c10*/  FFMA2 R80, R82.F32x2.HI_LO, UR36.F32, R0.reuse.F32 ;  /* 0x0000002452507c49 */ /* 0x100fe20009200000 */
[----:B------:R-:W-:Y:S01]  /*9c20*/  SYNCS.ARRIVE.TRANS64.A1T0 RZ, [UR42], RZ ;  /* 0x000000ffffff79a7 */ /* 0x000fe2000810002a */
[----:B------:R-:W-:Y:S01]  /*9c30*/  @!P4 FMUL R65, R65, 0.5 ;  /* 0x3f0000004141c820 */ /* 0x000fe20000400000 */
[----:B------:R-:W1:Y:S01]  /*9c40*/  MUFU.EX2 R62, R62 ;  /* 0x0000003e003e7308 */ /* 0x000e620000000800 */
[----:B---3--:R-:W-:Y:S01]  /*9c50*/  @!P2 FMUL R60, R60, R60 ;  /* 0x0000003c3c3ca220 */ /* 0x008fe20000400000 */
[----:B------:R-:W-:Y:S01]  /*9c60*/  FSETP.GEU.AND P2, PT, R67, -126, PT ;  /* 0xc2fc00004300780b */ /* 0x000fe20003f4e000 */
[----:B------:R-:W-:-:S02]  /*9c70*/  FFMA2 R82, R84.F32x2.HI_LO, UR36.F32, R0.F32 ;  /* 0x0000002454527c49 */ /* 0x000fc40009200000 */
[--C-:B------:R-:W-:Y:S02]  /*9c80*/  FFMA2 R84, R86.F32x2.HI_LO, UR36.F32, R0.reuse.F32 ;  /* 0x0000002456547c49 */ /* 0x100fe40009200000 */
[----:B------:R-:W-:Y:S01]  /*9c90*/  @!P3 FMUL R66, R66, 0.5 ;  /* 0x3f0000004242b820 */ /* 0x000fe20000400000 */
[----:B------:R-:W3:Y:S01]  /*9ca0*/  MUFU.EX2 R63, R63 ;  /* 0x0000003f003f7308 */ /* 0x000ee20000000800 */
[----:B--2---:R-:W-:Y:S01]  /*9cb0*/  @!P1 FMUL R61, R61, R61 ;  /* 0x0000003d3d3d9220 */ /* 0x004fe20000400000 */
[----:B------:R-:W-:Y:S01]  /*9cc0*/  FSETP.GEU.AND P1, PT, R68, -126, PT ;  /* 0xc2fc00004400780b */ /* 0x000fe20003f2e000 */
[--C-:B------:R-:W-:Y:S02]  /*9cd0*/  FFMA2 R24, R24.F32x2.HI_LO, UR36.F32, R0.reuse.F32 ;  /* 0x0000002418187c49 */ /* 0x100fe40009200000 */
[--C-:B------:R-:W-:Y:S02]  /*9ce0*/  FFMA2 R26, R26.F32x2.HI_LO, UR36.F32, R0.reuse.F32 ;  /* 0x000000241a1a7c49 */ /* 0x100fe40009200000 */
[----:B------:R-:W-:Y:S01]  /*9cf0*/  @!P2 FMUL R67, R67, 0.5 ;  /* 0x3f0000004343a820 */ /* 0x000fe20000400000 */
[----:B------:R-:W2:Y:S01]  /*9d00*/  MUFU.EX2 R64, R64 ;  /* 0x0000004000407308 */ /* 0x000ea20000000800 */
[----:B-1----:R-:W-:Y:S01]  /*9d10*/  @!P0 FMUL R62, R62, R62 ;  /* 0x0000003e3e3e8220 */ /* 0x002fe20000400000 */
[----:B------:R-:W-:Y:S01]  /*9d20*/  FSETP.GEU.AND P0, PT, R69, -126, PT ;  /* 0xc2fc00004500780b */ /* 0x000fe20003f0e000 */
[----:B------:R-:W-:-:S02]  /*9d30*/  FFMA2 R28, R28.F32x2.HI_LO, UR36.F32, R0.F32 ;  /* 0x000000241c1c7c49 */ /* 0x000fc40009200000 */
[--C-:B------:R-:W-:Y:S02]  /*9d40*/  FFMA2 R30, R30.F32x2.HI_LO, UR36.F32, R0.reuse.F32 ;  /* 0x000000241e1e7c49 */ /* 0x100fe40009200000 */
[----:B------:R-:W-:Y:S01]  /*9d50*/  @!P1 FMUL R68, R68, 0.5 ;  /* 0x3f00000044449820 */ /* 0x000fe20000400000 */
[----:B------:R-:W1:Y:S01]  /*9d60*/  MUFU.EX2 R65, R65 ;  /* 0x0000004100417308 */ /* 0x000e620000000800 */
[----:B---3--:R-:W-:Y:S01]  /*9d70*/  @!P6 FMUL R63, R63, R63 ;  /* 0x0000003f3f3fe220 */ /* 0x008fe20000400000 */
[----:B------:R-:W-:Y:S01]  /*9d80*/  FSETP.GEU.AND P6, PT, R70, -126, PT ;  /* 0xc2fc00004600780b */ /* 0x000fe20003fce000 */
[--C-:B------:R-:W-:Y:S02]  /*9d90*/  FFMA2 R32, R32.F32x2.HI_LO, UR36.F32, R0.reuse.F32 ;  /* 0x0000002420207c49 */ /* 0x100fe40009200000 */
[--C-:B------:R-:W-:Y:S02]  /*9da0*/  FFMA2 R34, R34.F32x2.HI_LO, UR36.F32, R0.reuse.F32 ;  /* 0x0000002422227c49 */ /* 0x100fe40009200000 */
[----:B------:R-:W-:Y:S01]  /*9db0*/  @!P0 FMUL R69, R69, 0.5 ;  /* 0x3f00000045458820 */ /* 0x000fe20000400000 */
[----:B------:R-:W3:Y:S01]  /*9dc0*/  MUFU.EX2 R66, R66 ;  /* 0x0000004200427308 */ /* 0x000ee20000000800 */
[----:B--2---:R-:W-:Y:S01]  /*9dd0*/  @!P5 FMUL R64, R64, R64 ;  /* 0x000000404040d220 */ /* 0x004fe20000400000 */
[----:B------:R-:W-:Y:S01]  /*9de0*/  FSETP.GEU.AND P5, PT, R71, -126, PT ;  /* 0xc2fc00004700780b */ /* 0x000fe20003fae000 */
[----:B------:R-:W-:-:S02]  /*9df0*/  FFMA2 R36, R36.F32x2.HI_LO, UR36.F32, R0.F32 ;  /* 0x0000002424247c49 */ /* 0x000fc40009200000 */
[--C-:B------:R-:W-:Y:S02]  /*9e00*/  FFMA2 R38, R38.F32x2.HI_LO, UR36.F32, R0.reuse.F32 ;  /* 0x0000002426267c49 */ /* 0x100fe40009200000 */
[----:B------:R-:W-:Y:S01]  /*9e10*/  @!P6 FMUL R70, R70, 0.5 ;  /* 0x3f0000004646e820 */ /* 0x000fe20000400000 */
[----:B------:R-:W2:Y:S01]  /*9e20*/  MUFU.EX2 R67, R67 ;  /* 0x0000004300437308 */ /* 0x000ea20000000800 */
[----:B-1----:R-:W-:Y:S01]  /*9e30*/  @!P4 FMUL R65, R65, R65 ;  /* 0x000000414141c220 */ /* 0x002fe20000400000 */
[----:B------:R-:W-:Y:S01]  /*9e40*/  FSETP.GEU.AND P4, PT, R72, -126, PT ;  /* 0xc2fc00004800780b */ /* 0x000fe20003f8e000 */
[--C-:B------:R-:W-:Y:S02]  /*9e50*/  FFMA2 R40, R40.F32x2.HI_LO, UR36.F32, R0.reuse.F32 ;  /* 0x0000002428287c49 */ /* 0x100fe40009200000 */
[--C-:B------:R-:W-:Y:S02]  /*9e60*/  FFMA2 R42, R42.F32x2.HI_LO, UR36.F32, R0.reuse.F32 ;  /* 0x000000242a2a7c49 */ /* 0x100fe40009200000 */
        /* <DEDUP_REMOVED lines=17> */
[----:B------:R-:W-:Y:S02]  /*9f80*/  FFMA2 R54, R54.F32x2.HI_LO, UR36.F32, R0.F32 ;  /* 0x0000002436367c49 */ /* 0x000fe40009200000 */
[----:B------:R-:W-:Y:S01]  /*9f90*/  @!P2 FMUL R74, R74, 0.5 ;  /* 0x3f0000004a4aa820 */ /* 0x000fe20000400000 */
[----:B------:R-:W1:Y:S01]  /*9fa0*/  MUFU.EX2 R71, R71 ;  /* 0x0000004700477308 */ /* 0x000e620000000800 */
[----:B---3--:R-:W-:Y:S01]  /*9fb0*/  @!P0 FMUL R69, R69, R69 ;  /* 0x0000004545458220 */ /* 0x008fe20000400000 */
[----:B------:R-:W-:-:S05]  /*9fc0*/  FSETP.GEU.AND P0, PT, R76, -126, PT ;  /* 0xc2fc00004c00780b */ /* 0x000fca0003f0e000 */
[----:B------:R-:W-:Y:S01]  /*9fd0*/  @!P1 FMUL R75, R75, 0.5 ;  /* 0x3f0000004b4b9820 */ /* 0x000fe20000400000 */
[----:B------:R-:W3:Y:S01]  /*9fe0*/  MUFU.EX2 R72, R72 ;  /* 0x0000004800487308 */ /* 0x000ee20000000800 */
[----:B--2---:R-:W-:Y:S01]  /*9ff0*/  @!P6 FMUL R70, R70, R70 ;  /* 0x000000464646e220 */ /* 0x004fe20000400000 */
[----:B------:R-:W-:-:S05]  /*a000*/  FSETP.GEU.AND P6, PT, R77, -126, PT ;  /* 0xc2fc00004d00780b */ /* 0x000fca0003fce000 */
[----:B------:R-:W-:Y:S01]  /*a010*/  @!P0 FMUL R76, R76, 0.5 ;  /* 0x3f0000004c4c8820 */ /* 0x000fe20000400000 */
[----:B------:R-:W2:Y:S01]  /*a020*/  MUFU.EX2 R73, R73 ;  /* 0x0000004900497308 */ /* 0x000ea20000000800 */
[----:B-1----:R-:W-:Y:S01]  /*a030*/  @!P5 FMUL R71, R71, R71 ;  /* 0x000000474747d220 */ /* 0x002fe20000400000 */
[----:B------:R-:W-:-:S05]  /*a040*/  FSETP.GEU.AND P5, PT, R78, -126, PT ;  /* 0xc2fc00004e00780b */ /* 0x000fca0003fae000 */
        /* <DEDUP_REMOVED lines=59> */
[----:B------:R-:W-:Y:S02]  /*a400*/  FSETP.GEU.AND P4, PT, R31, -126, PT ;  /* 0xc2fc00001f00780b */ /* 0x000fe40003f8e000 */
[----:B------:R-:W-:-:S03]  /*a410*/  F2FP.F16.F32.PACK_AB R24, R23, R22 ;  /* 0x000000161718723e */ /* 0x000fc600000000ff */
[----:B------:R-:W-:Y:S01]  /*a420*/  @!P5 FMUL R30, R30, 0.5 ;  /* 0x3f0000001e1ed820 */ /* 0x000fe20000400000 */
[----:B------:R-:W1:Y:S01]  /*a430*/  MUFU.EX2 R89, R27 ;  /* 0x0000001b00597308 */ /* 0x000e620000000800 */
[----:B---3--:R-:W-:Y:S01]  /*a440*/  @!P3 FMUL R87, R87, R87 ;  /* 0x000000575757b220 */ /* 0x008fe20000400000 */
[----:B------:R-:W-:Y:S02]  /*a450*/  FSETP.GEU.AND P3, PT, R32, -126, PT ;  /* 0xc2fc00002000780b */ /* 0x000fe40003f6e000 */
[----:B------:R-:W-:-:S03]  /*a460*/  F2FP.F16.F32.PACK_AB R25, R57, R56 ;  /* 0x000000383919723e */ /* 0x000fc600000000ff */
[----:B------:R-:W-:Y:S01]  /*a470*/  @!P4 FMUL R31, R31, 0.5 ;  /* 0x3f0000001f1fc820 */ /* 0x000fe20000400000 */
[----:B------:R-:W3:Y:S01]  /*a480*/  MUFU.EX2 R90, R28 ;  /* 0x0000001c005a7308 */ /* 0x000ee20000000800 */
[----:B--2---:R-:W-:Y:S01]  /*a490*/  @!P2 FMUL R88, R88, R88 ;  /* 0x000000585858a220 */ /* 0x004fe20000400000 */
[----:B------:R-:W-:Y:S02]  /*a4a0*/  FSETP.GEU.AND P2, PT, R33, -126, PT ;  /* 0xc2fc00002100780b */ /* 0x000fe40003f4e000 */
[----:B------:R-:W-:-:S03]  /*a4b0*/  F2FP.F16.F32.PACK_AB R26, R59, R58 ;  /* 0x0000003a3b1a723e */ /* 0x000fc600000000ff */
        /* <DEDUP_REMOVED lines=113> */
[----:B------:R-:W-:Y:S02]  /*abd0*/  LOP3.LUT P0, RZ, R3, 0x3, R118, 0x48, !PT ;  /* 0x0000000303ff7812 */ /* 0x000fe40007804876 */
[----:B------:R-:W-:-:S03]  /*abe0*/  F2FP.F16.F32.PACK_AB R49, R105, R104 ;  /* 0x000000686931723e */ /* 0x000fc600000000ff */
[----:B------:R-:W-:Y:S01]  /*abf0*/  @!P1 FMUL R55, R55, 0.5 ;  /* 0x3f00000037379820 */ /* 0x000fe20000400000 */
[----:B------:R-:W3:Y:S01]  /*ac00*/  MUFU.EX2 R116, R52 ;  /* 0x0000003400747308 */ /* 0x000ee20000000800 */
[----:B--2---:R-:W-:Y:S01]  /*ac10*/  @!P6 FMUL R112, R112, R112 ;  /* 0x000000707070e220 */ /* 0x004fe20000400000 */
[----:B------:R-:W-:-:S06]  /*ac20*/  F2FP.F16.F32.PACK_AB R50, R107, R106 ;  /* 0x0000006a6b32723e */ /* 0x000fcc00000000ff */
[----:B------:R-:W2:Y:S01]  /*ac30*/  MUFU.EX2 R117, R53 ;  /* 0x0000003500757308 */ /* 0x000ea20000000800 */
[----:B-1----:R-:W-:Y:S01]  /*ac40*/  @!P5 FMUL R113, R113, R113 ;  /* 0x000000717171d220 */ /* 0x002fe20000400000 */
[----:B------:R-:W-:-:S06]  /*ac50*/  F2FP.F16.F32.PACK_AB R51, R109, R108 ;  /* 0x0000006c6d33723e */ /* 0x000fcc00000000ff */
[----:B------:R-:W1:Y:S01]  /*ac60*/  MUFU.EX2 R114, R54 ;  /* 0x0000003600727308 */ /* 0x000e620000000800 */
[----:B---3--:R-:W-:Y:S01]  /*ac70*/  @!P4 FMUL R116, R116, R116 ;  /* 0x000000747474c220 */ /* 0x008fe20000400000 */
[----:B------:R-:W-:-:S06]  /*ac80*/  F2FP.F16.F32.PACK_AB R52, R111, R110 ;  /* 0x0000006e6f34723e */ /* 0x000fcc00000000ff */
[----:B------:R-:W3:Y:S01]  /*ac90*/  MUFU.EX2 R115, R55 ;  /* 0x0000003700737308 */ /* 0x000ee20000000800 */
[----:B--2---:R-:W-:Y:S01]  /*aca0*/  @!P3 FMUL R117, R117, R117 ;  /* 0x000000757575b220 */ /* 0x004fe20000400000 */
[----:B------:R-:W-:Y:S01]  /*acb0*/  F2FP.F16.F32.PACK_AB R53, R113, R112 ;  /* 0x000000707135723e */ /* 0x000fe200000000ff */
[----:B-1----:R-:W-:-:S03]  /*acc0*/  @!P2 FMUL R114, R114, R114 ;  /* 0x000000727272a220 */ /* 0x002fc60000400000 */
[----:B------:R-:W-:Y:S01]  /*acd0*/  F2FP.F16.F32.PACK_AB R54, R117, R116 ;  /* 0x000000747536723e */ /* 0x000fe200000000ff */
[----:B---3--:R-:W-:-:S05]  /*ace0*/  @!P1 FMUL R115, R115, R115 ;  /* 0x0000007373739220 */ /* 0x008fca0000400000 */
[----:B------:R-:W-:Y:S01]  /*acf0*/  F2FP.F16.F32.PACK_AB R55, R115, R114 ;  /* 0x000000727337723e */ /* 0x000fe200000000ff */
[----:B------:R-:W-:Y:S06]  /*ad00*/  @!P0 BRA `(.L_x_225) ;  /* 0x0000000000408947 */ /* 0x000fec0003800000 */
[----:B------:R-:W-:Y:S01]  /*ad10*/  MOV R14, 0x8 ;  /* 0x00000008000e7802 */ /* 0x000fe20000000f00 */
[----:B------:R-:W1:Y:S01]  /*ad20*/  LDCU.64 UR6, c[0x4][0xb0] ;  /* 0x01001600ff0677ac */ /* 0x000e620008000a00 */
[----:B------:R-:W-:Y:S02]  /*ad30*/  HFMA2 R12, -RZ, RZ, 0, 5.9604644775390625e-08 ;  /* 0x00000001ff0c7431 */ /* 0x000fe400000001ff */
[----:B------:R-:W-:Y:S01]  /*ad40*/  IMAD.MOV.U32 R8, RZ, RZ, 0x1be ;  /* 0x000001beff087424 */ /* 0x000fe200078e00ff */
[----:B------:R-:W2:Y:S01]  /*ad50*/  LDCU.64 UR4, c[0x4][0xb8] ;  /* 0x01001700ff0477ac */ /* 0x000ea20008000a00 */
[----:B------:R-:W3:Y:S01]  /*ad60*/  LDC.64 R14, c[0x4][R14] ;  /* 0x010000000e0e7b82 */ /* 0x000ee20000000a00 */
[----:B------:R-:W-:Y:S01]  /*ad70*/  IMAD.MOV.U32 R13, RZ, RZ, RZ ;  /* 0x000000ffff0d7224 */ /* 0x000fe200078e00ff */
[----:B------:R-:W4:Y:S01]  /*ad80*/  LDCU.64 UR8, c[0x4][0x20] ;  /* 0x01000400ff0877ac */ /* 0x000f220008000a00 */
[----:B-1----:R-:W-:Y:S01]  /*ad90*/  IMAD.U32 R4, RZ, RZ, UR6 ;  /* 0x00000006ff047e24 */ /* 0x002fe2000f8e00ff */
[----:B------:R-:W-:Y:S01]  /*ada0*/  MOV R5, UR7 ;  /* 0x0000000700057c02 */ /* 0x000fe20008000f00 */
[----:B--2---:R-:W-:Y:S01]  /*adb0*/  IMAD.U32 R6, RZ, RZ, UR4 ;  /* 0x00000004ff067e24 */ /* 0x004fe2000f8e00ff */
[----:B------:R-:W-:Y:S01]  /*adc0*/  MOV R7, UR5 ;  /* 0x0000000500077c02 */ /* 0x000fe20008000f00 */
[----:B----4-:R-:W-:Y:S01]  /*add0*/  IMAD.U32 R10, RZ, RZ, UR8 ;  /* 0x00000008ff0a7e24 */ /* 0x010fe2000f8e00ff */
[----:B------:R-:W-:-:S02]  /*ade0*/  MOV R11, UR9 ;  /* 0x00000009000b7c02 */ /* 0x000fc40008000f00 */
[----:B------:R-:W-:-:S07]  /*adf0*/  LEPC R20, `(.L_x_225) ;  /* 0x000000001014794e */ /* 0x000fce0000000000 */
[----:B---3--:R-:W-:Y:S05]  /*ae00*/  CALL.ABS.NOINC R14 ;  /* 0x000000000e007343 */ /* 0x008fea0003c00000 */
.L_x_225:
[----:B------:R-:W-:Y:S01]  /*ae10*/  MOV R0, UR44 ;  /* 0x0000002c00007c02 */ /* 0x000fe20008000f00 */
[----:B------:R-:W-:Y:S05]  /*ae20*/  WARPSYNC.ALL ;  /* 0x0000000000007948 */ /* 0x000fea0003800000 */
[----:B------:R-:W-:Y:S01]  /*ae30*/  ISETP.GT.U32.AND P0, PT, R0, 0x1, PT ;  /* 0x000000010000780c */ /* 0x000fe20003f04070 */
[----:B------:R1:W-:Y:S01]  /*ae40*/  STTM.x32 tmem[UR41], R24 ;  /* 0x00000018000079ed */ /* 0x0003e200082c0029 */
[----:B------:R-:W2:Y:S11]  /*ae50*/  FENCE.VIEW.ASYNC.T ;  /* 0x00000000000073c6 */ /* 0x000eb60000000200 */
[----:B------:R-:W-:Y:S05]  /*ae60*/  @P0 BRA `(.L_x_226) ;  /* 0x0000000000080947 */ /* 0x000fea0003800000 */
[----:B------:R-:W-:Y:S05]  /*ae70*/  BPT.TRAP 0x1 ;  /* 0x000000040000795c */ /* 0x000fea0000300000 */
[----:B------:R-:W-:Y:S05]  /*ae80*/  BPT.TRAP 0x1 ;  /* 0x000000040000795c */ /* 0x000fea0000300000 */
.L_x_226:
[----:B------:R-:W-:Y:S02]  /*ae90*/  UISETP.NE.AND UP0, UPT, UR57, URZ, UPT ;  /* 0x000000ff3900728c */ /* 0x000fe4000bf05270 */
[----:B------:R-:W-:Y:S02]  /*aea0*/  UIADD3 UR4, UPT, UPT, UR37, 0x3858, URZ ;  /* 0x0000385825047890 */ /* 0x000fe4000fffe0ff */
[----:B------:R-:W-:-:S07]  /*aeb0*/  ULOP3.LUT UR40, UR40, 0x1, URZ, 0x3c, !UPT ;  /* 0x0000000128287892 */ /* 0x000fce000f8e3cff */
[----:B------:R-:W-:Y:S02]  /*aec0*/  @!UP0 UIADD3 UR4, UPT, UPT, UR37, 0x3868, URZ ;  /* 0x0000386825048890 */ /* 0x000fe4000fffe0ff */
[----:B------:R-:W-:Y:S02]  /*aed0*/  UISETP.NE.AND UP0, UPT, UR46, URZ, UPT ;  /* 0x000000ff2e00728c */ /* 0x000fe4000bf05270 */
[----:B------:R-:W-:-:S09]  /*aee0*/  UPRMT UR4, UR38, 0x654, UR4 ;  /* 0x0000065426047896 */ /* 0x000fd20008000004 */
[----:B--2---:R-:W-:Y:S01]  /*aef0*/  SYNCS.ARRIVE.TRANS64.RED.A1T0 RZ, [UR4], RZ ;  /* 0x000000ffffff79a7 */ /* 0x004fe20008100404 */
[----:B------:R-:W-:Y:S05]  /*af00*/  BRA.U UP0, `(.L_x_227) ;  /* 0x0000000100047547 */ /* 0x000fea000b800000 */
[----:B------:R-:W-:Y:S05]  /*af10*/  BPT.TRAP 0x1 ;  /* 0x000000040000795c */ /* 0x000fea0000300000 */
.L_x_227:
[----:B------:R-:W-:Y:S01]  /*af20*/  MOV R0, UR39 ;  /* 0x0000002700007c02 */ /* 0x000fe20008000f00 */
[----:B------:R-:W-:Y:S01]  /*af30*/  FADD2 R56, R56.F32x2.HI_LO, RZ.F32 ;  /* 0x000000ff3838724b */ /* 0x000fe20000200000 */
[----:B------:R-:W-:Y:S01]  /*af40*/  FSETP.NEU.AND P1, PT, R16, R17, PT ;  /* 0x000000111000720b */ /* 0x000fe20003f2d000 */
[----:B------:R-:W-:Y:S01]  /*af50*/  FADD2 R58, R58.F32x2.HI_LO, RZ.F32 ;  /* 0x000000ff3a3a724b */ /* 0x000fe20000200000 */
[----:B------:R-:W-:Y:S01]  /*af60*/  SHF.L.U32 R0, R0, 0x1f, RZ ;  /* 0x0000001f00007819 */ /* 0x000fe200000006ff */
[----:B------:R-:W-:Y:S02]  /*af70*/  FADD2 R56, R56.F32x2.HI_LO, R64.F32x2.HI_LO ;  /* 0x000000403838724b */ /* 0x000fe40000000000 */
[----:B------:R-:W-:Y:S01]  /*af80*/  FADD2 R60, R60.F32x2.HI_LO, RZ.F32 ;  /* 0x000000ff3c3c724b */ /* 0x000fe20000200000 */
[----:B------:R-:W2:Y:S01]  /*af90*/  SYNCS.PHASECHK.TRANS64.TRYWAIT P2, [UR55], R0 ;  /* 0x00000000ff0075a7 */ /* 0x000ea20008041137 */
[----:B------:R-:W-:Y:S02]  /*afa0*/  FADD2 R58, R58.F32x2.HI_LO, R66.F32x2.HI_LO ;  /* 0x000000423a3a724b */ /* 0x000fe40000000000 */
[----:B------:R-:W-:-:S02]  /*afb0*/  FADD2 R60, R60.F32x2.HI_LO, R68.F32x2.HI_LO ;  /* 0x000000443c3c724b */ /* 0x000fc40000000000 */
[----:B------:R-:W-:Y:S02]  /*afc0*/  FADD2 R56, R56.F32x2.HI_LO, R72.F32x2.HI_LO ;  /* 0x000000483838724b */ /* 0x000fe40000000000 */
[----:B------:R-:W-:Y:S01]  /*afd0*/  FADD2 R58, R58.F32x2.HI_LO, R74.F32x2.HI_LO ;  /* 0x0000004a3a3a724b */ /* 0x000fe20000000000 */
[----:B--2---:R-:W-:Y:S06]  /*afe0*/  @!P2 BRA `(.L_x_228) ;  /* 0x000000380068a947 */ /* 0x004fec0003800000 */
.L_x_375:
[----:B------:R-:W-:Y:S01]  /*aff0*/  BSSY.RECONVERGENT B0, `(.L_x_229) ;  /* 0x000000a000007945 */ /* 0x000fe20003800200 */
[----:B--2---:R-:W-:-:S03]  /*b000*/  MOV R3, 0x3f000000 ;  /* 0x3f00000000037802 */ /* 0x004fc60000000f00 */
[----:B------:R-:W-:Y:S05]  /*b010*/  @!P1 BRA `(.L_x_230) ;  /* 0x00000000001c9947 */ /* 0x000fea0003800000 */
[----:B------:R-:W-:-:S04]  /*b020*/  FADD R0, -R17, R16 ;  /* 0x0000001011007221 */ /* 0x000fc80000000100 */
[----:B------:R-:W-:-:S05]  /*b030*/  FMUL R0, R0, UR36 ;  /* 0x0000002400007c20 */ /* 0x000fca0008400000 */
[----:B------:R-:W-:-:S13]  /*b040*/  FSETP.GEU.AND P1, PT, R0, -126, PT ;  /* 0xc2fc00000000780b */ /* 0x000fda0003f2e000 */
[----:B------:R-:W-:-:S04]  /*b050*/  @!P1 FMUL R0, R0, 0.5 ;  /* 0x3f00000000009820 */ /* 0x000fc80000400000 */
[----:B------:R-:W2:Y:S02]  /*b060*/  MUFU.EX2 R3, R0 ;  /* 0x0000000000037308 */ /* 0x000ea40000000800 */
[----:B--2---:R-:W-:-:S04]  /*b070*/  @!P1 FMUL R3, R3, R3 ;  /* 0x0000000303039220 */ /* 0x004fc80000400000 */
[----:B------:R-:W-:Y:S02]  /*b080*/  FMUL R3, R3, 0.5 ;  /* 0x3f00000003037820 */ /* 0x000fe40000400000 */
.L_x_230:
[----:B------:R-:W-:Y:S05]  /*b090*/  BSYNC.RECONVERGENT B0 ;  /* 0x0000000000007941 */ /* 0x000fea0003800200 */
.L_x_229:
[----:B------:R-:W-:Y:S01]  /*b0a0*/  FMUL R18, R3, R18 ;  /* 0x0000001203127220 */ /* 0x000fe20000400000 */
[----:B------:R-:W-:Y:S01]  /*b0b0*/  FADD2 R60, R60.F32x2.HI_LO, R76.F32x2.HI_LO ;  /* 0x0000004c3c3c724b */ /* 0x000fe20000000000 */
[----:B------:R-:W-:Y:S01]  /*b0c0*/  UISETP.NE.AND UP0, UPT, UR51, URZ, UPT ;  /* 0x000000ff3300728c */ /* 0x000fe2000bf05270 */
[----:B------:R-:W-:Y:S02]  /*b0d0*/  FADD2 R56, R56.F32x2.HI_LO, R80.F32x2.HI_LO ;  /* 0x000000503838724b */ /* 0x000fe40000000000 */
[----:B------:R-:W-:Y:S02]  /*b0e0*/  FADD2 R22, R18.F32, R22.F32x2.HI_LO ;  /* 0x000000161216724b */ /* 0x000fe40000040000 */
[----:B------:R-:W-:Y:S02]  /*b0f0*/  FADD2 R58, R58.F32x2.HI_LO, R82.F32x2.HI_LO ;  /* 0x000000523a3a724b */ /* 0x000fe40000000000 */
[----:B------:R-:W-:Y:S02]  /*b100*/  FADD2 R22, R22.F32x2.HI_LO, R62.F32x2.HI_LO ;  /* 0x0000003e1616724b */ /* 0x000fe40000000000 */
[----:B------:R-:W-:-:S02]  /*b110*/  FADD2 R60, R60.F32x2.HI_LO, R84.F32x2.HI_LO ;  /* 0x000000543c3c724b */ /* 0x000fc40000000000 */
[----:B------:R-:W-:Y:S02]  /*b120*/  FADD2 R22, R22.F32x2.HI_LO, R70.F32x2.HI_LO ;  /* 0x000000461616724b */ /* 0x000fe40000000000 */
[----:B------:R-:W-:Y:S02]  /*b130*/  FADD2 R56, R56.F32x2.HI_LO, R88.F32x2.HI_LO ;  /* 0x000000583838724b */ /* 0x000fe40000000000 */
[----:B------:R-:W-:Y:S02]  /*b140*/  FADD2 R22, R22.F32x2.HI_LO, R78.F32x2.HI_LO ;  /* 0x0000004e1616724b */ /* 0x000fe40000000000 */
        /* <DEDUP_REMOVED lines=16> */
[----:B------:R-:W-:-:S04]  /*b250*/  FADD2 R22, R22.F32x2.HI_LO, R56.F32x2.HI_LO ;  /* 0x000000381616724b */ /* 0x000fc80000000000 */
[----:B------:R-:W-:-:S04]  /*b260*/  FADD2 R22, R22.F32x2.HI_LO, R58.F32x2.HI_LO ;  /* 0x0000003a1616724b */ /* 0x000fc80000000000 */
[----:B------:R-:W-:Y:S01]  /*b270*/  FADD R18, R22, R23 ;  /* 0x0000001716127221 */ /* 0x000fe20000000000 */
[----:B------:R-:W-:Y:S06]  /*b280*/  BRA.U UP0, `(.L_x_231) ;  /* 0x00000001006c7547 */ /* 0x000fec000b800000 */
[----:B------:R-:W-:Y:S05]  /*b290*/  @P0 BRA `(.L_x_232) ;  /* 0x0000000000040947 */ /* 0x000fea0003800000 */
[----:B------:R-:W-:Y:S05]  /*b2a0*/  BPT.TRAP 0x1 ;  /* 0x000000040000795c */ /* 0x000fea0000300000 */
.L_x_232:
[----:B------:R-:W-:Y:S01]  /*b2b0*/  IMAD.U32 R3, RZ, RZ, UR40 ;  /* 0x00000028ff037e24 */ /* 0x000fe2000f8e00ff */
[----:B------:R-:W-:-:S04]  /*b2c0*/  ISETP.NE.AND P0, PT, R2, R123, PT ;  /* 0x0000007b0200720c */ /* 0x000fc80003f05270 */
[----:B------:R-:W-:-:S04]  /*b2d0*/  SHF.L.U32 R3, R3, 0x1f, RZ ;  /* 0x0000001f03037819 */ /* 0x000fc800000006ff */
[----:B------:R-:W2:Y:S02]  /*b2e0*/  SYNCS.PHASECHK.TRANS64.TRYWAIT P1, [UR43], R3 ;  /* 0x00000003ff0075a7 */ /* 0x000ea4000802112b */
[----:B--2---:R-:W-:Y:S05]  /*b2f0*/  @!P1 BRA `(.L_x_233) ;  /* 0x0000003400bc9947 */ /* 0x004fea0003800000 */
.L_x_376:
        /* <DEDUP_REMOVED lines=17> */
.L_x_234:
[----:B------:R-:W-:Y:S05]  /*b410*/  WARPSYNC.ALL ;  /* 0x0000000000007948 */ /* 0x000fea0003800000 */
[----:B------:R-:W-:-:S13]  /*b420*/  R2UR UR4, R121 ;  /* 0x00000000790472ca */ /* 0x000fda00000e0000 */
[----:B------:R3:W-:Y:S02]  /*b430*/  STTM.x2 tmem[UR4], R18 ;  /* 0x00000012000079ed */ /* 0x0007e400080c0004 */
.L_x_231:
[----:B------:R-:W-:Y:S01]  /*b440*/  UISETP.NE.AND UP0, UPT, UR57, URZ, UPT ;  /* 0x000000ff3900728c */ /* 0x000fe2000bf05270 */
[----:B------:R-:W-:Y:S01]  /*b450*/  MOV R16, R19 ;  /* 0x0000001300107202 */ /* 0x000fe20000000f00 */
[----:B------:R-:W-:Y:S02]  /*b460*/  UIADD3 UR5, UPT, UPT, UR51, 0x1, URZ ;  /* 0x0000000133057890 */ /* 0x000fe4000fffe0ff */
[----:B------:R-:W-:Y:S02]  /*b470*/  USEL UR50, UR50, UR40, UP0 ;  /* 0x0000002832327287 */ /* 0x000fe40008000000 */
[----:B------:R-:W-:Y:S02]  /*b480*/  USEL UR49, UR40, UR49, UP0 ;  /* 0x0000003128317287 */ /* 0x000fe40008000000 */
[----:B------:R-:W-:Y:S02]  /*b490*/  UISETP.GT.AND UP0, UPT, UR5, 0x1, UPT ;  /* 0x000000010500788c */ /* 0x000fe4000bf04270 */
[----:B------:R-:W-:-:S02]  /*b4a0*/  UIADD3 UR4, UPT, UPT, UR51, -0x1, URZ ;  /* 0xffffffff33047890 */ /* 0x000fc4000fffe0ff */
[----:B------:R-:W-:-:S05]  /*b4b0*/  ULOP3.LUT UR56, UR56, 0x1, URZ, 0x3c, !UPT ;  /* 0x0000000138387892 */ /* 0x000fca000f8e3cff */
[----:B------:R-:W-:Y:S01]  /*b4c0*/  UMOV UR51, UR4 ;  /* 0x0000000400337c82 */ /* 0x000fe20008000000 */
[----:B------:R-:W-:Y:S06]  /*b4d0*/  BRA.U UP0, `(.L_x_235) ;  /* 0xffffffd900f87547 */ /* 0x000fec000b83ffff */
.L_x_217:
[----:B------:R-:W-:-:S09]  /*b4e0*/  UISETP.NE.AND UP0, UPT, UR46, URZ, UPT ;  /* 0x000000ff2e00728c */ /* 0x000fd2000bf05270 */
[----:B------:R-:W-:Y:S05]  /*b4f0*/  BRA.U UP0, `(.L_x_236) ;  /* 0x0000000100047547 */ /* 0x000fea000b800000 */
[----:B------:R-:W-:Y:S05]  /*b500*/  BPT.TRAP 0x1 ;  /* 0x000000040000795c */ /* 0x000fea0000300000 */
.L_x_236:
[----:B------:R-:W-:Y:S02]  /*b510*/  UISETP.NE.AND UP1, UPT, UR57, URZ, UPT ;  /* 0x000000ff3900728c */ /* 0x000fe4000bf25270 */
[----:B------:R-:W-:-:S09]  /*b520*/  UIADD3 UR4, UPT, UPT, UR37, 0x3880, URZ ;  /* 0x0000388025047890 */ /* 0x000fd2000fffe0ff */
[----:B------:R-:W-:-:S09]  /*b530*/  @UP1 UIADD3 UR4, UPT, UPT, UR37, 0x3870, URZ ;  /* 0x0000387025041890 */ /* 0x000fd2000fffe0ff */
[----:B------:R-:W-:Y:S01]  /*b540*/  SYNCS.ARRIVE.TRANS64.A1T0 RZ, [UR4], RZ ;  /* 0x000000ffffff79a7 */ /* 0x000fe20008100004 */
[----:B------:R-:W-:Y:S01]  /*b550*/  USEL UR4, UR54, UR53, UP1 ;  /* 0x0000003536047287 */ /* 0x000fe20008800000 */
[----:B------:R-:W-:Y:S11]  /*b560*/  BRA.U UP0, `(.L_x_237) ;  /* 0x0000000100047547 */ /* 0x000ff6000b800000 */
[----:B------:R-:W-:Y:S05]  /*b570*/  BPT.TRAP 0x1 ;  /* 0x000000040000795c */ /* 0x000fea0000300000 */
.L_x_237:
[----:B------:R-:W-:-:S06]  /*b580*/  ULOP3.LUT UR4, UR4, 0x1, URZ, 0x3c, !UPT ;  /* 0x0000000104047892 */ /* 0x000fcc000f8e3cff */
[----:B-12---:R-:W-:-:S04]  /*b590*/  MOV R3, UR4 ;  /* 0x0000000400037c02 */ /* 0x006fc80008000f00 */
[----:B------:R-:W-:-:S04]  /*b5a0*/  SHF.L.U32 R3, R3, 0x1f, RZ ;  /* 0x0000001f03037819 */ /* 0x000fc800000006ff */
[----:B------:R-:W1:Y:S02]  /*b5b0*/  SYNCS.PHASECHK.TRANS64.TRYWAIT P0, [UR55], R3 ;  /* 0x00000003ff0075a7 */ /* 0x000e640008001137 */
[----:B-1----:R-:W-:Y:S05]  /*b5c0*/  @!P0 BRA `(.L_x_238) ;  /* 0x0000003400208947 */ /* 0x002fea0003800000 */
.L_x_377:
[----:B------:R-:W-:-:S04]  /*b5d0*/  UISETP.NE.AND UP0, UPT, UR57, URZ, UPT ;  /* 0x000000ff3900728c */ /* 0x000fc8000bf05270 */
[----:B------:R-:W-:-:S04]  /*b5e0*/  USEL UR47, UR48, UR47, UP0 ;  /* 0x0000002f302f7287 */ /* 0x000fc80008000000 */
[----:B------:R-:W-:-:S09]  /*b5f0*/  UISETP.GT.U32.AND UP0, UPT, UR47, 0x1, UPT ;  /* 0x000000012f00788c */ /* 0x000fd2000bf04070 */
[----:B------:R-:W-:Y:S05]  /*b600*/  BRA.U UP0, `(.L_x_239) ;  /* 0x0000000100087547 */ /* 0x000fea000b800000 */
[----:B------:R-:W-:Y:S05]  /*b610*/  BPT.TRAP 0x1 ;  /* 0x000000040000795c */ /* 0x000fea0000300000 */
[----:B------:R-:W-:Y:S05]  /*b620*/  BPT.TRAP 0x1 ;  /* 0x000000040000795c */ /* 0x000fea0000300000 */
.L_x_239:
[----:B------:R-:W-:Y:S02]  /*b630*/  UISETP.NE.AND UP0, UPT, UR57, URZ, UPT ;  /* 0x000000ff3900728c */ /* 0x000fe4000bf05270 */
[----:B------:R-:W-:-:S09]  /*b640*/  UIADD3 UR4, UPT, UPT, UR37, 0x3868, URZ ;  /* 0x0000386825047890 */ /* 0x000fd2000fffe0ff */
[----:B------:R-:W-:-:S04]  /*b650*/  @UP0 UIADD3 UR4, UPT, UPT, UR37, 0x3858, URZ ;  /* 0x0000385825040890 */ /* 0x000fc8000fffe0ff */
[----:B------:R-:W-:-:S09]  /*b660*/  UPRMT UR4, UR38, 0x654, UR4 ;  /* 0x0000065426047896 */ /* 0x000fd20008000004 */
[----:B------:R-:W-:Y:S01]  /*b670*/  SYNCS.ARRIVE.TRANS64.RED.A1T0 RZ, [UR4], RZ ;  /* 0x000000ffffff79a7 */ /* 0x000fe20008100404 */
[----:B------:R-:W-:Y:S05]  /*b680*/  EXIT ;  /* 0x000000000000794d */ /* 0x000fea0003800000 */
.L_x_26:
[----:B------:R-:W-:-:S05]  /*b690*/  IMAD.MOV.U32 R3, RZ, RZ, -0x4 ;  /* 0xfffffffcff037424 */ /* 0x000fca00078e00ff */
[----:B------:R-:W-:-:S05]  /*b6a0*/  VIADDMNMX.U32 R0, R2, R3, 0x2, PT ;  /* 0x0000000202007446 */ /* 0x000fca0003800003 */
[----:B------:R-:W-:-:S04]  /*b6b0*/  IMAD.SHL.U32 R0, R0, 0x4, RZ ;  /* 0x0000000400007824 */ /* 0x000fc800078e00ff */
[----:B------:R-:W1:Y:S02]  /*b6c0*/  LDC R2, c[0x2][R0] ;  /* 0x0080000000027b82 */ /* 0x000e640000000800 */
[----:B-1----:R-:W-:-:S04]  /*b6d0*/  SHF.R.S32.HI R3, RZ, 0x1f, R2 ;  /* 0x0000001fff037819 */ /* 0x002fc80000011402 */
.L_x_422:
[----:B------:R-:W-:Y:S05]  /*b6e0*/  BRX R2 -0xb6f0                                                                                                                                                                                                                                                                                                                                                                                                                                                                                                                                                                                     (*"BRANCH_TARGETS .L_x_423,.L_x_424,.L_x_425"*) ;  /* 0xffffff4802447949 */ /* 0x000fea000383ffff */
.L_x_425:
[----:B------:R-:W-:-:S08]  /*b6f0*/  NOP ;  /* 0x0000000000007918 */ /* 0x000fd00000000000 */
[----:B------:R-:W-:-:S00]  /*b700*/  USETMAXREG.DEALLOC.CTAPOOL 0x18 ;  /* 0x00000018000079c8 */ /* 0x000fc000080e0500 */
[----:B------:R-:W-:Y:S05]  /*b710*/  EXIT ;  /* 0x000000000000794d */ /* 0x000fea0003800000 */
.L_x_423:
[----:B------:R-:W-:-:S08]  /*b720*/  NOP ;  /* 0x0000000000007918 */ /* 0x000fd00000000000 */
[----:B------:R-:W1:-:S00]  /*b730*/  USETMAXREG.DEALLOC.CTAPOOL 0x20 ;  /* 0x00000020000079c8 */ /* 0x000e4000080e0500 */
[----:B------:R-:W2:Y:S01]  /*b740*/  S2UR UR11, SR_CTAID.X ;  /* 0x00000000000b79c3 */ /* 0x000ea20000002500 */
[----:B------:R-:W3:Y:S07]  /*b750*/  LDCU.64 UR6, c[0x0][0x380] ;  /* 0x00007000ff0677ac */ /* 0x000eee0008000a00 */
[----:B------:R-:W4:Y:S01]  /*b760*/  S2UR UR37, SR_CTAID.Z ;  /* 0x00000000002579c3 */ /* 0x000f220000002700 */
[----:B---3--:R-:W-:Y:S02]  /*b770*/  UISETP.NE.AND UP1, UPT, UR7, URZ, UPT ;  /* 0x000000ff0700728c */ /* 0x008fe4000bf25270 */
[----:B--2---:R-:W-:-:S04]  /*b780*/  USHF.L.U32 UR11, UR11, 0x8, URZ ;  /* 0x000000080b0b7899 */ /* 0x004fc800080006ff */
[----:B------:R-:W-:-:S06]  /*b790*/  UISETP.GE.U32.OR UP1, UPT, UR11, UR6, !UP1 ;  /* 0x000000060b00728c */ /* 0x000fcc000cf26470 */
[----:B------:R-:W-:-:S13]  /*b7a0*/  PLOP3.LUT P1, PT, PT, PT, UP1, 0x80, 0x8 ;  /* 0x000000000008781c */ /* 0x000fda0003f2f018 */
[----:B-1--4-:R-:W-:Y:S05]  /*b7b0*/  @P1 EXIT ;  /* 0x000000000000194d */ /* 0x012fea0003800000 */
[----:B------:R-:W1:Y:S01]  /*b7c0*/  LDCU UR12, c[0x0][0x38c] ;  /* 0x00007180ff0c77ac */ /* 0x000e620008000800 */
[----:B------:R-:W2:Y:S01]  /*b7d0*/  S2UR UR4, SR_CTAID.Y ;  /* 0x00000000000479c3 */ /* 0x000ea20000002600 */
[----:B------:R-:W-:Y:S01]  /*b7e0*/  BSSY.RECONVERGENT B0, `(.L_x_240) ;  /* 0x0000019000007945 */ /* 0x000fe20003800200 */
[----:B------:R-:W-:Y:S01]  /*b7f0*/  UMOV UR8, URZ ;  /* 0x000000ff00087c82 */ /* 0x000fe20008000000 */
[----:B-1----:R-:W1:Y:S01]  /*b800*/  I2F.U32.RP R2, UR12 ;  /* 0x0000000c00027d06 */ /* 0x002e620008209000 */
[----:B------:R-:W-:-:S07]  /*b810*/  UISETP.NE.U32.AND UP1, UPT, UR12, URZ, UPT ;  /* 0x000000ff0c00728c */ /* 0x000fce000bf25070 */
[----:B-1----:R-:W1:Y:S02]  /*b820*/  MUFU.RCP R0, R2 ;  /* 0x0000000200007308 */ /* 0x002e640000001000 */
[----:B-1----:R-:W-:-:S06]  /*b830*/  IADD3 R0, PT, PT, R0, 0xffffffe, RZ ;  /* 0x0ffffffe00007810 */ /* 0x002fcc0007ffe0ff */
[----:B------:R-:W1:Y:S02]  /*b840*/  F2I.FTZ.U32.TRUNC.NTZ R0, R0 ;  /* 0x0000000000007305 */ /* 0x000e64000021f000 */
[----:B-1----:R-:W-:-:S13]  /*b850*/  R2UR UR9, R0 ;  /* 0x00000000000972ca */ /* 0x002fda00000e0000 */
[----:B------:R-:W-:-:S04]  /*b860*/  UIADD3 UR5, UPT, UPT, URZ, -UR9, URZ ;  /* 0x80000009ff057290 */ /* 0x000fc8000fffe0ff */
[----:B------:R-:W-:-:S04]  /*b870*/  UIMAD UR5, UR5, UR12, URZ ;  /* 0x0000000c050572a4 */ /* 0x000fc8000f8e02ff */
[----:B------:R-:W-:-:S04]  /*b880*/  UIMAD.WIDE.U32 UR8, UR9, UR5, UR8 ;  /* 0x00000005090872a5 */ /* 0x000fc8000f8e0008 */
[----:B--2---:R-:W-:-:S07]  /*b890*/  UIMAD.WIDE.U32 UR8, UR9, UR4, URZ ;  /* 0x00000004090872a5 */ /* 0x004fce000f8e00ff */
[----:B------:R-:W-:Y:S02]  /*b8a0*/  UMOV UR36, UR9 ;  /* 0x0000000900247c82 */ /* 0x000fe40008000000 */
[----:B------:R-:W-:-:S04]  /*b8b0*/  UIADD3 UR5, UPT, UPT, -UR36, URZ, URZ ;  /* 0x000000ff24057290 */ /* 0x000fc8000fffe1ff */
[----:B------:R-:W-:-:S04]  /*b8c0*/  UIMAD UR5, UR12, UR5, UR4 ;  /* 0x000000050c0572a4 */ /* 0x000fc8000f8e0204 */
[----:B------:R-:W-:-:S11]  /*b8d0*/  UISETP.GE.U32.AND UP5, UPT, UR5, UR12, UPT ;  /* 0x0000000c0500728c */ /* 0x000fd6000bfa6070 */
[----:B------:R-:W-:Y:S02]  /*b8e0*/  @UP5 UIADD3 UR5, UPT, UPT, UR5, -UR12, URZ ;  /* 0x8000000c05055290 */ /* 0x000fe4000fffe0ff */
[----:B------:R-:W-:Y:S02]  /*b8f0*/  @UP5 UIADD3 UR36, UPT, UPT, UR36, 0x1, URZ ;  /* 0x0000000124245890 */ /* 0x000fe4000fffe0ff */
[----:B------:R-:W-:-:S11]  /*b900*/  UISETP.GE.U32.AND UP4, UPT, UR5, UR12, UPT ;  /* 0x0000000c0500728c */ /* 0x000fd6000bf86070 */
[----:B------:R-:W-:Y:S02]  /*b910*/  @UP4 UIADD3 UR36, UPT, UPT, UR36, 0x1, URZ ;  /* 0x0000000124244890 */ /* 0x000fe4000fffe0ff */
[----:B------:R-:W-:-:S04]  /*b920*/  @!UP1 ULOP3.LUT UR36, URZ, UR12, URZ, 0x33, !UPT ;  /* 0x0000000cff249292 */ /* 0x000fc8000f8e33ff */
[----:B------:R-:W-:-:S04]  /*b930*/  UIADD3 UR5, UPT, UPT, -UR36, URZ, URZ ;  /* 0x000000ff24057290 */ /* 0x000fc8000fffe1ff */
[----:B------:R-:W-:Y:S01]  /*b940*/  UIMAD UR12, UR12, UR5, UR4 ;  /* 0x000000050c0c72a4 */ /* 0x000fe2000f8e0204 */
[----:B------:R-:W-:Y:S11]  /*b950*/  @!P3 BRA `(.L_x_241) ;  /* 0x000000000004b947 */ /* 0x000ff60003800000 */
[----:B------:R-:W-:Y:S05]  /*b960*/  BPT.TRAP 0x1 ;  /* 0x000000040000795c */ /* 0x000fea0000300000 */
.L_x_241:
[----:B------:R-:W-:Y:S05]  /*b970*/  BSYNC.RECONVERGENT B0 ;  /* 0x0000000000007941 */ /* 0x000fea0003800200 */
.L_x_240:
[----:B------:R-:W1:Y:S01]  /*b980*/  S2UR UR8, SR_CgaCtaId ;  /* 0x00000000000879c3 */ /* 0x000e620000008800 */
[----:B------:R-:W-:Y:S01]  /*b990*/  HFMA2 R3, -RZ, RZ, 0, 5.9604644775390625e-08 ;  /* 0x00000001ff037431 */ /* 0x000fe200000001ff */
[----:B------:R-:W-:-:S04]  /*b9a0*/  UMOV UR4, 0x400 ;  /* 0x0000040000047882 */ /* 0x000fc80000000000 */
[----:B------:R-:W-:Y:S01]  /*b9b0*/  SHF.L.U32 R3, R3, 0x1f, RZ ;  /* 0x0000001f03037819 */ /* 0x000fe200000006ff */
[----:B-1----:R-:W-:-:S09]  /*b9c0*/  ULEA UR8, UR8, UR4, 0x18 ;  /* 0x0000000408087291 */ /* 0x002fd2000f8ec0ff */
[----:B------:R-:W1:Y:S02]  /*b9d0*/  SYNCS.PHASECHK.TRANS64.TRYWAIT P1, [UR8+0x3810], R3 ;  /* 0x00381003ff0075a7 */ /* 0x000e640008021108 */
[----:B-1----:R-:W-:Y:S05]  /*b9e0*/  @!P1 BRA `(.L_x_242) ;  /* 0x0000003000309947 */ /* 0x002fea0003800000 */
.L_x_379:
[----:B------:R-:W-:Y:S01]  /*b9f0*/  PLOP3.LUT P5, PT, P5, P6, PT, 0xf8, 0x8f ;  /* 0x00000000008f781c */ /* 0x000fe20002fadf70 */
[----:B------:R-:W-:Y:S01]  /*ba00*/  BSSY.RECONVERGENT B0, `(.L_x_243) ;  /* 0x0000005000007945 */ /* 0x000fe20003800200 */
[----:B-1----:R-:W-:-:S04]  /*ba10*/  @!P0 MOV R0, 0x1000 ;  /* 0x0000100000008802 */ /* 0x002fc80000000f00 */
[----:B------:R1:W-:Y:S07]  /*ba20*/  @!P0 SYNCS.ARRIVE.TRANS64 RZ, [UR8+0x3800], R0 ;  /* 0x00380000ffff89a7 */ /* 0x0003ee0008000008 */
[----:B------:R-:W-:Y:S05]  /*ba30*/  @!P5 BRA `(.L_x_244) ;  /* 0x000000000004d947 */ /* 0x000fea0003800000 */
[----:B------:R-:W-:Y:S05]  /*ba40*/  BPT.TRAP 0x1 ;  /* 0x000000040000795c */ /* 0x000fea0000300000 */
.L_x_244:
[----:B------:R-:W-:Y:S05]  /*ba50*/  BSYNC.RECONVERGENT B0 ;  /* 0x0000000000007941 */ /* 0x000fea0003800200 */
.L_x_243:
[----:B------:R-:W-:Y:S01]  /*ba60*/  LOP3.LUT P1, RZ, R16, 0x1f, RZ, 0xc0, !PT ;  /* 0x0000001f10ff7812 */ /* 0x000fe2000782c0ff */
[----:B------:R-:W-:Y:S03]  /*ba70*/  BSSY.RECONVERGENT B0, `(.L_x_245) ;  /* 0x0000004000007945 */ /* 0x000fe60003800200 */
[----:B------:R-:W-:-:S13]  /*ba80*/  PLOP3.LUT P1, PT, P1, P0, PT, 0x8f, 0xf8 ;  /* 0x0000000000f8781c */ /* 0x000fda0000f21177 */
[----:B------:R-:W-:Y:S05]  /*ba90*/  @P1 BRA `(.L_x_246) ;  /* 0x0000000000041947 */ /* 0x000fea0003800000 */
[----:B------:R-:W-:Y:S05]  /*baa0*/  BPT.TRAP 0x1 ;  /* 0x000000040000795c */ /* 0x000fea0000300000 */
.L_x_246:
[----:B------:R-:W-:Y:S05]  /*bab0*/  BSYNC.RECONVERGENT B0 ;  /* 0x0000000000007941 */ /* 0x000fea0003800200 */
.L_x_245:
[----:B------:R-:W2:Y:S01]  /*bac0*/  LDCU.64 UR4, c[0x0][0x348] ;  /* 0x00006900ff0477ac */ /* 0x000ea20008000a00 */
[----:B------:R-:W-:Y:S01]  /*bad0*/  UIADD3 UR9, UPT, UPT, UR8, 0x3800, URZ ;  /* 0x0000380008097890 */ /* 0x000fe2000fffe0ff */
[----:B------:R-:W-:Y:S01]  /*bae0*/  UMOV UR10, URZ ;  /* 0x000000ff000a7c82 */ /* 0x000fe20008000000 */
[----:B------:R-:W-:Y:S01]  /*baf0*/  UMOV UR13, UR36 ;  /* 0x00000024000d7c82 */ /* 0x000fe20008000000 */
[----:B------:R-:W-:Y:S01]  /*bb00*/  UMOV UR14, UR37 ;  /* 0x00000025000e7c82 */ /* 0x000fe20008000000 */
[----:B--2---:R-:W-:-:S03]  /*bb10*/  UIADD3 UR16, UP1, UPT, UR4, 0x80, URZ ;  /* 0x0000008004107890 */ /* 0x004fc6000ff3e0ff */
[----:B------:R-:W-:Y:S01]  /*bb20*/  UMOV UR4, 0x0 ;  /* 0x0000000000047882 */ /* 0x000fe20000000000 */
[----:B------:R-:W-:-:S03]  /*bb30*/  UIADD3.X UR17, UPT, UPT, URZ, UR5, URZ, UP1, !UPT ;  /* 0x00000005ff117290 */ /* 0x000fc60008ffe4ff */
[----:B------:R-:W-:-:S06]  /*bb40*/  UMOV UR5, 0x10000000 ;  /* 0x1000000000057882 */ /* 0x000fcc0000000000 */
[----:B------:R2:W-:Y:S02]  /*bb50*/  UTMALDG.5D [UR8], [UR16], desc[UR4] ;  /* 0x00000408100075b4 */ /* 0x0005e40008021000 */
[----:B--2---:R-:W-:Y:S05]  /*bb60*/  BRA.U !UP0, `(.L_x_247) ;  /* 0x0000000108047547 */ /* 0x004fea000b800000 */
[----:B------:R-:W-:Y:S05]  /*bb70*/  BPT.TRAP 0x1 ;  /* 0x000000040000795c */ /* 0x000fea0000300000 */
.L_x_247:
[----:B------:R-:W2:Y:S02]  /*bb80*/  SYNCS.PHASECHK.TRANS64.TRYWAIT P1, [UR8+0x3838], R3 ;  /* 0x00383803ff0075a7 */ /* 0x000ea40008021108 */
[----:B--2---:R-:W-:Y:S05]  /*bb90*/  @!P1 BRA `(.L_x_248) ;  /* 0x0000002c00dc9947 */ /* 0x004fea0003800000 */
.L_x_381:
[----:B-1----:R-:W-:Y:S01]  /*bba0*/  @!P0 MOV R0, 0x800 ;  /* 0x0000080000008802 */ /* 0x002fe20000000f00 */
[----:B------:R-:W-:-:S03]  /*bbb0*/  UPLOP3.LUT UP2, UPT, UP2, UP3, UPT, 0xf8, 0x8f ;  /* 0x00000000008f789c */ /* 0x000fc60001747f70 */
[----:B------:R1:W-:Y:S06]  /*bbc0*/  @!P0 SYNCS.ARRIVE.TRANS64 RZ, [UR8+0x3820], R0 ;  /* 0x00382000ffff89a7 */ /* 0x0003ec0008000008 */
[----:B------:R-:W-:Y:S05]  /*bbd0*/  BRA.U !UP2, `(.L_x_249) ;  /* 0x000000010a047547 */ /* 0x000fea000b800000 */
[----:B------:R-:W-:Y:S05]  /*bbe0*/  BPT.TRAP 0x1 ;  /* 0x000000040000795c */ /* 0x000fea0000300000 */
.L_x_249:
[----:B------:R-:W-:Y:S01]  /*bbf0*/  LOP3.LUT P1, R16, R16, 0x1f, RZ, 0xc0, !PT ;  /* 0x0000001f10107812 */ /* 0x000fe2000782c0ff */
[----:B------:R-:W-:Y:S03]  /*bc00*/  BSSY.RECONVERGENT B0, `(.L_x_250) ;  /* 0x0000004000007945 */ /* 0x000fe60003800200 */
[----:B------:R-:W-:-:S13]  /*bc10*/  PLOP3.LUT P1, PT, P1, P0, PT, 0x8f, 0xf8 ;  /* 0x0000000000f8781c */ /* 0x000fda0000f21177 */
[----:B------:R-:W-:Y:S05]  /*bc20*/  @P1 BRA `(.L_x_251) ;  /* 0x0000000000041947 */ /* 0x000fea0003800000 */
[----:B------:R-:W-:Y:S05]  /*bc30*/  BPT.TRAP 0x1 ;  /* 0x000000040000795c */ /* 0x000fea0000300000 */
.L_x_251:
[----:B------:R-:W-:Y:S05]  /*bc40*/  BSYNC.RECONVERGENT B0 ;  /* 0x0000000000007941 */ /* 0x000fea0003800200 */
.L_x_250:
[----:B------:R-:W2:Y:S01]  /*bc50*/  LDCU.64 UR4, c[0x0][0x348] ;  /* 0x00006900ff0477ac */ /* 0x000ea20008000a00 */
[----:B------:R-:W-:Y:S01]  /*bc60*/  BSSY.RECONVERGENT B0, `(.L_x_252) ;  /* 0x000000e000007945 */ /* 0x000fe20003800200 */
[----:B------:R-:W-:Y:S02]  /*bc70*/  UIADD3 UR16, UPT, UPT, UR8, 0x2000, URZ ;  /* 0x0000200008107890 */ /* 0x000fe4000fffe0ff */
[----:B------:R-:W-:Y:S01]  /*bc80*/  UIADD3 UR17, UPT, UPT, UR8, 0x3820, URZ ;  /* 0x0000382008117890 */ /* 0x000fe2000fffe0ff */
[----:B------:R-:W-:Y:S01]  /*bc90*/  UMOV UR18, URZ ;  /* 0x000000ff00127c82 */ /* 0x000fe20008000000 */
[----:B------:R-:W-:Y:S01]  /*bca0*/  UMOV UR19, URZ ;  /* 0x000000ff00137c82 */ /* 0x000fe20008000000 */
[----:B------:R-:W-:Y:S01]  /*bcb0*/  UMOV UR20, UR36 ;  /* 0x0000002400147c82 */ /* 0x000fe20008000000 */
[----:B------:R-:W-:Y:S01]  /*bcc0*/  UMOV UR21, UR37 ;  /* 0x0000002500157c82 */ /* 0x000fe20008000000 */
[----:B--2---:R-:W-:-:S03]  /*bcd0*/  UIADD3 UR14, UP1, UPT, UR4, 0x180, URZ ;  /* 0x00000180040e7890 */ /* 0x004fc6000ff3e0ff */
[----:B------:R-:W-:Y:S01]  /*bce0*/  UMOV UR4, 0x0 ;  /* 0x0000000000047882 */ /* 0x000fe20000000000 */
[----:B------:R-:W-:-:S03]  /*bcf0*/  UIADD3.X UR15, UPT, UPT, URZ, UR5, URZ, UP1, !UPT ;  /* 0x00000005ff0f7290 */ /* 0x000fc60008ffe4ff */
[----:B------:R-:W-:-:S06]  /*bd00*/  UMOV UR5, 0x10000000 ;  /* 0x1000000000057882 */ /* 0x000fcc0000000000 */
[----:B------:R2:W-:Y:S02]  /*bd10*/  UTMALDG.4D [UR16], [UR14], desc[UR4] ;  /* 0x000004100e0075b4 */ /* 0x0005e40008019000 */
[----:B--2---:R-:W-:Y:S05]  /*bd20*/  @!P3 BRA `(.L_x_253) ;  /* 0x000000000004b947 */ /* 0x004fea0003800000 */
[----:B------:R-:W-:Y:S05]  /*bd30*/  BPT.TRAP 0x1 ;  /* 0x000000040000795c */ /* 0x000fea0000300000 */
.L_x_253:
[----:B------:R-:W-:Y:S05]  /*bd40*/  BSYNC.RECONVERGENT B0 ;  /* 0x0000000000007941 */ /* 0x000fea0003800200 */
.L_x_252:
[----:B------:R-:W2:Y:S02]  /*bd50*/  SYNCS.PHASECHK.TRANS64.TRYWAIT P1, [UR8+0x3818], R3 ;  /* 0x00381803ff0075a7 */ /* 0x000ea40008021108 */
[----:B--2---:R-:W-:Y:S05]  /*bd60*/  @!P1 BRA `(.L_x_254) ;  /* 0x0000002c00809947 */ /* 0x004fea0003800000 */
.L_x_383:
[----:B-1----:R-:W-:Y:S01]  /*bd70*/  @!P0 MOV R0, 0x1000 ;  /* 0x0000100000008802 */ /* 0x002fe20000000f00 */
[----:B------:R-:W-:Y:S03]  /*bd80*/  BSSY.RECONVERGENT B0, `(.L_x_255) ;  /* 0x0000004000007945 */ /* 0x000fe60003800200 */
[----:B------:R1:W-:Y:S01]  /*bd90*/  @!P0 SYNCS.ARRIVE.TRANS64 RZ, [UR8+0x3808], R0 ;  /* 0x00380800ffff89a7 */ /* 0x0003e20008000008 */
[----:B------:R-:W-:Y:S05]  /*bda0*/  @!P5 BRA `(.L_x_256) ;  /* 0x000000000004d947 */ /* 0x000fea0003800000 */
[----:B------:R-:W-:Y:S05]  /*bdb0*/  BPT.TRAP 0x1 ;  /* 0x000000040000795c */ /* 0x000fea0000300000 */
.L_x_256:
[----:B------:R-:W-:Y:S05]  /*bdc0*/  BSYNC.RECONVERGENT B0 ;  /* 0x0000000000007941 */ /* 0x000fea0003800200 */
.L_x_255:
[----:B------:R-:W-:Y:S01]  /*bdd0*/  ISETP.EQ.OR P2, PT, R16, RZ, P0 ;  /* 0x000000ff1000720c */ /* 0x000fe20000742670 */
[----:B------:R-:W-:-:S12]  /*bde0*/  BSSY.RECONVERGENT B0, `(.L_x_257) ;  /* 0x0000003000007945 */ /* 0x000fd80003800200 */
[----:B------:R-:W-:Y:S05]  /*bdf0*/  @P2 BRA `(.L_x_258) ;  /* 0x0000000000042947 */ /* 0x000fea0003800000 */
[----:B------:R-:W-:Y:S05]  /*be00*/  BPT.TRAP 0x1 ;  /* 0x000000040000795c */ /* 0x000fea0000300000 */
.L_x_258:
[----:B------:R-:W-:Y:S05]  /*be10*/  BSYNC.RECONVERGENT B0 ;  /* 0x0000000000007941 */ /* 0x000fea0003800200 */
.L_x_257:
[----:B------:R-:W2:Y:S01]  /*be20*/  LDCU.64 UR4, c[0x0][0x348] ;  /* 0x00006900ff0477ac */ /* 0x000ea20008000a00 */
[----:B------:R-:W-:Y:S02]  /*be30*/  UIADD3 UR19, UPT, UPT, UR11, 0x80, URZ ;  /* 0x000000800b137890 */ /* 0x000fe4000fffe0ff */
[----:B------:R-:W-:Y:S02]  /*be40*/  UIADD3 UR16, UPT, UPT, UR8, 0x1000, URZ ;  /* 0x0000100008107890 */ /* 0x000fe4000fffe0ff */
[----:B------:R-:W-:Y:S01]  /*be50*/  UIADD3 UR17, UPT, UPT, UR8, 0x3808, URZ ;  /* 0x0000380808117890 */ /* 0x000fe2000fffe0ff */
[----:B------:R-:W-:Y:S01]  /*be60*/  UMOV UR18, URZ ;  /* 0x000000ff00127c82 */ /* 0x000fe20008000000 */
[----:B------:R-:W-:Y:S01]  /*be70*/  UMOV UR20, UR12 ;  /* 0x0000000c00147c82 */ /* 0x000fe20008000000 */
        /* <DEDUP_REMOVED lines=9> */
.L_x_259:
[----:B------:R-:W2:Y:S02]  /*bf10*/  SYNCS.PHASECHK.TRANS64.TRYWAIT P1, [UR8+0x3840], R3 ;  /* 0x00384003ff0075a7 */ /* 0x000ea40008021108 */
[----:B--2---:R-:W-:Y:S05]  /*bf20*/  @!P1 BRA `(.L_x_260) ;  /* 0x0000002c00289947 */ /* 0x004fea0003800000 */
.L_x_385:
[----:B-1----:R-:W-:-:S04]  /*bf30*/  @!P0 MOV R0, 0x800 ;  /* 0x0000080000008802 */ /* 0x002fc80000000f00 */
[----:B------:R1:W-:Y:S01]  /*bf40*/  @!P0 SYNCS.ARRIVE.TRANS64 RZ, [UR8+0x3828], R0 ;  /* 0x00382800ffff89a7 */ /* 0x0003e20008000008 */
[----:B------:R-:W-:Y:S05]  /*bf50*/  BRA.U !UP2, `(.L_x_261) ;  /* 0x000000010a047547 */ /* 0x000fea000b800000 */
[----:B------:R-:W-:Y:S05]  /*bf60*/  BPT.TRAP 0x1 ;  /* 0x000000040000795c */ /* 0x000fea0000300000 */
.L_x_261:
[----:B------:R-:W-:Y:S04]  /*bf70*/  BSSY.RECONVERGENT B0, `(.L_x_262) ;  /* 0x0000003000007945 */ /* 0x000fe80003800200 */
[----:B------:R-:W-:Y:S05]  /*bf80*/  @P2 BRA `(.L_x_263) ;  /* 0x0000000000042947 */ /* 0x000fea0003800000 */
[----:B------:R-:W-:Y:S05]  /*bf90*/  BPT.TRAP 0x1 ;  /* 0x000000040000795c */ /* 0x000fea0000300000 */
.L_x_263:
[----:B------:R-:W-:Y:S05]  /*bfa0*/  BSYNC.RECONVERGENT B0 ;  /* 0x0000000000007941 */ /* 0x000fea0003800200 */
.L_x_262:
[----:B------:R-:W2:Y:S01]  /*bfb0*/  LDCU.64 UR4, c[0x0][0x348] ;  /* 0x00006900ff0477ac */ /* 0x000ea20008000a00 */
[----:B------:R-:W-:Y:S02]  /*bfc0*/  UIADD3 UR32, UPT, UPT, UR8, 0x2800, URZ ;  /* 0x0000280008207890 */ /* 0x000fe4000fffe0ff */
[----:B------:R-:W-:Y:S01]  /*bfd0*/  UIADD3 UR33, UPT, UPT, UR8, 0x3828, URZ ;  /* 0x0000382808217890 */ /* 0x000fe2000fffe0ff */
[----:B------:R-:W-:Y:S01]  /*bfe0*/  UMOV UR34, URZ ;  /* 0x000000ff00227c82 */ /* 0x000fe20008000000 */
[----:B------:R-:W-:Y:S01]  /*bff0*/  UMOV UR35, URZ ;  /* 0x000000ff00237c82 */ /* 0x000fe20008000000 */
[----:B--2---:R-:W-:-:S03]  /*c000*/  UIADD3 UR10, UP1, UPT, UR4, 0x280, URZ ;  /* 0x00000280040a7890 */ /* 0x004fc6000ff3e0ff */
[----:B------:R-:W-:Y:S01]  /*c010*/  UMOV UR4, 0x0 ;  /* 0x0000000000047882 */ /* 0x000fe20000000000 */
[----:B------:R-:W-:-:S03]  /*c020*/  UIADD3.X UR11, UPT, UPT, URZ, UR5, URZ, UP1, !UPT ;  /* 0x00000005ff0b7290 */ /* 0x000fc60008ffe4ff */
[----:B------:R-:W-:-:S06]  /*c030*/  UMOV UR5, 0x10000000 ;  /* 0x1000000000057882 */ /* 0x000fcc0000000000 */
[----:B------:R2:W-:Y:S01]  /*c040*/  UTMALDG.4D [UR32], [UR10], desc[UR4] ;  /* 0x000004200a0075b4 */ /* 0x0005e20008019000 */
[----:B------:R-:W-:Y:S01]  /*c050*/  NOP ;  /* 0x0000000000007918 */ /* 0x000fe20000000000 */
[----:B------:R-:W-:-:S06]  /*c060*/  UISETP.GE.AND UP1, UPT, UR7, 0x41, UPT ;  /* 0x000000410700788c */ /* 0x000fcc000bf26270 */
[----:B------:R-:W-:-:S13]  /*c070*/  PLOP3.LUT P1, PT, PT, PT, UP1, 0x80, 0x8 ;  /* 0x000000000008781c */ /* 0x000fda0003f2f018 */
[----:B--2---:R-:W-:Y:S05]  /*c080*/  @!P1 EXIT ;  /* 0x000000000000994d */ /* 0x004fea0003800000 */
[----:B------:R-:W-:Y:S01]  /*c090*/  UIADD3 UR5, UPT, UPT, UR7, 0x3f, URZ ;  /* 0x0000003f07057890 */ /* 0x000fe2000fffe0ff */
[----:B------:R-:W-:Y:S01]  /*c0a0*/  HFMA2 R2, -RZ, RZ, 0, 5.9604644775390625e-08 ;  /* 0x00000001ff027431 */ /* 0x000fe200000001ff */
[----:B------:R-:W-:Y:S02]  /*c0b0*/  UMOV UR10, 0x2 ;  /* 0x00000002000a7882 */ /* 0x000fe40000000000 */
[----:B------:R-:W-:-:S04]  /*c0c0*/  USHF.R.S32.HI UR4, URZ, 0x1f, UR5 ;  /* 0x0000001fff047899 */ /* 0x000fc80008011405 */
[----:B------:R-:W-:-:S04]  /*c0d0*/  ULEA.HI UR4, UR4, UR5, URZ, 0x6 ;  /* 0x0000000504047291 */ /* 0x000fc8000f8f30ff */
[----:B------:R-:W-:-:S04]  /*c0e0*/  USHF.R.S32.HI UR9, URZ, 0x6, UR4 ;  /* 0x00000006ff097899 */ /* 0x000fc80008011404 */
[----:B------:R-:W-:-:S04]  /*c0f0*/  UISETP.LT.AND UP1, UPT, UR9, 0x2, UPT ;  /* 0x000000020900788c */ /* 0x000fc8000bf21270 */
[----:B------:R-:W-:-:S04]  /*c100*/  USEL UR4, UR9, 0x2, UP1 ;  /* 0x0000000209047887 */ /* 0x000fc80008800000 */
[----:B------:R-:W-:-:S04]  /*c110*/  UIADD3 UR9, UPT, UPT, UR9, -UR4, URZ ;  /* 0x8000000409097290 */ /* 0x000fc8000fffe0ff */
[----:B------:R-:W-:Y:S02]  /*c120*/  UISETP.GE.U32.AND UP1, UPT, UR9, 0x3, UPT ;  /* 0x000000030900788c */ /* 0x000fe4000bf26070 */
[----:B------:R-:W-:Y:S01]  /*c130*/  UIADD3 UR11, UPT, UPT, UR9, 0x1, URZ ;  /* 0x00000001090b7890 */ /* 0x000fe2000fffe0ff */
[----:B------:R-:W2:Y:S03]  /*c140*/  LDCU.64 UR4, c[0x0][0x348] ;  /* 0x00006900ff0477ac */ /* 0x000ea60008000a00 */
[----:B------:R-:W-:Y:S01]  /*c150*/  ULOP3.LUT UR6, UR11, 0x3, URZ, 0xc0, !UPT ;  /* 0x000000030b067892 */ /* 0x000fe2000f8ec0ff */
[----:B------:R-:W-:Y:S02]  /*c160*/  UMOV UR9, 0x1 ;  /* 0x0000000100097882 */ /* 0x000fe40000000000 */
[----:B------:R-:W-:Y:S09]  /*c170*/  BRA.U !UP1, `(.L_x_264) ;  /* 0x0000001109107547 */ /* 0x000ff2000b800000 */
[----:B------:R-:W-:Y:S01]  /*c180*/  ULOP3.LUT UR9, UR11, 0xfffffffc, URZ, 0xc0, !UPT ;  /* 0xfffffffc0b097892 */ /* 0x000fe2000f8ec0ff */
[----:B------:R-:W-:Y:S01]  /*c190*/  MOV R2, 0x1 ;  /* 0x0000000100027802 */ /* 0x000fe20000000f00 */
[----:B------:R-:W-:Y:S01]  /*c1a0*/  UMOV UR10, 0x2 ;  /* 0x00000002000a7882 */ /* 0x000fe20000000000 */
[----:B------:R-:W-:Y:S01]  /*c1b0*/  UMOV UR7, URZ ;  /* 0x000000ff00077c82 */ /* 0x000fe20008000000 */
[----:B------:R-:W-:Y:S01]  /*c1c0*/  UIADD3 UR9, UPT, UPT, -UR9, URZ, URZ ;  /* 0x000000ff09097290 */ /* 0x000fe2000fffe1ff */
[----:B------:R-:W-:-:S11]  /*c1d0*/  UMOV UR27, 0x80 ;  /* 0x00000080001b7882 */ /* 0x000fd60000000000 */
.L_x_305:
[----:B------:R-:W-:Y:S05]  /*c1e0*/  BRA.U !UP0, `(.L_x_265) ;  /* 0x0000000108047547 */ /* 0x000fea000b800000 */
[----:B--2---:R-:W-:Y:S05]  /*c1f0*/  BPT.TRAP 0x1 ;  /* 0x000000040000795c */ /* 0x004fea0000300000 */
.L_x_265:
[----:B------:R-:W3:Y:S01]  /*c200*/  S2UR UR8, SR_CgaCtaId ;  /* 0x00000000000879c3 */ /* 0x000ee20000008800 */
[----:B------:R-:W-:Y:S01]  /*c210*/  UMOV UR11, 0x400 ;  /* 0x00000400000b7882 */ /* 0x000fe20000000000 */
[----:B------:R-:W-:Y:S01]  /*c220*/  SHF.L.U32 R3, R2, 0x1f, RZ ;  /* 0x0000001f02037819 */ /* 0x000fe200000006ff */
[----:B---3--:R-:W-:-:S04]  /*c230*/  ULEA UR8, UR8, UR11, 0x18 ;  /* 0x0000000b08087291 */ /* 0x008fc8000f8ec0ff */
[----:B------:R-:W-:-:S09]  /*c240*/  ULEA UR33, UR10, UR8, 0x3 ;  /* 0x000000080a217291 */ /* 0x000fd2000f8e18ff */
[----:B------:R-:W3:Y:S02]  /*c250*/  SYNCS.PHASECHK.TRANS64.TRYWAIT P1, [UR33+0x3838], R3 ;  /* 0x00383803ff0075a7 */ /* 0x000ee40008021121 */
[----:B---3--:R-:W-:Y:S05]  /*c260*/  @!P1 BRA `(.L_x_266) ;  /* 0x0000002800709947 */ /* 0x008fea0003800000 */
.L_x_387:
[----:B-1----:R-:W-:-:S04]  /*c270*/  @!P0 MOV R0, 0x800 ;  /* 0x0000080000008802 */ /* 0x002fc80000000f00 */
[----:B------:R1:W-:Y:S01]  /*c280*/  @!P0 SYNCS.ARRIVE.TRANS64 RZ, [UR33+0x3820], R0 ;  /* 0x00382000ffff89a7 */ /* 0x0003e20008000021 */
[----:B------:R-:W-:Y:S05]  /*c290*/  BRA.U !UP2, `(.L_x_267) ;  /* 0x000000010a047547 */ /* 0x000fea000b800000 */
[----:B--2---:R-:W-:Y:S05]  /*c2a0*/  BPT.TRAP 0x1 ;  /* 0x000000040000795c */ /* 0x004fea0000300000 */
.L_x_267:
[----:B------:R-:W-:Y:S04]  /*c2b0*/  BSSY.RECONVERGENT B0, `(.L_x_268) ;  /* 0x0000003000007945 */ /* 0x000fe80003800200 */
[----:B------:R-:W-:Y:S05]  /*c2c0*/  @P2 BRA `(.L_x_269) ;  /* 0x0000000000042947 */ /* 0x000fea0003800000 */
[----:B--2---:R-:W-:Y:S05]  /*c2d0*/  BPT.TRAP 0x1 ;  /* 0x000000040000795c */ /* 0x004fea0000300000 */
.L_x_269:
[----:B--2---:R-:W-:Y:S05]  /*c2e0*/  BSYNC.RECONVERGENT B0 ;  /* 0x0000000000007941 */ /* 0x004fea0003800200 */
.L_x_268:
[----:B------:R-:W-:Y:S02]  /*c2f0*/  ULEA UR32, UR10, UR8, 0xb ;  /* 0x000000080a207291 */ /* 0x000fe4000f8e58ff */
[----:B------:R-:W-:Y:S02]  /*c300*/  UIADD3 UR14, UP1, UPT, UR4, 0x180, URZ ;  /* 0x00000180040e7890 */ /* 0x000fe4000ff3e0ff */
[----:B------:R-:W-:Y:S02]  /*c310*/  UIADD3 UR35, UPT, UPT, UR27, -0x40, URZ ;  /* 0xffffffc01b237890 */ /* 0x000fe4000fffe0ff */
[----:B------:R-:W-:Y:S02]  /*c320*/  UIADD3 UR33, UPT, UPT, UR33, 0x3820, URZ ;  /* 0x0000382021217890 */ /* 0x000fe4000fffe0ff */
[----:B------:R-:W-:Y:S02]  /*c330*/  UIADD3 UR32, UPT, UPT, UR32, 0x2000, URZ ;  /* 0x0000200020207890 */ /* 0x000fe4000fffe0ff */
[----:B------:R-:W-:Y:S01]  /*c340*/  UIADD3.X UR15, UPT, UPT, URZ, UR5, URZ, UP1, !UPT ;  /* 0x00000005ff0f7290 */ /* 0x000fe20008ffe4ff */
[----:B------:R-:W-:Y:S01]  /*c350*/  UMOV UR12, 0x0 ;  /* 0x00000000000c7882 */ /* 0x000fe20000000000 */
[----:B------:R-:W-:Y:S01]  /*c360*/  UMOV UR13, 0x10000000 ;  /* 0x10000000000d7882 */ /* 0x000fe20000000000 */
[----:B------:R-:W-:Y:S01]  /*c370*/  UMOV UR34, URZ ;  /* 0x000000ff00227c82 */ /* 0x000fe20008000000 */
[----:B------:R-:W-:-:S05]  /*c380*/  UIADD3 UR10, UPT, UPT, UR10, 0x1, URZ ;  /* 0x000000010a0a7890 */ /* 0x000fca000fffe0ff */
[----:B------:R2:W-:Y:S01]  /*c390*/  UTMALDG.4D [UR32], [UR14], desc[UR12] ;  /* 0x00000c200e0075b4 */ /* 0x0005e20008019000 */
[----:B------:R-:W-:-:S04]  /*c3a0*/  UISETP.NE.AND UP1, UPT, UR10, 0x3, UPT ;  /* 0x000000030a00788c */ /* 0x000fc8000bf25270 */
[----:B------:R-:W-:Y:S02]  /*c3b0*/  USEL UR11, URZ, 0x1, UP1 ;  /* 0x00000001ff0b7887 */ /* 0x000fe40008800000 */
[----:B------:R-:W-:-:S04]  /*c3c0*/  USEL UR10, UR10, URZ, UP1 ;  /* 0x000000ff0a0a7287 */ /* 0x000fc80008800000 */
[----:B------:R-:W-:Y:S01]  /*c3d0*/  LOP3.LUT R2, R2, UR11, RZ, 0x3c, !PT ;  /* 0x0000000b02027c12 */ /* 0x000fe2000f8e3cff */
[----:B--2---:R-:W-:Y:S07]  /*c3e0*/  BRA.U !UP0, `(.L_x_270) ;  /* 0x0000000108047547 */ /* 0x004fee000b800000 */
[----:B------:R-:W-:Y:S05]  /*c3f0*/  BPT.TRAP 0x1 ;  /* 0x000000040000795c */ /* 0x000fea0000300000 */
.L_x_270:
[----:B------:R-:W-:Y:S01]  /*c400*/  ULEA UR17, UR10, UR8, 0x3 ;  /* 0x000000080a117291 */ /* 0x000fe2000f8e18ff */
[----:B------:R-:W-:-:S08]  /*c410*/  SHF.L.U32 R3, R2, 0x1f, RZ ;  /* 0x0000001f02037819 */ /* 0x000fd000000006ff */
[----:B------:R-:W2:Y:S02]  /*c420*/  SYNCS.PHASECHK.TRANS64.TRYWAIT P1, [UR17+0x3838], R3 ;  /* 0x00383803ff0075a7 */ /* 0x000ea40008021111 */
[----:B--2---:R-:W-:Y:S05]  /*c430*/  @!P1 BRA `(.L_x_271) ;  /* 0x0000002800149947 */ /* 0x004fea0003800000 */
.L_x_389:
[----:B-1----:R-:W-:-:S04]  /*c440*/  @!P0 MOV R0, 0x800 ;  /* 0x0000080000008802 */ /* 0x002fc80000000f00 */
[----:B------:R1:W-:Y:S01]  /*c450*/  @!P0 SYNCS.ARRIVE.TRANS64 RZ, [UR17+0x3820], R0 ;  /* 0x00382000ffff89a7 */ /* 0x0003e20008000011 */
[----:B------:R-:W-:Y:S05]  /*c460*/  BRA.U !UP2, `(.L_x_272) ;  /* 0x000000010a047547 */ /* 0x000fea000b800000 */
[----:B------:R-:W-:Y:S05]  /*c470*/  BPT.TRAP 0x1 ;  /* 0x000000040000795c */ /* 0x000fea0000300000 */
.L_x_272:
[----:B------:R-:W-:Y:S04]  /*c480*/  BSSY.RECONVERGENT B0, `(.L_x_273) ;  /* 0x0000003000007945 */ /* 0x000fe80003800200 */
[----:B------:R-:W-:Y:S05]  /*c490*/  @P2 BRA `(.L_x_274) ;  /* 0x0000000000042947 */ /* 0x000fea0003800000 */
[----:B------:R-:W-:Y:S05]  /*c4a0*/  BPT.TRAP 0x1 ;  /* 0x000000040000795c */ /* 0x000fea0000300000 */
.L_x_274:
[----:B------:R-:W-:Y:S05]  /*c4b0*/  BSYNC.RECONVERGENT B0 ;  /* 0x0000000000007941 */ /* 0x000fea0003800200 */
.L_x_273:
        /* <DEDUP_REMOVED lines=9> */
[----:B------:R-:W-:Y:S01]  /*c550*/  UMOV UR20, UR36 ;  /* 0x0000002400147c82 */ /* 0x000fe20008000000 */
[----:B------:R-:W-:Y:S01]  /*c560*/  UMOV UR21, UR37 ;  /* 0x0000002500157c82 */ /* 0x000fe20008000000 */
[----:B------:R-:W-:-:S03]  /*c570*/  UIADD3 UR10, UPT, UPT, UR10, 0x1, URZ ;  /* 0x000000010a0a7890 */ /* 0x000fc6000fffe0ff */
[----:B------:R2:W-:Y:S01]  /*c580*/  UTMALDG.4D [UR16], [UR14], desc[UR12] ;  /* 0x00000c100e0075b4 */ /* 0x0005e20008019000 */
[----:B------:R-:W-:-:S04]  /*c590*/  UISETP.NE.AND UP1, UPT, UR10, 0x3, UPT ;  /* 0x000000030a00788c */ /* 0x000fc8000bf25270 */
[----:B------:R-:W-:Y:S02]  /*c5a0*/  USEL UR11, URZ, 0x1, UP1 ;  /* 0x00000001ff0b7887 */ /* 0x000fe40008800000 */
[----:B------:R-:W-:-:S04]  /*c5b0*/  USEL UR10, UR10, URZ, UP1 ;  /* 0x000000ff0a0a7287 */ /* 0x000fc80008800000 */
[----:B------:R-:W-:Y:S01]  /*c5c0*/  LOP3.LUT R2, R2, UR11, RZ, 0x3c, !PT ;  /* 0x0000000b02027c12 */ /* 0x000fe2000f8e3cff */
[----:B--2---:R-:W-:Y:S07]  /*c5d0*/  BRA.U !UP0, `(.L_x_275) ;  /* 0x0000000108047547 */ /* 0x004fee000b800000 */
[----:B------:R-:W-:Y:S05]  /*c5e0*/  BPT.TRAP 0x1 ;  /* 0x000000040000795c */ /* 0x000fea0000300000 */
.L_x_275:
[----:B------:R-:W-:Y:S01]  /*c5f0*/  ULEA UR25, UR10, UR8, 0x3 ;  /* 0x000000080a197291 */ /* 0x000fe2000f8e18ff */
[----:B------:R-:W-:-:S08]  /*c600*/  SHF.L.U32 R3, R2, 0x1f, RZ ;  /* 0x0000001f02037819 */ /* 0x000fd000000006ff */
[----:B------:R-:W2:Y:S02]  /*c610*/  SYNCS.PHASECHK.TRANS64.TRYWAIT P1, [UR25+0x3838], R3 ;  /* 0x00383803ff0075a7 */ /* 0x000ea40008021119 */
[----:B--2---:R-:W-:Y:S05]  /*c620*/  @!P1 BRA `(.L_x_276) ;  /* 0x0000002400b09947 */ /* 0x004fea0003800000 */
.L_x_391:
[----:B-1----:R-:W-:-:S04]  /*c630*/  @!P0 MOV R0, 0x800 ;  /* 0x0000080000008802 */ /* 0x002fc80000000f00 */
[----:B------:R1:W-:Y:S01]  /*c640*/  @!P0 SYNCS.ARRIVE.TRANS64 RZ, [UR25+0x3820], R0 ;  /* 0x00382000ffff89a7 */ /* 0x0003e20008000019 */
[----:B------:R-:W-:Y:S05]  /*c650*/  BRA.U !UP2, `(.L_x_277) ;  /* 0x000000010a047547 */ /* 0x000fea000b800000 */
[----:B------:R-:W-:Y:S05]  /*c660*/  BPT.TRAP 0x1 ;  /* 0x000000040000795c */ /* 0x000fea0000300000 */
.L_x_277:
[----:B------:R-:W-:Y:S04]  /*c670*/  BSSY.RECONVERGENT B0, `(.L_x_278) ;  /* 0x0000003000007945 */ /* 0x000fe80003800200 */
[----:B------:R-:W-:Y:S05]  /*c680*/  @P2 BRA `(.L_x_279) ;  /* 0x0000000000042947 */ /* 0x000fea0003800000 */
[----:B------:R-:W-:Y:S05]  /*c690*/  BPT.TRAP 0x1 ;  /* 0x000000040000795c */ /* 0x000fea0000300000 */
.L_x_279:
[----:B------:R-:W-:Y:S05]  /*c6a0*/  BSYNC.RECONVERGENT B0 ;  /* 0x0000000000007941 */ /* 0x000fea0003800200 */
.L_x_278:
[----:B------:R-:W-:Y:S02]  /*c6b0*/  ULEA UR24, UR10, UR8, 0xb ;  /* 0x000000080a187291 */ /* 0x000fe4000f8e58ff */
[----:B------:R-:W-:Y:S02]  /*c6c0*/  UIADD3 UR14, UP1, UPT, UR4, 0x180, URZ ;  /* 0x00000180040e7890 */ /* 0x000fe4000ff3e0ff */
        /* <DEDUP_REMOVED lines=16> */
.L_x_280:
[----:B------:R-:W-:Y:S01]  /*c7d0*/  ULEA UR17, UR10, UR8, 0x3 ;  /* 0x000000080a117291 */ /* 0x000fe2000f8e18ff */
[----:B------:R-:W-:-:S08]  /*c7e0*/  SHF.L.U32 R3, R2, 0x1f, RZ ;  /* 0x0000001f02037819 */ /* 0x000fd000000006ff */
[----:B------:R-:W2:Y:S02]  /*c7f0*/  SYNCS.PHASECHK.TRANS64.TRYWAIT P1, [UR17+0x3838], R3 ;  /* 0x00383803ff0075a7 */ /* 0x000ea40008021111 */
[----:B--2---:R-:W-:Y:S05]  /*c800*/  @!P1 BRA `(.L_x_281) ;  /* 0x0000002400509947 */ /* 0x004fea0003800000 */
.L_x_393:
[----:B-1----:R-:W-:-:S04]  /*c810*/  @!P0 MOV R0, 0x800 ;  /* 0x0000080000008802 */ /* 0x002fc80000000f00 */
[----:B------:R1:W-:Y:S01]  /*c820*/  @!P0 SYNCS.ARRIVE.TRANS64 RZ, [UR17+0x3820], R0 ;  /* 0x00382000ffff89a7 */ /* 0x0003e20008000011 */
[----:B------:R-:W-:Y:S05]  /*c830*/  BRA.U !UP2, `(.L_x_282) ;  /* 0x000000010a047547 */ /* 0x000fea000b800000 */
[----:B------:R-:W-:Y:S05]  /*c840*/  BPT.TRAP 0x1 ;  /* 0x000000040000795c */ /* 0x000fea0000300000 */
.L_x_282:
[----:B------:R-:W-:Y:S04]  /*c850*/  BSSY.RECONVERGENT B0, `(.L_x_283) ;  /* 0x0000003000007945 */ /* 0x000fe80003800200 */
[----:B------:R-:W-:Y:S05]  /*c860*/  @P2 BRA `(.L_x_284) ;  /* 0x0000000000042947 */ /* 0x000fea0003800000 */
[----:B------:R-:W-:Y:S05]  /*c870*/  BPT.TRAP 0x1 ;  /* 0x000000040000795c */ /* 0x000fea0000300000 */
.L_x_284:
[----:B------:R-:W-:Y:S05]  /*c880*/  BSYNC.RECONVERGENT B0 ;  /* 0x0000000000007941 */ /* 0x000fea0003800200 */
.L_x_283:
        /* <DEDUP_REMOVED lines=10> */
[----:B------:R-:W-:Y:S01]  /*c930*/  UMOV UR21, UR37 ;  /* 0x0000002500157c82 */ /* 0x000fe20008000000 */
[----:B------:R-:W-:-:S02]  /*c940*/  UIADD3 UR10, UPT, UPT, UR10, 0x1, URZ ;  /* 0x000000010a0a7890 */ /* 0x000fc4000fffe0ff */
[----:B------:R2:W-:Y:S02]  /*c950*/  UTMALDG.4D [UR16], [UR14], desc[UR12] ;  /* 0x00000c100e0075b4 */ /* 0x0005e40008019000 */
[----:B------:R-:W-:-:S04]  /*c960*/  UISETP.NE.AND UP1, UPT, UR10, 0x3, UPT ;  /* 0x000000030a00788c */ /* 0x000fc8000bf25270 */
[----:B------:R-:W-:Y:S02]  /*c970*/  USEL UR11, URZ, 0x1, UP1 ;  /* 0x00000001ff0b7887 */ /* 0x000fe40008800000 */
[----:B------:R-:W-:-:S04]  /*c980*/  USEL UR10, UR10, URZ, UP1 ;  /* 0x000000ff0a0a7287 */ /* 0x000fc80008800000 */
[----:B------:R-:W-:Y:S01]  /*c990*/  LOP3.LUT R2, R2, UR11, RZ, 0x3c, !PT ;  /* 0x0000000b02027c12 */ /* 0x000fe2000f8e3cff */
[----:B--2---:R-:W-:Y:S07]  /*c9a0*/  BRA.U !UP0, `(.L_x_285) ;  /* 0x0000000108047547 */ /* 0x004fee000b800000 */
[----:B------:R-:W-:Y:S05]  /*c9b0*/  BPT.TRAP 0x1 ;  /* 0x000000040000795c */ /* 0x000fea0000300000 */
.L_x_285:
[----:B------:R-:W-:Y:S01]  /*c9c0*/  ULEA UR17, UR10, UR8, 0x3 ;  /* 0x000000080a117291 */ /* 0x000fe2000f8e18ff */
[----:B------:R-:W-:-:S08]  /*c9d0*/  SHF.L.U32 R3, R2, 0x1f, RZ ;  /* 0x0000001f02037819 */ /* 0x000fd000000006ff */
[----:B------:R-:W2:Y:S02]  /*c9e0*/  SYNCS.PHASECHK.TRANS64.TRYWAIT P1, [UR17+0x3838], R3 ;  /* 0x00383803ff0075a7 */ /* 0x000ea40008021111 */
[----:B--2---:R-:W-:Y:S05]  /*c9f0*/  @!P1 BRA `(.L_x_286) ;  /* 0x0000002000ec9947 */ /* 0x004fea0003800000 */
.L_x_395:
[----:B-1----:R-:W-:-:S04]  /*ca00*/  @!P0 MOV R0, 0x800 ;  /* 0x0000080000008802 */ /* 0x002fc80000000f00 */
[----:B------:R1:W-:Y:S01]  /*ca10*/  @!P0 SYNCS.ARRIVE.TRANS64 RZ, [UR17+0x3820], R0 ;  /* 0x00382000ffff89a7 */ /* 0x0003e20008000011 */
[----:B------:R-:W-:Y:S05]  /*ca20*/  BRA.U !UP2, `(.L_x_287) ;  /* 0x000000010a047547 */ /* 0x000fea000b800000 */
[----:B------:R-:W-:Y:S05]  /*ca30*/  BPT.TRAP 0x1 ;  /* 0x000000040000795c */ /* 0x000fea0000300000 */
.L_x_287:
[----:B------:R-:W-:Y:S04]  /*ca40*/  BSSY.RECONVERGENT B0, `(.L_x_288) ;  /* 0x0000003000007945 */ /* 0x000fe80003800200 */
[----:B------:R-:W-:Y:S05]  /*ca50*/  @P2 BRA `(.L_x_289) ;  /* 0x0000000000042947 */ /* 0x000fea0003800000 */
[----:B------:R-:W-:Y:S05]  /*ca60*/  BPT.TRAP 0x1 ;  /* 0x000000040000795c */ /* 0x000fea0000300000 */
.L_x_289:
[----:B------:R-:W-:Y:S05]  /*ca70*/  BSYNC.RECONVERGENT B0 ;  /* 0x0000000000007941 */ /* 0x000fea0003800200 */
.L_x_288:
[----:B------:R-:W-:Y:S02]  /*ca80*/  ULEA UR16, UR10, UR8, 0xb ;  /* 0x000000080a107291 */ /* 0x000fe4000f8e58ff */
[----:B------:R-:W-:Y:S02]  /*ca90*/  UIADD3 UR14, UP1, UPT, UR4, 0x180, URZ ;  /* 0x00000180040e7890 */ /* 0x000fe4000ff3e0ff */
[----:B------:R-:W-:Y:S02]  /*caa0*/  UIADD3 UR19, UPT, UPT, UR27, 0x40, URZ ;  /* 0x000000401b137890 */ /* 0x000fe4000fffe0ff */
        /* <DEDUP_REMOVED lines=16> */
.L_x_290:
[----:B------:R-:W-:Y:S01]  /*cbb0*/  ULEA UR17, UR10, UR8, 0x3 ;  /* 0x000000080a117291 */ /* 0x000fe2000f8e18ff */
[----:B------:R-:W-:-:S08]  /*cbc0*/  SHF.L.U32 R3, R2, 0x1f, RZ ;  /* 0x0000001f02037819 */ /* 0x000fd000000006ff */
[----:B------:R-:W2:Y:S02]  /*cbd0*/  SYNCS.PHASECHK.TRANS64.TRYWAIT P1, [UR17+0x3838], R3 ;  /* 0x00383803ff0075a7 */ /* 0x000ea40008021111 */
[----:B--2---:R-:W-:Y:S05]  /*cbe0*/  @!P1 BRA `(.L_x_291) ;  /* 0x0000002000889947 */ /* 0x004fea0003800000 */
.L_x_397:
[----:B-1----:R-:W-:-:S04]  /*cbf0*/  @!P0 MOV R0, 0x800 ;  /* 0x0000080000008802 */ /* 0x002fc80000000f00 */
[----:B------:R1:W-:Y:S01]  /*cc00*/  @!P0 SYNCS.ARRIVE.TRANS64 RZ, [UR17+0x3820], R0 ;  /* 0x00382000ffff89a7 */ /* 0x0003e20008000011 */
[----:B------:R-:W-:Y:S05]  /*cc10*/  BRA.U !UP2, `(.L_x_292) ;  /* 0x000000010a047547 */ /* 0x000fea000b800000 */
[----:B------:R-:W-:Y:S05]  /*cc20*/  BPT.TRAP 0x1 ;  /* 0x000000040000795c */ /* 0x000fea0000300000 */
.L_x_292:
[----:B------:R-:W-:Y:S04]  /*cc30*/  BSSY.RECONVERGENT B0, `(.L_x_293) ;  /* 0x0000003000007945 */ /* 0x000fe80003800200 */
[----:B------:R-:W-:Y:S05]  /*cc40*/  @P2 BRA `(.L_x_294) ;  /* 0x0000000000042947 */ /* 0x000fea0003800000 */
[----:B------:R-:W-:Y:S05]  /*cc50*/  BPT.TRAP 0x1 ;  /* 0x000000040000795c */ /* 0x000fea0000300000 */
.L_x_294:
[----:B------:R-:W-:Y:S05]  /*cc60*/  BSYNC.RECONVERGENT B0 ;  /* 0x0000000000007941 */ /* 0x000fea0003800200 */
.L_x_293:
        /* <DEDUP_REMOVED lines=19> */
.L_x_295:
[----:B------:R-:W-:Y:S01]  /*cda0*/  ULEA UR17, UR10, UR8, 0x3 ;  /* 0x000000080a117291 */ /* 0x000fe2000f8e18ff */
[----:B------:R-:W-:-:S08]  /*cdb0*/  SHF.L.U32 R3, R2, 0x1f, RZ ;  /* 0x0000001f02037819 */ /* 0x000fd000000006ff */
[----:B------:R-:W2:Y:S02]  /*cdc0*/  SYNCS.PHASECHK.TRANS64.TRYWAIT P1, [UR17+0x3838], R3 ;  /* 0x00383803ff0075a7 */ /* 0x000ea40008021111 */
[----:B--2---:R-:W-:Y:S05]  /*cdd0*/  @!P1 BRA `(.L_x_296) ;  /* 0x0000002000249947 */ /* 0x004fea0003800000 */
.L_x_399:
[----:B-1----:R-:W-:-:S04]  /*cde0*/  @!P0 MOV R0, 0x800 ;  /* 0x0000080000008802 */ /* 0x002fc80000000f00 */
[----:B------:R1:W-:Y:S01]  /*cdf0*/  @!P0 SYNCS.ARRIVE.TRANS64 RZ, [UR17+0x3820], R0 ;  /* 0x00382000ffff89a7 */ /* 0x0003e20008000011 */
[----:B------:R-:W-:Y:S05]  /*ce00*/  BRA.U !UP2, `(.L_x_297) ;  /* 0x000000010a047547 */ /* 0x000fea000b800000 */
[----:B------:R-:W-:Y:S05]  /*ce10*/  BPT.TRAP 0x1 ;  /* 0x000000040000795c */ /* 0x000fea0000300000 */
.L_x_297:
[----:B------:R-:W-:Y:S04]  /*ce20*/  BSSY.RECONVERGENT B0, `(.L_x_298) ;  /* 0x0000003000007945 */ /* 0x000fe80003800200 */
[----:B------:R-:W-:Y:S05]  /*ce30*/  @P2 BRA `(.L_x_299) ;  /* 0x0000000000042947 */ /* 0x000fea0003800000 */
[----:B------:R-:W-:Y:S05]  /*ce40*/  BPT.TRAP 0x1 ;  /* 0x000000040000795c */ /* 0x000fea0000300000 */
.L_x_299:
[----:B------:R-:W-:Y:S05]  /*ce50*/  BSYNC.RECONVERGENT B0 ;  /* 0x0000000000007941 */ /* 0x000fea0003800200 */
.L_x_298:
        /* <DEDUP_REMOVED lines=19> */
.L_x_300:
[----:B------:R-:W-:Y:S01]  /*cf90*/  ULEA UR17, UR10, UR8, 0x3 ;  /* 0x000000080a117291 */ /* 0x000fe2000f8e18ff */
[----:B------:R-:W-:-:S08]  /*cfa0*/  SHF.L.U32 R3, R2, 0x1f, RZ ;  /* 0x0000001f02037819 */ /* 0x000fd000000006ff */
[----:B------:R-:W2:Y:S02]  /*cfb0*/  SYNCS.PHASECHK.TRANS64.TRYWAIT P1, [UR17+0x3838], R3 ;  /* 0x00383803ff0075a7 */ /* 0x000ea40008021111 */
[----:B--2---:R-:W-:Y:S05]  /*cfc0*/  @!P1 BRA `(.L_x_301) ;  /* 0x0000001c00c09947 */ /* 0x004fea0003800000 */
.L_x_401:
[----:B-1----:R-:W-:-:S04]  /*cfd0*/  @!P0 MOV R0, 0x800 ;  /* 0x0000080000008802 */ /* 0x002fc80000000f00 */
[----:B------:R1:W-:Y:S01]  /*cfe0*/  @!P0 SYNCS.ARRIVE.TRANS64 RZ, [UR17+0x3820], R0 ;  /* 0x00382000ffff89a7 */ /* 0x0003e20008000011 */
[----:B------:R-:W-:Y:S05]  /*cff0*/  BRA.U !UP2, `(.L_x_302) ;  /* 0x000000010a047547 */ /* 0x000fea000b800000 */
[----:B------:R-:W-:Y:S05]  /*d000*/  BPT.TRAP 0x1 ;  /* 0x000000040000795c */ /* 0x000fea0000300000 */
.L_x_302:
[----:B------:R-:W-:Y:S04]  /*d010*/  BSSY.RECONVERGENT B0, `(.L_x_303) ;  /* 0x0000003000007945 */ /* 0x000fe80003800200 */
[----:B------:R-:W-:Y:S05]  /*d020*/  @P2 BRA `(.L_x_304) ;  /* 0x0000000000042947 */ /* 0x000fea0003800000 */
[----:B------:R-:W-:Y:S05]  /*d030*/  BPT.TRAP 0x1 ;  /* 0x000000040000795c */ /* 0x000fea0000300000 */
.L_x_304:
[----:B------:R-:W-:Y:S05]  /*d040*/  BSYNC.RECONVERGENT B0 ;  /* 0x0000000000007941 */ /* 0x000fea0003800200 */
.L_x_303:
        /* <DEDUP_REMOVED lines=13> */
[----:B------:R-:W-:Y:S02]  /*d120*/  UIADD3 UR9, UPT, UPT, UR9, 0x4, URZ ;  /* 0x0000000409097890 */ /* 0x000fe4000fffe0ff */
[----:B------:R-:W-:Y:S02]  /*d130*/  UISETP.NE.AND UP1, UPT, UR10, 0x3, UPT ;  /* 0x000000030a00788c */ /* 0x000fe4000bf25270 */
[----:B------:R-:W-:Y:S02]  /*d140*/  UIADD3 UR7, UPT, UPT, UR7, 0x4, URZ ;  /* 0x0000000407077890 */ /* 0x000fe4000fffe0ff */
[----:B------:R-:W-:Y:S02]  /*d150*/  USEL UR11, URZ, 0x1, UP1 ;  /* 0x00000001ff0b7887 */ /* 0x000fe40008800000 */
[----:B------:R-:W-:Y:S02]  /*d160*/  USEL UR10, UR10, URZ, UP1 ;  /* 0x000000ff0a0a7287 */ /* 0x000fe40008800000 */
[----:B------:R-:W-:-:S02]  /*d170*/  UISETP.NE.AND UP1, UPT, UR9, URZ, UPT ;  /* 0x000000ff0900728c */ /* 0x000fc4000bf25270 */
[----:B------:R-:W-:Y:S01]  /*d180*/  LOP3.LUT R2, R2, UR11, RZ, 0x3c, !PT ;  /* 0x0000000b02027c12 */ /* 0x000fe2000f8e3cff */
[----:B------:R-:W-:-:S06]  /*d190*/  UIADD3 UR27, UPT, UPT, UR27, 0x100, URZ ;  /* 0x000001001b1b7890 */ /* 0x000fcc000fffe0ff */
[----:B---3--:R-:W-:Y:S06]  /*d1a0*/  BRA.U UP1, `(.L_x_305) ;  /* 0xfffffff1010c7547 */ /* 0x008fec000b83ffff */
[----:B------:R-:W-:Y:S02]  /*d1b0*/  UIADD3 UR9, UPT, UPT, UR7, 0x1, URZ ;  /* 0x0000000107097890 */ /* 0x000fe4000fffe0ff */
.L_x_264:
[----:B------:R-:W-:-:S13]  /*d1c0*/  ISETP.NE.AND P1, PT, RZ, UR6, PT ;  /* 0x00000006ff007c0c */ /* 0x000fda000bf25270 */
[----:B--2---:R-:W-:Y:S05]  /*d1d0*/  @!P1 EXIT ;  /* 0x000000000000994d */ /* 0x004fea0003800000 */
[----:B------:R-:W-:Y:S02]  /*d1e0*/  UIADD3 UR7, UPT, UPT, -UR6, URZ, URZ ;  /* 0x000000ff06077290 */ /* 0x000fe4000fffe1ff */
[----:B------:R-:W-:-:S12]  /*d1f0*/  USHF.L.U32 UR27, UR9, 0x6, URZ ;  /* 0x00000006091b7899 */ /* 0x000fd800080006ff */
.L_x_316:
[----:B------:R-:W-:Y:S05]  /*d200*/  BRA.U !UP0, `(.L_x_306) ;  /* 0x0000000108047547 */ /* 0x000fea000b800000 */
[----:B------:R-:W-:Y:S05]  /*d210*/  BPT.TRAP 0x1 ;  /* 0x000000040000795c */ /* 0x000fea0000300000 */
.L_x_306:
[----:B------:R-:W-:Y:S01]  /*d220*/  ULEA UR25, UR10, UR8, 0x3 ;  /* 0x000000080a197291 */ /* 0x000fe2000f8e18ff */
[----:B------:R-:W-:-:S08]  /*d230*/  SHF.L.U32 R3, R2, 0x1f, RZ ;  /* 0x0000001f02037819 */ /* 0x000fd000000006ff */
[----:B------:R-:W2:Y:S02]  /*d240*/  SYNCS.PHASECHK.TRANS64.TRYWAIT P1, [UR25+0x3838], R3 ;  /* 0x00383803ff0075a7 */ /* 0x000ea40008021119 */
[----:B--2---:R-:W-:Y:S05]  /*d250*/  @!P1 BRA `(.L_x_307) ;  /* 0x0000001c00349947 */ /* 0x004fea0003800000 */
.L_x_403:
[----:B-1----:R-:W-:-:S04]  /*d260*/  @!P0 MOV R0, 0x800 ;  /* 0x0000080000008802 */ /* 0x002fc80000000f00 */
[----:B------:R1:W-:Y:S01]  /*d270*/  @!P0 SYNCS.ARRIVE.TRANS64 RZ, [UR25+0x3820], R0 ;  /* 0x00382000ffff89a7 */ /* 0x0003e20008000019 */
[----:B------:R-:W-:Y:S05]  /*d280*/  BRA.U !UP2, `(.L_x_308) ;  /* 0x000000010a047547 */ /* 0x000fea000b800000 */
[----:B------:R-:W-:Y:S05]  /*d290*/  BPT.TRAP 0x1 ;  /* 0x000000040000795c */ /* 0x000fea0000300000 */
.L_x_308:
[----:B------:R-:W-:Y:S04]  /*d2a0*/  BSSY.RECONVERGENT B0, `(.L_x_309) ;  /* 0x0000003000007945 */ /* 0x000fe80003800200 */
[----:B------:R-:W-:Y:S05]  /*d2b0*/  @P2 BRA `(.L_x_310) ;  /* 0x0000000000042947 */ /* 0x000fea0003800000 */
[----:B------:R-:W-:Y:S05]  /*d2c0*/  BPT.TRAP 0x1 ;  /* 0x000000040000795c */ /* 0x000fea0000300000 */
.L_x_310:
[----:B------:R-:W-:Y:S05]  /*d2d0*/  BSYNC.RECONVERGENT B0 ;  /* 0x0000000000007941 */ /* 0x000fea0003800200 */
.L_x_309:
        /* <DEDUP_REMOVED lines=18> */
.L_x_311:
[----:B------:R-:W-:Y:S01]  /*d400*/  ULEA UR17, UR6, UR8, 0x3 ;  /* 0x0000000806117291 */ /* 0x000fe2000f8e18ff */
[----:B------:R-:W-:-:S08]  /*d410*/  SHF.L.U32 R3, R2, 0x1f, RZ ;  /* 0x0000001f02037819 */ /* 0x000fd000000006ff */
[----:B------:R-:W2:Y:S02]  /*d420*/  SYNCS.PHASECHK.TRANS64.TRYWAIT P1, [UR17+0x3838], R3 ;  /* 0x00383803ff0075a7 */ /* 0x000ea40008021111 */
[----:B--2---:R-:W-:Y:S05]  /*d430*/  @!P1 BRA `(.L_x_312) ;  /* 0x0000001800d49947 */ /* 0x004fea0003800000 */
.L_x_405:
[----:B-1----:R-:W-:-:S04]  /*d440*/  @!P0 MOV R0, 0x800 ;  /* 0x0000080000008802 */ /* 0x002fc80000000f00 */
[----:B------:R1:W-:Y:S01]  /*d450*/  @!P0 SYNCS.ARRIVE.TRANS64 RZ, [UR17+0x3820], R0 ;  /* 0x00382000ffff89a7 */ /* 0x0003e20008000011 */
[----:B------:R-:W-:Y:S05]  /*d460*/  BRA.U !UP2, `(.L_x_313) ;  /* 0x000000010a047547 */ /* 0x000fea000b800000 */
[----:B------:R-:W-:Y:S05]  /*d470*/  BPT.TRAP 0x1 ;  /* 0x000000040000795c */ /* 0x000fea0000300000 */
.L_x_313:
[----:B------:R-:W-:Y:S04]  /*d480*/  BSSY.RECONVERGENT B0, `(.L_x_314) ;  /* 0x0000003000007945 */ /* 0x000fe80003800200 */
[----:B------:R-:W-:Y:S05]  /*d490*/  @P2 BRA `(.L_x_315) ;  /* 0x0000000000042947 */ /* 0x000fea0003800000 */
[----:B------:R-:W-:Y:S05]  /*d4a0*/  BPT.TRAP 0x1 ;  /* 0x000000040000795c */ /* 0x000fea0000300000 */
.L_x_315:
[----:B------:R-:W-:Y:S05]  /*d4b0*/  BSYNC.RECONVERGENT B0 ;  /* 0x0000000000007941 */ /* 0x000fea0003800200 */
.L_x_314:
        /* <DEDUP_REMOVED lines=12> */
[----:B------:R2:W-:Y:S01]  /*d580*/  UTMALDG.4D [UR16], [UR14], desc[UR12] ;  /* 0x00000c100e0075b4 */ /* 0x0005e20008019000 */
[----:B------:R-:W-:Y:S02]  /*d590*/  UIADD3 UR7, UPT, UPT, UR7, 0x1, URZ ;  /* 0x0000000107077890 */ /* 0x000fe4000fffe0ff */
[----:B------:R-:W-:Y:S02]  /*d5a0*/  UISETP.NE.AND UP1, UPT, UR10, 0x3, UPT ;  /* 0x000000030a00788c */ /* 0x000fe4000bf25270 */
[----:B------:R-:W-:Y:S02]  /*d5b0*/  UIADD3 UR27, UPT, UPT, UR27, 0x40, URZ ;  /* 0x000000401b1b7890 */ /* 0x000fe4000fffe0ff */
[----:B------:R-:W-:Y:S02]  /*d5c0*/  USEL UR6, URZ, 0x1, UP1 ;  /* 0x00000001ff067887 */ /* 0x000fe40008800000 */
[----:B------:R-:W-:Y:S02]  /*d5d0*/  USEL UR10, UR10, URZ, UP1 ;  /* 0x000000ff0a0a7287 */ /* 0x000fe40008800000 */
[----:B------:R-:W-:-:S02]  /*d5e0*/  UISETP.NE.AND UP1, UPT, UR7, URZ, UPT ;  /* 0x000000ff0700728c */ /* 0x000fc4000bf25270 */
[----:B------:R-:W-:-:S07]  /*d5f0*/  LOP3.LUT R2, R2, UR6, RZ, 0x3c, !PT ;  /* 0x0000000602027c12 */ /* 0x000fce000f8e3cff */
[----:B--2---:R-:W-:Y:S05]  /*d600*/  BRA.U UP1, `(.L_x_316) ;  /* 0xfffffff901fc7547 */ /* 0x004fea000b83ffff */
[----:B------:R-:W-:Y:S05]  /*d610*/  EXIT ;  /* 0x000000000000794d */ /* 0x000fea0003800000 */
.L_x_424:
[----:B------:R-:W-:-:S08]  /*d620*/  NOP ;  /* 0x0000000000007918 */ /* 0x000fd00000000000 */
[----:B------:R-:W1:-:S00]  /*d630*/  USETMAXREG.DEALLOC.CTAPOOL 0x20 ;  /* 0x00000020000079c8 */ /* 0x000e4000080e0500 */
[----:B------:R-:W2:Y:S08]  /*d640*/  S2UR UR18, SR_CTAID.X ;  /* 0x00000000001279c3 */ /* 0x000eb00000002500 */
[----:B-1----:R-:W1:Y:S01]  /*d650*/  LDC R0, c[0x0][0x380] ;  /* 0x0000e000ff007b82 */ /* 0x002e620000000800 */
[----:B--2---:R-:W-:-:S06]  /*d660*/  USHF.L.U32 UR18, UR18, 0x8, URZ ;  /* 0x0000000812127899 */ /* 0x004fcc00080006ff */
[----:B-1----:R-:W-:-:S13]  /*d670*/  ISETP.LE.U32.AND P0, PT, R0, UR18, PT ;  /* 0x0000001200007c0c */ /* 0x002fda000bf03070 */
[----:B------:R-:W-:Y:S05]  /*d680*/  @P0 EXIT ;  /* 0x000000000000094d */ /* 0x000fea0003800000 */
[----:B------:R-:W1:Y:S01]  /*d690*/  LDCU UR19, c[0x0][0x38c] ;  /* 0x00007180ff1377ac */ /* 0x000e620008000800 */
[----:B------:R-:W2:Y:S01]  /*d6a0*/  S2UR UR4, SR_CTAID.Y ;  /* 0x00000000000479c3 */ /* 0x000ea20000002600 */
[----:B------:R-:W-:Y:S01]  /*d6b0*/  UMOV UR6, URZ ;  /* 0x000000ff00067c82 */ /* 0x000fe20008000000 */
[----:B------:R-:W-:Y:S01]  /*d6c0*/  ELECT P0, URZ, PT ;  /* 0x0000000000ff782f */ /* 0x000fe20003800000 */
[----:B-1----:R-:W1:Y:S01]  /*d6d0*/  I2F.U32.RP R2, UR19 ;  /* 0x0000001300027d06 */ /* 0x002e620008209000 */
[----:B------:R-:W-:-:S07]  /*d6e0*/  UISETP.NE.U32.AND UP0, UPT, UR19, URZ, UPT ;  /* 0x000000ff1300728c */ /* 0x000fce000bf05070 */
[----:B-1----:R-:W1:Y:S02]  /*d6f0*/  MUFU.RCP R0, R2 ;  /* 0x0000000200007308 */ /* 0x002e640000001000 */
[----:B-1----:R-:W-:-:S06]  /*d700*/  VIADD R0, R0, 0xffffffe ;  /* 0x0ffffffe00007836 */ /* 0x002fcc0000000000 */
[----:B------:R-:W1:Y:S02]  /*d710*/  F2I.FTZ.U32.TRUNC.NTZ R0, R0 ;  /* 0x0000000000007305 */ /* 0x000e64000021f000 */
[----:B-1----:R-:W-:-:S13]  /*d720*/  R2UR UR7, R0 ;  /* 0x00000000000772ca */ /* 0x002fda00000e0000 */
[----:B------:R-:W-:-:S04]  /*d730*/  UIADD3 UR5, UPT, UPT, URZ, -UR7, URZ ;  /* 0x80000007ff057290 */ /* 0x000fc8000fffe0ff */
[----:B------:R-:W-:-:S04]  /*d740*/  UIMAD UR5, UR5, UR19, URZ ;  /* 0x00000013050572a4 */ /* 0x000fc8000f8e02ff */
[----:B------:R-:W-:-:S04]  /*d750*/  UIMAD.WIDE.U32 UR6, UR7, UR5, UR6 ;  /* 0x00000005070672a5 */ /* 0x000fc8000f8e0006 */
[----:B--2---:R-:W-:-:S07]  /*d760*/  UIMAD.WIDE.U32 UR20, UR7, UR4, URZ ;  /* 0x00000004071472a5 */ /* 0x004fce000f8e00ff */
[----:B------:R-:W-:Y:S02]  /*d770*/  UMOV UR20, UR21 ;  /* 0x0000001500147c82 */ /* 0x000fe40008000000 */
[----:B------:R-:W-:Y:S02]  /*d780*/  UIADD3 UR5, UPT, UPT, -UR20, URZ, URZ ;  /* 0x000000ff14057290 */ /* 0x000fe4000fffe1ff */
[----:B------:R-:W1:Y:S02]  /*d790*/  S2UR UR21, SR_CTAID.Z ;  /* 0x00000000001579c3 */ /* 0x000e640000002700 */
        /* <DEDUP_REMOVED lines=9> */
[----:B-1----:R-:W-:Y:S11]  /*d830*/  BRA.U UP6, `(.L_x_317) ;  /* 0x0000000106047547 */ /* 0x002ff6000b800000 */
[----:B------:R-:W-:Y:S05]  /*d840*/  BPT.TRAP 0x1 ;  /* 0x000000040000795c */ /* 0x000fea0000300000 */
.L_x_317:
[----:B------:R-:W1:Y:S01]  /*d850*/  S2UR UR4, SR_CgaCtaId ;  /* 0x00000000000479c3 */ /* 0x000e620000008800 */
[----:B------:R-:W-:Y:S01]  /*d860*/  UMOV UR16, 0x400 ;  /* 0x0000040000107882 */ /* 0x000fe20000000000 */
[----:B------:R-:W-:Y:S01]  /*d870*/  SHF.L.U32 R3, RZ, 0x1f, RZ ;  /* 0x0000001fff037819 */ /* 0x000fe200000006ff */
[----:B-1----:R-:W-:-:S09]  /*d880*/  ULEA UR16, UR4, UR16, 0x18 ;  /* 0x0000001004107291 */ /* 0x002fd2000f8ec0ff */
[----:B------:R-:W1:Y:S02]  /*d890*/  SYNCS.PHASECHK.TRANS64.TRYWAIT P0, [UR16+0x38b0], R3 ;  /* 0x0038b003ff0075a7 */ /* 0x000e640008001110 */
[----:B-1----:R-:W-:Y:S05]  /*d8a0*/  @!P0 BRA `(.L_x_318) ;  /* 0x0000001400d08947 */ /* 0x002fea0003800000 */
.L_x_407:
[----:B------:R-:W2:Y:S01]  /*d8b0*/  LDCU.64 UR6, c[0x0][0x348] ;  /* 0x00006900ff0677ac */ /* 0x000ea20008000a00 */
[----:B------:R-:W-:Y:S01]  /*d8c0*/  UMOV UR17, URZ ;  /* 0x000000ff00117c82 */ /* 0x000fe20008000000 */
[----:B--2---:R-:W-:-:S04]  /*d8d0*/  UIADD3 UR6, UP0, UPT, UR6, 0x400, URZ ;  /* 0x0000040006067890 */ /* 0x004fc8000ff1e0ff */
[----:B------:R-:W-:-:S09]  /*d8e0*/  UIADD3.X UR7, UPT, UPT, URZ, UR7, URZ, UP0, !UPT ;  /* 0x00000007ff077290 */ /* 0x000fd200087fe4ff */
[----:B------:R2:W-:Y:S01]  /*d8f0*/  UTMASTG.5D [UR16], [UR6] ;  /* 0x00000010060073b5 */ /* 0x0005e20008020000 */
[----:B------:R0:W-:Y:S01]  /*d900*/  UTMACMDFLUSH ;  /* 0x00000000000079b7 */ /* 0x0001e20000000000 */
[----:B--2---:R-:W-:Y:S05]  /*d910*/  BRA.U UP6, `(.L_x_319) ;  /* 0x0000000106047547 */ /* 0x004fea000b800000 */
[----:B------:R-:W-:Y:S05]  /*d920*/  BPT.TRAP 0x1 ;  /* 0x000000040000795c */ /* 0x000fea0000300000 */
.L_x_319:
[----:B------:R-:W2:Y:S02]  /*d930*/  SYNCS.PHASECHK.TRANS64.TRYWAIT P0, [UR16+0x38b8], R3 ;  /* 0x0038b803ff0075a7 */ /* 0x000ea40008001110 */
[----:B--2---:R-:W-:Y:S05]  /*d940*/  @!P0 BRA `(.L_x_320) ;  /* 0x0000001400c08947 */ /* 0x004fea0003800000 */
.L_x_409:
[----:B------:R-:W2:Y:S01]  /*d950*/  LDCU.64 UR6, c[0x0][0x348] ;  /* 0x00006900ff0677ac */ /* 0x000ea20008000a00 */
[----:B------:R-:W-:Y:S02]  /*d960*/  UIADD3 UR10, UPT, UPT, UR18, 0x80, URZ ;  /* 0x00000080120a7890 */ /* 0x000fe4000fffe0ff */
[----:B------:R-:W-:Y:S01]  /*d970*/  UIADD3 UR8, UPT, UPT, UR16, 0x1000, URZ ;  /* 0x0000100010087890 */ /* 0x000fe2000fffe0ff */
[----:B------:R-:W-:Y:S01]  /*d980*/  UMOV UR9, URZ ;  /* 0x000000ff00097c82 */ /* 0x000fe20008000000 */
[----:B------:R-:W-:Y:S01]  /*d990*/  UMOV UR11, UR19 ;  /* 0x00000013000b7c82 */ /* 0x000fe20008000000 */
[----:B------:R-:W-:Y:S01]  /*d9a0*/  UMOV UR12, UR20 ;  /* 0x00000014000c7c82 */ /* 0x000fe20008000000 */
[----:B------:R-:W-:Y:S01]  /*d9b0*/  UMOV UR13, UR21 ;  /* 0x00000015000d7c82 */ /* 0x000fe20008000000 */
[----:B--2---:R-:W-:-:S04]  /*d9c0*/  UIADD3 UR6, UP0, UPT, UR6, 0x400, URZ ;  /* 0x0000040006067890 */ /* 0x004fc8000ff1e0ff */
[----:B------:R-:W-:-:S09]  /*d9d0*/  UIADD3.X UR7, UPT, UPT, URZ, UR7, URZ, UP0, !UPT ;  /* 0x00000007ff077290 */ /* 0x000fd200087fe4ff */
[----:B------:R2:W-:Y:S01]  /*d9e0*/  UTMASTG.5D [UR8], [UR6] ;  /* 0x00000008060073b5 */ /* 0x0005e20008020000 */
[----:B------:R0:W-:Y:S01]  /*d9f0*/  UTMACMDFLUSH ;  /* 0x00000000000079b7 */ /* 0x0001e20000000000 */
[----:B------:R-:W-:-:S04]  /*da00*/  DEPBAR.LE SB0, 0x1 ;  /* 0x000080400000791a */ /* 0x000fc80000000000 */
[----:B--2---:R-:W-:Y:S05]  /*da10*/  BRA.U UP6, `(.L_x_321) ;  /* 0x0000000106047547 */ /* 0x004fea000b800000 */
[----:B------:R-:W-:Y:S05]  /*da20*/  BPT.TRAP 0x1 ;  /* 0x000000040000795c */ /* 0x000fea0000300000 */
.L_x_321:
[----:B------:R-:W-:-:S04]  /*da30*/  UIADD3 UR5, UPT, UPT, UR16, 0x38c0, URZ ;  /* 0x000038c010057890 */ /* 0x000fc8000fffe0ff */
[----:B------:R-:W-:-:S09]  /*da40*/  UPRMT UR5, UR4, 0x654, UR5 ;  /* 0x0000065404057896 */ /* 0x000fd20008000005 */
[----:B------:R-:W-:Y:S01]  /*da50*/  SYNCS.ARRIVE.TRANS64.RED.A1T0 RZ, [UR5], RZ ;  /* 0x000000ffffff79a7 */ /* 0x000fe20008100405 */
[----:B------:R-:W-:-:S04]  /*da60*/  DEPBAR.LE SB0, 0x0 ;  /* 0x000080000000791a */ /* 0x000fc80000000000 */
[----:B------:R-:W-:Y:S05]  /*da70*/  BRA.U UP6, `(.L_x_322) ;  /* 0x0000000106047547 */ /* 0x000fea000b800000 */
[----:B------:R-:W-:Y:S05]  /*da80*/  BPT.TRAP 0x1 ;  /* 0x000000040000795c */ /* 0x000fea0000300000 */
.L_x_322:
[----:B------:R-:W-:Y:S01]  /*da90*/  UIADD3 UR5, UPT, UPT, UR16, 0x38c8, URZ ;  /* 0x000038c810057890 */ /* 0x000fe2000fffe0ff */
[----:B------:R-:W-:Y:S02]  /*daa0*/  IMAD.MOV.U32 R2, RZ, RZ, 0xffff ;  /* 0x0000ffffff027424 */ /* 0x000fe400078e00ff */
[----:B-1----:R-:W-:Y:S01]  /*dab0*/  IMAD.MOV.U32 R0, RZ, RZ, 0x1 ;  /* 0x00000001ff007424 */ /* 0x002fe200078e00ff */
[----:B------:R-:W-:-:S09]  /*dac0*/  UPRMT UR5, UR4, 0x654, UR5 ;  /* 0x0000065404057896 */ /* 0x000fd20008000005 */
[----:B------:R-:W-:Y:S01]  /*dad0*/  SYNCS.ARRIVE.TRANS64.RED.A1T0 RZ, [UR5], RZ ;  /* 0x000000ffffff79a7 */ /* 0x000fe20008100405 */
[----:B------:R-:W1:Y:S01]  /*dae0*/  LDS R3, [UR16+0x38e0] ;  /* 0x0038e010ff037984 */ /* 0x000e620008000800 */
[----:B------:R-:W-:Y:S02]  /*daf0*/  UMOV UR6, 0x40 ;  /* 0x0000004000067882 */ /* 0x000fe40000000000 */
[----:B------:R-:W-:Y:S01]  /*db00*/  ULEA UR6, UR4, UR6, 0x18 ;  /* 0x0000000604067291 */ /* 0x000fe2000f8ec0ff */
[----:B------:R-:W-:-:S08]  /*db10*/  NOP ;  /* 0x0000000000007918 */ /* 0x000fd00000000000 */
[----:B------:R-:W2:Y:S01]  /*db20*/  LDS R5, [UR6+0x14] ;  /* 0x00001406ff057984 */ /* 0x000ea20008000800 */
[----:B-1----:R-:W-:-:S04]  /*db30*/  LOP3.LUT R3, R3, 0xffff, RZ, 0xc0, !PT ;  /* 0x0000ffff03037812 */ /* 0x002fc800078ec0ff */
[----:B------:R-:W-:-:S04]  /*db40*/  SHF.R.U32.HI R3, RZ, 0x5, R3 ;  /* 0x00000005ff037819 */ /* 0x000fc80000011603 */
[-C--:B------:R-:W-:Y:S02]  /*db50*/  SHF.L.U32 R2, R2, R3.reuse, RZ ;  /* 0x0000000302027219 */ /* 0x080fe400000006ff */
[----:B------:R-:W-:Y:S02]  /*db60*/  SHF.L.U32 R3, R0, R3, RZ ;  /* 0x0000000300037219 */ /* 0x000fe400000006ff */
[----:B--2---:R-:W-:-:S04]  /*db70*/  LOP3.LUT R5, R5, R2, RZ, 0xc0, !PT ;  /* 0x0000000205057212 */ /* 0x004fc800078ec0ff */
[----:B------:R-:W-:-:S13]  /*db80*/  ISETP.NE.AND P0, PT, R5, R2, PT ;  /* 0x000000020500720c */ /* 0x000fda0003f05270 */
[----:B------:R-:W-:Y:S05]  /*db90*/  @P0 BRA `(.L_x_323) ;  /* 0x00000000005c0947 */ /* 0x000fea0003800000 */
[----:B------:R-:W1:Y:S02]  /*dba0*/  LDS R0, [UR6+0x18] ;  /* 0x00001806ff007984 */ /* 0x000e640008000800 */
[----:B-1----:R-:W-:-:S04]  /*dbb0*/  LOP3.LUT R0, R0, R3, RZ, 0xc0, !PT ;  /* 0x0000000300007212 */ /* 0x002fc800078ec0ff */
[----:B------:R-:W-:-:S13]  /*dbc0*/  ISETP.NE.AND P0, PT, R0, R3, PT ;  /* 0x000000030000720c */ /* 0x000fda0003f05270 */
[----:B------:R-:W-:Y:S05]  /*dbd0*/  @P0 BRA `(.L_x_324) ;  /* 0x0000000000400947 */ /* 0x000fea0003800000 */
[----:B------:R-:W-:Y:S01]  /*dbe0*/  R2UR UR8, R2 ;  /* 0x00000000020872ca */ /* 0x000fe200000e0000 */
[----:B------:R-:W-:Y:S01]  /*dbf0*/  VOTEU.ANY UR7, UPT, PT ;  /* 0x0000000000077886 */ /* 0x000fe200038e0100 */
[----:B------:R-:W1:Y:S01]  /*dc00*/  S2R R2, SR_LANEID ;  /* 0x0000000000027919 */ /* 0x000e620000000000 */
[----:B------:R-:W-:Y:S01]  /*dc10*/  LOP3.LUT R4, RZ, R3, RZ, 0x33, !PT ;  /* 0x00000003ff047212 */ /* 0x000fe200078e33ff */
[----:B------:R-:W-:-:S03]  /*dc20*/  UFLO.U32 UR7, UR7 ;  /* 0x00000007000772bd */ /* 0x000fc600080e0000 */
[----:B------:R-:W2:Y:S06]  /*dc30*/  REDUX UR4, R4 ;  /* 0x00000000040473c4 */ /* 0x000eac0000000000 */
[----:B------:R-:W-:-:S06]  /*dc40*/  ULOP3.LUT UR8, URZ, UR8, URZ, 0x33, !UPT ;  /* 0x00000008ff087292 */ /* 0x000fcc000f8e33ff */
[----:B------:R-:W-:-:S04]  /*dc50*/  IMAD.U32 R0, RZ, RZ, UR8 ;  /* 0x00000008ff007e24 */ /* 0x000fc8000f8e00ff */
[----:B------:R-:W3:Y:S02]  /*dc60*/  REDUX UR5, R0 ;  /* 0x00000000000573c4 */ /* 0x000ee40000000000 */
[----:B------:R4:W-:Y:S01]  /*dc70*/  UTCATOMSWS.AND URZ, UR8 ;  /* 0x0000000800ff79e3 */ /* 0x0009e20008000000 */
[----:B-1----:R-:W-:Y:S01]  /*dc80*/  ISETP.EQ.U32.AND P0, PT, R2, UR7, PT ;  /* 0x0000000702007c0c */ /* 0x002fe2000bf02070 */
[----:B--2---:R-:W-:Y:S02]  /*dc90*/  IMAD.U32 R2, RZ, RZ, UR4 ;  /* 0x00000004ff027e24 */ /* 0x004fe4000f8e00ff */
[----:B---3--:R-:W-:-:S10]  /*dca0*/  IMAD.U32 R3, RZ, RZ, UR5 ;  /* 0x00000005ff037e24 */ /* 0x008fd4000f8e00ff */
[----:B------:R4:W-:Y:S04]  /*dcb0*/  @P0 ATOMS.AND RZ, [UR6+0x14], R3 ;  /* 0x00001403ffff098c */ /* 0x0009e8000a800006 */
[----:B------:R4:W-:Y:S01]  /*dcc0*/  @P0 ATOMS.AND RZ, [UR6+0x18], R2 ;  /* 0x00001802ffff098c */ /* 0x0009e2000a800006 */
[----:B------:R-:W-:Y:S05]  /*dcd0*/  BRA `(.L_x_325) ;  /* 0x0000000000147947 */ /* 0x000fea0003800000 */
.L_x_324:
[----:B------:R-:W-:Y:S02]  /*dce0*/  MOV R2, 0xdd00 ;  /* 0x0000dd0000027802 */ /* 0x000fe40000000f00 */
[----:B------:R-:W-:Y:S05]  /*dcf0*/  CALL.REL.NOINC `($__internal_0_$__cuda_sm10x_tcgen05_guardrail_trap_col_being_dealloced_not_returned_by_alloc) ;  /* 0x0000001000ec7944 */ /* 0x000fea0003c00000 */
[----:B------:R-:W-:Y:S05]  /*dd00*/  BRA `(.L_x_325) ;  /* 0x0000000000087947 */ /* 0x000fea0003800000 */
.L_x_323:
[----:B------:R-:W-:Y:S02]  /*dd10*/  MOV R2, 0xdd30 ;  /* 0x0000dd3000027802 */ /* 0x000fe40000000f00 */
[----:B------:R-:W-:Y:S05]  /*dd20*/  CALL.REL.NOINC `($__internal_2_$__cuda_sm10x_tcgen05_guardrail_trap_unallocated_columns_being_dealloced) ;  /* 0x0000001000f87944 */ /* 0x000fea0003c00000 */
.L_x_325:
[----:B------:R-:W-:Y:S01]  /*dd30*/  NOP ;  /* 0x0000000000007918 */ /* 0x000fe20000000000 */
[----:B----4-:R-:W-:Y:S05]  /*dd40*/  EXIT ;  /* 0x000000000000794d */ /* 0x010fea0003800000 */
.L_x_35:
[----:B------:R-:W-:-:S07]  /*dd50*/  MOV R0, UR4 ;  /* 0x0000000400007c02 */ /* 0x000fce0008000f00 */
.L_x_326:
[----:B-1----:R1:W2:Y:S02]  /*dd60*/  SYNCS.PHASECHK.TRANS64.TRYWAIT P0, [R0+URZ+0x3800], R3 ;  /* 0x00380003000075a7 */ /* 0x0022a400080011ff */
[----:B--2---:R-:W-:Y:S05]  /*dd70*/  @!P0 NANOSLEEP.SYNCS 0x989680 ;  /* 0x009896800000895d */ /* 0x004fea0003900000 */
[----:B------:R-:W2:Y:S02]  /*dd80*/  @!P0 SYNCS.PHASECHK.TRANS64 P0, [R0+URZ+0x3800], R3 ;  /* 0x00380003000085a7 */ /* 0x000ea400080010ff */
[----:B--2---:R-:W-:Y:S05]  /*dd90*/  @!P0 BRA `(.L_x_326) ;  /* 0xfffffffc00f08947 */ /* 0x004fea000383ffff */
[----:B------:R-:W-:Y:S05]  /*dda0*/  BRA `(.L_x_327) ;  /* 0xffffff3c00687947 */ /* 0x000fea000383ffff */
.L_x_37:
[----:B-1----:R-:W-:-:S07]  /*ddb0*/  MOV R0, UR4 ;  /* 0x0000000400007c02 */ /* 0x002fce0008000f00 */
.L_x_328:
[----:B-1----:R1:W2:Y:S02]  /*ddc0*/  SYNCS.PHASECHK.TRANS64.TRYWAIT P0, [R0+URZ+0x3820], R3 ;  /* 0x00382003000075a7 */ /* 0x0022a400080011ff */
[----:B--2---:R-:W-:Y:S05]  /*ddd0*/  @!P0 NANOSLEEP.SYNCS 0x989680 ;  /* 0x009896800000895d */ /* 0x004fea0003900000 */
[----:B------:R-:W2:Y:S02]  /*dde0*/  @!P0 SYNCS.PHASECHK.TRANS64 P0, [R0+URZ+0x3820], R3 ;  /* 0x00382003000085a7 */ /* 0x000ea400080010ff */
[----:B--2---:R-:W-:Y:S05]  /*ddf0*/  @!P0 BRA `(.L_x_328) ;  /* 0xfffffffc00f08947 */ /* 0x004fea000383ffff */
[----:B------:R-:W-:Y:S05]  /*de00*/  BRA `(.L_x_329) ;  /* 0xffffff3c00647947 */ /* 0x000fea000383ffff */
.L_x_39:
[----:B------:R-:W-:-:S07]  /*de10*/  MOV R5, UR4 ;  /* 0x0000000400057c02 */ /* 0x000fce0008000f00 */
.L_x_330:
[----:B--2---:R2:W3:Y:S02]  /*de20*/  SYNCS.PHASECHK.TRANS64.TRYWAIT P0, [R5+URZ+0x3858], R2 ;  /* 0x00385802050075a7 */ /* 0x0044e400080011ff */
[----:B---3--:R-:W-:Y:S05]  /*de30*/  @!P0 NANOSLEEP.SYNCS 0x989680 ;  /* 0x009896800000895d */ /* 0x008fea0003900000 */
[----:B------:R-:W3:Y:S02]  /*de40*/  @!P0 SYNCS.PHASECHK.TRANS64 P0, [R5+URZ+0x3858], R2 ;  /* 0x00385802050085a7 */ /* 0x000ee400080010ff */
[----:B---3--:R-:W-:Y:S05]  /*de50*/  @!P0 BRA `(.L_x_330) ;  /* 0xfffffffc00f08947 */ /* 0x008fea000383ffff */
[----:B------:R-:W-:Y:S05]  /*de60*/  BRA `(.L_x_331) ;  /* 0xffffff3c00687947 */ /* 0x000fea000383ffff */
.L_x_43:
[----:B------:R-:W-:-:S07]  /*de70*/  MOV R0, UR4 ;  /* 0x0000000400007c02 */ /* 0x000fce0008000f00 */
.L_x_332:
[----:B-1----:R1:W3:Y:S02]  /*de80*/  SYNCS.PHASECHK.TRANS64.TRYWAIT P0, [R0+URZ+0x3808], R3 ;  /* 0x00380803000075a7 */ /* 0x0022e400080011ff */
[----:B---3--:R-:W-:Y:S05]  /*de90*/  @!P0 NANOSLEEP.SYNCS 0x989680 ;  /* 0x009896800000895d */ /* 0x008fea0003900000 */
[----:B------:R-:W3:Y:S02]  /*dea0*/  @!P0 SYNCS.PHASECHK.TRANS64 P0, [R0+URZ+0x3808], R3 ;  /* 0x00380803000085a7 */ /* 0x000ee400080010ff */
[----:B---3--:R-:W-:Y:S05]  /*deb0*/  @!P0 BRA `(.L_x_332) ;  /* 0xfffffffc00f08947 */ /* 0x008fea000383ffff */
[----:B------:R-:W-:Y:S05]  /*dec0*/  BRA `(.L_x_333) ;  /* 0xffffff3c00947947 */ /* 0x000fea000383ffff */
.L_x_45:
[----:B--2---:R-:W-:-:S07]  /*ded0*/  MOV R5, UR4 ;  /* 0x0000000400057c02 */ /* 0x004fce0008000f00 */
.L_x_334:
[----:B--2---:R2:W3:Y:S02]  /*dee0*/  SYNCS.PHASECHK.TRANS64.TRYWAIT P0, [R5+URZ+0x3868], R2 ;  /* 0x00386802050075a7 */ /* 0x0044e400080011ff */
[----:B---3--:R-:W-:Y:S05]  /*def0*/  @!P0 NANOSLEEP.SYNCS 0x989680 ;  /* 0x009896800000895d */ /* 0x008fea0003900000 */
[----:B------:R-:W3:Y:S02]  /*df00*/  @!P0 SYNCS.PHASECHK.TRANS64 P0, [R5+URZ+0x3868], R2 ;  /* 0x00386802050085a7 */ /* 0x000ee400080010ff */
[----:B---3--:R-:W-:Y:S05]  /*df10*/  @!P0 BRA `(.L_x_334) ;  /* 0xfffffffc00f08947 */ /* 0x008fea000383ffff */
[----:B------:R-:W-:Y:S05]  /*df20*/  BRA `(.L_x_335) ;  /* 0xffffff3c00907947 */ /* 0x000fea000383ffff */
.L_x_49:
[----:B------:R-:W-:-:S07]  /*df30*/  MOV R0, UR4 ;  /* 0x0000000400007c02 */ /* 0x000fce0008000f00 */
.L_x_336:
[----:B---3--:R3:W4:Y:S02]  /*df40*/  SYNCS.PHASECHK.TRANS64.TRYWAIT P0, [R0+URZ+0x3828], R3 ;  /* 0x00382803000075a7 */ /* 0x00872400080011ff */
[----:B----4-:R-:W-:Y:S05]  /*df50*/  @!P0 NANOSLEEP.SYNCS 0x989680 ;  /* 0x009896800000895d */ /* 0x010fea0003900000 */
[----:B------:R-:W4:Y:S02]  /*df60*/  @!P0 SYNCS.PHASECHK.TRANS64 P0, [R0+URZ+0x3828], R3 ;  /* 0x00382803000085a7 */ /* 0x000f2400080010ff */
[----:B----4-:R-:W-:Y:S05]  /*df70*/  @!P0 BRA `(.L_x_336) ;  /* 0xfffffffc00f08947 */ /* 0x010fea000383ffff */
[----:B------:R-:W-:Y:S05]  /*df80*/  BRA `(.L_x_337) ;  /* 0xffffff3c00c87947 */ /* 0x000fea000383ffff */
.L_x_51:
[----:B--2---:R-:W-:-:S07]  /*df90*/  MOV R5, UR4 ;  /* 0x0000000400057c02 */ /* 0x004fce0008000f00 */
.L_x_338:
[----:B--2---:R2:W4:Y:S02]  /*dfa0*/  SYNCS.PHASECHK.TRANS64.TRYWAIT P0, [R5+URZ+0x38a0], R2 ;  /* 0x0038a002050075a7 */ /* 0x00452400080011ff */
[----:B----4-:R-:W-:Y:S05]  /*dfb0*/  @!P0 NANOSLEEP.SYNCS 0x989680 ;  /* 0x009896800000895d */ /* 0x010fea0003900000 */
[----:B------:R-:W4:Y:S02]  /*dfc0*/  @!P0 SYNCS.PHASECHK.TRANS64 P0, [R5+URZ+0x38a0], R2 ;  /* 0x0038a002050085a7 */ /* 0x000f2400080010ff */
[----:B----4-:R-:W-:Y:S05]  /*dfd0*/  @!P0 BRA `(.L_x_338) ;  /* 0xfffffffc00f08947 */ /* 0x010fea000383ffff */
[----:B------:R-:W-:Y:S05]  /*dfe0*/  BRA `(.L_x_339) ;  /* 0xffffff3c00c07947 */ /* 0x000fea000383ffff */
.L_x_53:
[----:B---3--:R-:W-:-:S07]  /*dff0*/  MOV R0, UR4 ;  /* 0x0000000400007c02 */ /* 0x008fce0008000f00 */
.L_x_340:
[----:B---3--:R3:W4:Y:S02]  /*e000*/  SYNCS.PHASECHK.TRANS64.TRYWAIT P0, [R0+URZ+0x3858], R3 ;  /* 0x00385803000075a7 */ /* 0x00872400080011ff */
[----:B----4-:R-:W-:Y:S05]  /*e010*/  @!P0 NANOSLEEP.SYNCS 0x989680 ;  /* 0x009896800000895d */ /* 0x010fea0003900000 */
[----:B------:R-:W4:Y:S02]  /*e020*/  @!P0 SYNCS.PHASECHK.TRANS64 P0, [R0+URZ+0x3858], R3 ;  /* 0x00385803000085a7 */ /* 0x000f2400080010ff */
[----:B----4-:R-:W-:Y:S05]  /*e030*/  @!P0 BRA `(.L_x_340) ;  /* 0xfffffffc00f08947 */ /* 0x010fea000383ffff */
[----:B------:R-:W-:Y:S05]  /*e040*/  BRA `(.L_x_341) ;  /* 0xffffff3c00b87947 */ /* 0x000fea000383ffff */
.L_x_57:
[----:B------:R-:W-:Y:S07]  /*e050*/  MOV R0, UR8 ;  /* 0x0000000800007c02 */ /* 0x000fee0008000f00 */
.L_x_342:
[----:B--2---:R2:W3:Y:S02]  /*e060*/  SYNCS.PHASECHK.TRANS64.TRYWAIT P0, [R0+URZ+0x3820], R3 ;  /* 0x00382003000075a7 */ /* 0x0044e400080011ff */
[----:B---3--:R-:W-:Y:S05]  /*e070*/  @!P0 NANOSLEEP.SYNCS 0x989680 ;  /* 0x009896800000895d */ /* 0x008fea0003900000 */
[----:B------:R-:W3:Y:S02]  /*e080*/  @!P0 SYNCS.PHASECHK.TRANS64 P0, [R0+URZ+0x3820], R3 ;  /* 0x00382003000085a7 */ /* 0x000ee400080010ff */
[----:B---3--:R-:W-:Y:S05]  /*e090*/  @!P0 BRA `(.L_x_342) ;  /* 0xfffffffc00f08947 */ /* 0x008fea000383ffff */
[----:B------:R-:W-:Y:S05]  /*e0a0*/  BRA `(.L_x_343) ;  /* 0xffffff4000a47947 */ /* 0x000fea000383ffff */
.L_x_60:
[----:B------:R-:W-:Y:S07]  /*e0b0*/  MOV R0, UR4 ;  /* 0x0000000400007c02 */ /* 0x000fee0008000f00 */
.L_x_344:
[----:B--2---:R2:W3:Y:S02]  /*e0c0*/  SYNCS.PHASECHK.TRANS64.TRYWAIT P0, [R0+URZ+0x38a8], R3 ;  /* 0x0038a803000075a7 */ /* 0x0044e400080011ff */
[----:B---3--:R-:W-:Y:S05]  /*e0d0*/  @!P0 NANOSLEEP.SYNCS 0x989680 ;  /* 0x009896800000895d */ /* 0x008fea0003900000 */
[----:B------:R-:W3:Y:S02]  /*e0e0*/  @!P0 SYNCS.PHASECHK.TRANS64 P0, [R0+URZ+0x38a8], R3 ;  /* 0x0038a803000085a7 */ /* 0x000ee400080010ff */
[----:B---3--:R-:W-:Y:S05]  /*e0f0*/  @!P0 BRA `(.L_x_344) ;  /* 0xfffffffc00f08947 */ /* 0x008fea000383ffff */
[----:B------:R-:W-:Y:S05]  /*e100*/  BRA `(.L_x_345) ;  /* 0xffffff4000ec7947 */ /* 0x000fea000383ffff */
.L_x_62:
[----:B------:R-:W-:Y:S07]  /*e110*/  MOV R0, UR4 ;  /* 0x0000000400007c02 */ /* 0x000fee0008000f00 */
.L_x_346:
[----:B--2---:R2:W3:Y:S02]  /*e120*/  SYNCS.PHASECHK.TRANS64.TRYWAIT P0, [R0+URZ+0x3868], R3 ;  /* 0x00386803000075a7 */ /* 0x0044e400080011ff */
[----:B---3--:R-:W-:Y:S05]  /*e130*/  @!P0 NANOSLEEP.SYNCS 0x989680 ;  /* 0x009896800000895d */ /* 0x008fea0003900000 */
[----:B------:R-:W3:Y:S02]  /*e140*/  @!P0 SYNCS.PHASECHK.TRANS64 P0, [R0+URZ+0x3868], R3 ;  /* 0x00386803000085a7 */ /* 0x000ee400080010ff */
[----:B---3--:R-:W-:Y:S05]  /*e150*/  @!P0 BRA `(.L_x_346) ;  /* 0xfffffffc00f08947 */ /* 0x008fea000383ffff */
[----:B------:R-:W-:Y:S05]  /*e160*/  BRA `(.L_x_347) ;  /* 0xffffff4000e87947 */ /* 0x000fea000383ffff */
.L_x_68:
[----:B------:R-:W-:Y:S07]  /*e170*/  MOV R0, UR8 ;  /* 0x0000000800007c02 */ /* 0x000fee0008000f00 */
.L_x_348:
[----:B--2---:R2:W3:Y:S02]  /*e180*/  SYNCS.PHASECHK.TRANS64.TRYWAIT P0, [R0+URZ+0x3820], R3 ;  /* 0x00382003000075a7 */ /* 0x0044e400080011ff */
[----:B---3--:R-:W-:Y:S05]  /*e190*/  @!P0 NANOSLEEP.SYNCS 0x989680 ;  /* 0x009896800000895d */ /* 0x008fea0003900000 */
[----:B------:R-:W3:Y:S02]  /*e1a0*/  @!P0 SYNCS.PHASECHK.TRANS64 P0, [R0+URZ+0x3820], R3 ;  /* 0x00382003000085a7 */ /* 0x000ee400080010ff */
[----:B---3--:R-:W-:Y:S05]  /*e1b0*/  @!P0 BRA `(.L_x_348) ;  /* 0xfffffffc00f08947 */ /* 0x008fea000383ffff */
[----:B------:R-:W-:Y:S05]  /*e1c0*/  BRA `(.L_x_349) ;  /* 0xffffff4400fc7947 */ /* 0x000fea000383ffff */
.L_x_70:
[----:B------:R-:W-:Y:S07]  /*e1d0*/  MOV R0, UR4 ;  /* 0x0000000400007c02 */ /* 0x000fee0008000f00 */
.L_x_350:
[----:B--2---:R2:W3:Y:S02]  /*e1e0*/  SYNCS.PHASECHK.TRANS64.TRYWAIT P0, [R0+URZ+0x38a0], R3 ;  /* 0x0038a003000075a7 */ /* 0x0044e400080011ff */
[----:B---3--:R-:W-:Y:S05]  /*e1f0*/  @!P0 NANOSLEEP.SYNCS 0x989680 ;  /* 0x009896800000895d */ /* 0x008fea0003900000 */
[----:B------:R-:W3:Y:S02]  /*e200*/  @!P0 SYNCS.PHASECHK.TRANS64 P0, [R0+URZ+0x38a0], R3 ;  /* 0x0038a003000085a7 */ /* 0x000ee400080010ff */
[----:B---3--:R-:W-:Y:S05]  /*e210*/  @!P0 BRA `(.L_x_350) ;  /* 0xfffffffc00f08947 */ /* 0x008fea000383ffff */
[----:B------:R-:W-:Y:S05]  /*e220*/  BRA `(.L_x_351) ;  /* 0xffffff4400f87947 */ /* 0x000fea000383ffff */
.L_x_72:
[----:B------:R-:W-:Y:S07]  /*e230*/  MOV R0, UR4 ;  /* 0x0000000400007c02 */ /* 0x000fee0008000f00 */
.L_x_352:
[----:B--2---:R2:W3:Y:S02]  /*e240*/  SYNCS.PHASECHK.TRANS64.TRYWAIT P0, [R0+URZ+0x3858], R3 ;  /* 0x00385803000075a7 */ /* 0x0044e400080011ff */
[----:B---3--:R-:W-:Y:S05]  /*e250*/  @!P0 NANOSLEEP.SYNCS 0x989680 ;  /* 0x009896800000895d */ /* 0x008fea0003900000 */
[----:B------:R-:W3:Y:S02]  /*e260*/  @!P0 SYNCS.PHASECHK.TRANS64 P0, [R0+URZ+0x3858], R3 ;  /* 0x00385803000085a7 */ /* 0x000ee400080010ff */
[----:B---3--:R-:W-:Y:S05]  /*e270*/  @!P0 BRA `(.L_x_352) ;  /* 0xfffffffc00f08947 */ /* 0x008fea000383ffff */
[----:B------:R-:W-:Y:S05]  /*e280*/  BRA `(.L_x_353) ;  /* 0xffffff4400f47947 */ /* 0x000fea000383ffff */
.L_x_80:
[----:B------:R-:W-:-:S07]  /*e290*/  MOV R0, UR4 ;  /* 0x0000000400007c02 */ /* 0x000fce0008000f00 */
.L_x_354:
[----:B--2---:R2:W3:Y:S02]  /*e2a0*/  SYNCS.PHASECHK.TRANS64.TRYWAIT P0, [R0+URZ+0x38a8], R3 ;  /* 0x0038a803000075a7 */ /* 0x0044e400080011ff */
[----:B---3--:R-:W-:Y:S05]  /*e2b0*/  @!P0 NANOSLEEP.SYNCS 0x989680 ;  /* 0x009896800000895d */ /* 0x008fea0003900000 */
[----:B------:R-:W3:Y:S02]  /*e2c0*/  @!P0 SYNCS.PHASECHK.TRANS64 P0, [R0+URZ+0x38a8], R3 ;  /* 0x0038a803000085a7 */ /* 0x000ee400080010ff */
[----:B---3--:R-:W-:Y:S05]  /*e2d0*/  @!P0 BRA `(.L_x_354) ;  /* 0xfffffffc00f08947 */ /* 0x008fea000383ffff */
[----:B------:R-:W-:Y:S05]  /*e2e0*/  BRA `(.L_x_355) ;  /* 0xffffff4800f47947 */ /* 0x000fea000383ffff */
.L_x_82:
[----:B--2---:R-:W-:-:S07]  /*e2f0*/  MOV R0, UR4 ;  /* 0x0000000400007c02 */ /* 0x004fce0008000f00 */
.L_x_356:
[----:B--2---:R2:W3:Y:S02]  /*e300*/  SYNCS.PHASECHK.TRANS64.TRYWAIT P0, [R0+URZ+0x3868], R5 ;  /* 0x00386805000075a7 */ /* 0x0044e400080011ff */
[----:B---3--:R-:W-:Y:S05]  /*e310*/  @!P0 NANOSLEEP.SYNCS 0x989680 ;  /* 0x009896800000895d */ /* 0x008fea0003900000 */
[----:B------:R-:W3:Y:S02]  /*e320*/  @!P0 SYNCS.PHASECHK.TRANS64 P0, [R0+URZ+0x3868], R5 ;  /* 0x00386805000085a7 */ /* 0x000ee400080010ff */
[----:B---3--:R-:W-:Y:S05]  /*e330*/  @!P0 BRA `(.L_x_356) ;  /* 0xfffffffc00f08947 */ /* 0x008fea000383ffff */
[----:B------:R-:W-:Y:S05]  /*e340*/  BRA `(.L_x_357) ;  /* 0xffffff4800f07947 */ /* 0x000fea000383ffff */
.L_x_89:
[----:B-1----:R1:W2:Y:S02]  /*e350*/  SYNCS.PHASECHK.TRANS64.TRYWAIT P0, [R17+URZ+0x38c0], R0 ;  /* 0x0038c000110075a7 */ /* 0x0022a400080011ff */
[----:B--2---:R-:W-:Y:S05]  /*e360*/  @!P0 NANOSLEEP.SYNCS 0x989680 ;  /* 0x009896800000895d */ /* 0x004fea0003900000 */
[----:B------:R-:W2:Y:S02]  /*e370*/  @!P0 SYNCS.PHASECHK.TRANS64 P0, [R17+URZ+0x38c0], R0 ;  /* 0x0038c000110085a7 */ /* 0x000ea400080010ff */
[----:B--2---:R-:W-:Y:S05]  /*e380*/  @!P0 BRA `(.L_x_89) ;  /* 0xfffffffc00f08947 */ /* 0x004fea000383ffff */
[----:B------:R-:W-:Y:S05]  /*e390*/  BRA `(.L_x_358) ;  /* 0xffffff5000207947 */ /* 0x000fea000383ffff */
.L_x_155:
[----:B--2---:R2:W5:Y:S02]  /*e3a0*/  SYNCS.PHASECHK.TRANS64.TRYWAIT P0, [R17+URZ+0x38c8], R4 ;  /* 0x0038c804110075a7 */ /* 0x00456400080011ff */
[----:B-----5:R-:W-:Y:S05]  /*e3b0*/  @!P0 NANOSLEEP.SYNCS 0x989680 ;  /* 0x009896800000895d */ /* 0x020fea0003900000 */
[----:B------:R-:W5:Y:S02]  /*e3c0*/  @!P0 SYNCS.PHASECHK.TRANS64 P0, [R17+URZ+0x38c8], R4 ;  /* 0x0038c804110085a7 */ /* 0x000f6400080010ff */
[----:B-----5:R-:W-:Y:S05]  /*e3d0*/  @!P0 BRA `(.L_x_155) ;  /* 0xfffffffc00f08947 */ /* 0x020fea000383ffff */
[----:B------:R-:W-:Y:S05]  /*e3e0*/  BRA `(.L_x_359) ;  /* 0xffffff7c00487947 */ /* 0x000fea000383ffff */
.L_x_160:
[----:B-1----:R-:W-:-:S04]  /*e3f0*/  MOV R0, UR39 ;  /* 0x0000002700007c02 */ /* 0x002fc80008000f00 */
[----:B------:R1:W2:Y:S03]  /*e400*/  SYNCS.PHASECHK.TRANS64.TRYWAIT P0, [R0+URZ+0x3870], R3 ;  /* 0x00387003000075a7 */ /* 0x0002a600080011ff */
[----:B--2---:R-:W-:Y:S05]  /*e410*/  @!P0 NANOSLEEP.SYNCS 0x989680 ;  /* 0x009896800000895d */ /* 0x004fea0003900000 */
[----:B------:R-:W2:Y:S02]  /*e420*/  @!P0 SYNCS.PHASECHK.TRANS64 P0, [R0+URZ+0x3870], R3 ;  /* 0x00387003000085a7 */ /* 0x000ea400080010ff */
[----:B--2---:R-:W-:Y:S05]  /*e430*/  @!P0 BRA `(.L_x_160) ;  /* 0xfffffffc00ec8947 */ /* 0x004fea000383ffff */
[----:B------:R-:W-:Y:S05]  /*e440*/  BRA `(.L_x_360) ;  /* 0xffffff80002c7947 */ /* 0x000fea000383ffff */
.L_x_163:
[----:B-1----:R-:W-:-:S04]  /*e450*/  MOV R0, UR39 ;  /* 0x0000002700007c02 */ /* 0x002fc80008000f00 */
[----:B------:R1:W2:Y:S03]  /*e460*/  SYNCS.PHASECHK.TRANS64.TRYWAIT P0, [R0+URZ+0x3880], R3 ;  /* 0x00388003000075a7 */ /* 0x0002a600080011ff */
[----:B--2---:R-:W-:Y:S05]  /*e470*/  @!P0 NANOSLEEP.SYNCS 0x989680 ;  /* 0x009896800000895d */ /* 0x004fea0003900000 */
[----:B------:R-:W2:Y:S02]  /*e480*/  @!P0 SYNCS.PHASECHK.TRANS64 P0, [R0+URZ+0x3880], R3 ;  /* 0x00388003000085a7 */ /* 0x000ea400080010ff */
[----:B--2---:R-:W-:Y:S05]  /*e490*/  @!P0 BRA `(.L_x_163) ;  /* 0xfffffffc00ec8947 */ /* 0x004fea000383ffff */
[----:B------:R-:W-:Y:S05]  /*e4a0*/  BRA `(.L_x_361) ;  /* 0xffffff8000447947 */ /* 0x000fea000383ffff */
.L_x_166:
[----:B-1----:R-:W-:-:S04]  /*e4b0*/  MOV R0, UR39 ;  /* 0x0000002700007c02 */ /* 0x002fc80008000f00 */
[----:B------:R1:W2:Y:S03]  /*e4c0*/  SYNCS.PHASECHK.TRANS64.TRYWAIT P0, [R0+URZ+0x3870], R3 ;  /* 0x00387003000075a7 */ /* 0x0002a600080011ff */
[----:B--2---:R-:W-:Y:S05]  /*e4d0*/  @!P0 NANOSLEEP.SYNCS 0x989680 ;  /* 0x009896800000895d */ /* 0x004fea0003900000 */
[----:B------:R-:W2:Y:S02]  /*e4e0*/  @!P0 SYNCS.PHASECHK.TRANS64 P0, [R0+URZ+0x3870], R3 ;  /* 0x00387003000085a7 */ /* 0x000ea400080010ff */
[----:B--2---:R-:W-:Y:S05]  /*e4f0*/  @!P0 BRA `(.L_x_166) ;  /* 0xfffffffc00ec8947 */ /* 0x004fea000383ffff */
[----:B------:R-:W-:Y:S05]  /*e500*/  BRA `(.L_x_362) ;  /* 0xffffff80009c7947 */ /* 0x000fea000383ffff */
.L_x_168:
[----:B-1----:R-:W-:-:S04]  /*e510*/  MOV R0, UR39 ;  /* 0x0000002700007c02 */ /* 0x002fc80008000f00 */
[----:B------:R1:W2:Y:S03]  /*e520*/  SYNCS.PHASECHK.TRANS64.TRYWAIT P0, [R0+URZ+0x3890], R3 ;  /* 0x00389003000075a7 */ /* 0x0002a600080011ff */
[----:B--2---:R-:W-:Y:S05]  /*e530*/  @!P0 NANOSLEEP.SYNCS 0x989680 ;  /* 0x009896800000895d */ /* 0x004fea0003900000 */
[----:B------:R-:W2:Y:S02]  /*e540*/  @!P0 SYNCS.PHASECHK.TRANS64 P0, [R0+URZ+0x3890], R3 ;  /* 0x00389003000085a7 */ /* 0x000ea400080010ff */
[----:B--2---:R-:W-:Y:S05]  /*e550*/  @!P0 BRA `(.L_x_168) ;  /* 0xfffffffc00ec8947 */ /* 0x004fea000383ffff */
[----:B------:R-:W-:Y:S05]  /*e560*/  BRA `(.L_x_363) ;  /* 0xffffff8000dc7947 */ /* 0x000fea000383ffff */
.L_x_175:
[----:B-1----:R-:W-:-:S04]  /*e570*/  MOV R0, UR39 ;  /* 0x0000002700007c02 */ /* 0x002fc80008000f00 */
[----:B------:R1:W3:Y:S03]  /*e580*/  SYNCS.PHASECHK.TRANS64.TRYWAIT P1, [R0+URZ+0x3880], R3 ;  /* 0x00388003000075a7 */ /* 0x0002e600080211ff */
[----:B---3--:R-:W-:Y:S05]  /*e590*/  @!P1 NANOSLEEP.SYNCS 0x989680 ;  /* 0x009896800000995d */ /* 0x008fea0003900000 */
[----:B------:R-:W3:Y:S02]  /*e5a0*/  @!P1 SYNCS.PHASECHK.TRANS64 P1, [R0+URZ+0x3880], R3 ;  /* 0x00388003000095a7 */ /* 0x000ee400080210ff */
[----:B---3--:R-:W-:Y:S05]  /*e5b0*/  @!P1 BRA `(.L_x_175) ;  /* 0xfffffffc00ec9947 */ /* 0x008fea000383ffff */
[----:B------:R-:W-:Y:S05]  /*e5c0*/  BRA `(.L_x_364) ;  /* 0xffffff8400f47947 */ /* 0x000fea000383ffff */
.L_x_178:
[----:B-1----:R-:W-:-:S04]  /*e5d0*/  MOV R0, UR39 ;  /* 0x0000002700007c02 */ /* 0x002fc80008000f00 */
[----:B------:R1:W3:Y:S03]  /*e5e0*/  SYNCS.PHASECHK.TRANS64.TRYWAIT P0, [R0+URZ+0x3898], R3 ;  /* 0x00389803000075a7 */ /* 0x0002e600080011ff */
[----:B---3--:R-:W-:Y:S05]  /*e5f0*/  @!P0 NANOSLEEP.SYNCS 0x989680 ;  /* 0x009896800000895d */ /* 0x008fea0003900000 */
[----:B------:R-:W3:Y:S02]  /*e600*/  @!P0 SYNCS.PHASECHK.TRANS64 P0, [R0+URZ+0x3898], R3 ;  /* 0x00389803000085a7 */ /* 0x000ee400080010ff */
[----:B---3--:R-:W-:Y:S05]  /*e610*/  @!P0 BRA `(.L_x_178) ;  /* 0xfffffffc00ec8947 */ /* 0x008fea000383ffff */
[----:B------:R-:W-:Y:S05]  /*e620*/  BRA `(.L_x_365) ;  /* 0xffffff88007c7947 */ /* 0x000fea000383ffff */
.L_x_187:
[----:B-1----:R-:W-:-:S04]  /*e630*/  MOV R0, UR40 ;  /* 0x0000002800007c02 */ /* 0x002fc80008000f00 */
[----:B------:R1:W4:Y:S03]  /*e640*/  SYNCS.PHASECHK.TRANS64.TRYWAIT P0, [R0+URZ+0x3870], R43 ;  /* 0x0038702b000075a7 */ /* 0x00032600080011ff */
[----:B----4-:R-:W-:Y:S05]  /*e650*/  @!P0 NANOSLEEP.SYNCS 0x989680 ;  /* 0x009896800000895d */ /* 0x010fea0003900000 */
[----:B------:R-:W4:Y:S02]  /*e660*/  @!P0 SYNCS.PHASECHK.TRANS64 P0, [R0+URZ+0x3870], R43 ;  /* 0x0038702b000085a7 */ /* 0x000f2400080010ff */
[----:B----4-:R-:W-:Y:S05]  /*e670*/  @!P0 BRA `(.L_x_187) ;  /* 0xfffffffc00ec8947 */ /* 0x010fea000383ffff */
[----:B------:R-:W-:Y:S05]  /*e680*/  BRA `(.L_x_366) ;  /* 0xffffff8c00b87947 */ /* 0x000fea000383ffff */
.L_x_190:
[----:B-1----:R-:W-:-:S04]  /*e690*/  MOV R0, UR40 ;  /* 0x0000002800007c02 */ /* 0x002fc80008000f00 */
[----:B------:R1:W4:Y:S03]  /*e6a0*/  SYNCS.PHASECHK.TRANS64.TRYWAIT P0, [R0+URZ+0x3890], R3 ;  /* 0x00389003000075a7 */ /* 0x00032600080011ff */
[----:B----4-:R-:W-:Y:S05]  /*e6b0*/  @!P0 NANOSLEEP.SYNCS 0x989680 ;  /* 0x009896800000895d */ /* 0x010fea0003900000 */
[----:B------:R-:W4:Y:S02]  /*e6c0*/  @!P0 SYNCS.PHASECHK.TRANS64 P0, [R0+URZ+0x3890], R3 ;  /* 0x00389003000085a7 */ /* 0x000f2400080010ff */
[----:B----4-:R-:W-:Y:S05]  /*e6d0*/  @!P0 BRA `(.L_x_190) ;  /* 0xfffffffc00ec8947 */ /* 0x010fea000383ffff */
[----:B------:R-:W-:Y:S05]  /*e6e0*/  BRA `(.L_x_367) ;  /* 0xffffff8c00d47947 */ /* 0x000fea000383ffff */
.L_x_192:
[----:B-1----:R-:W-:-:S04]  /*e6f0*/  MOV R3, UR40 ;  /* 0x0000002800037c02 */ /* 0x002fc80008000f00 */
[----:B------:R1:W2:Y:S03]  /*e700*/  SYNCS.PHASECHK.TRANS64.TRYWAIT P1, [R3+URZ+0x38c0], R0 ;  /* 0x0038c000030075a7 */ /* 0x0002a600080211ff */
[----:B--2---:R-:W-:Y:S05]  /*e710*/  @!P1 NANOSLEEP.SYNCS 0x989680 ;  /* 0x009896800000995d */ /* 0x004fea0003900000 */
[----:B------:R-:W2:Y:S02]  /*e720*/  @!P1 SYNCS.PHASECHK.TRANS64 P1, [R3+URZ+0x38c0], R0 ;  /* 0x0038c000030095a7 */ /* 0x000ea400080210ff */
[----:B--2---:R-:W-:Y:S05]  /*e730*/  @!P1 BRA `(.L_x_192) ;  /* 0xfffffffc00ec9947 */ /* 0x004fea000383ffff */
[----:B------:R-:W-:Y:S05]  /*e740*/  BRA `(.L_x_368) ;  /* 0xffffff8c00f07947 */ /* 0x000fea000383ffff */
.L_x_201:
[----:B-1----:R-:W-:-:S04]  /*e750*/  MOV R0, UR40 ;  /* 0x0000002800007c02 */ /* 0x002fc80008000f00 */
[----:B------:R1:W2:Y:S03]  /*e760*/  SYNCS.PHASECHK.TRANS64.TRYWAIT P1, [R0+URZ+0x3880], R3 ;  /* 0x00388003000075a7 */ /* 0x0002a600080211ff */
[----:B--2---:R-:W-:Y:S05]  /*e770*/  @!P1 NANOSLEEP.SYNCS 0x989680 ;  /* 0x009896800000995d */ /* 0x004fea0003900000 */
[----:B------:R-:W2:Y:S02]  /*e780*/  @!P1 SYNCS.PHASECHK.TRANS64 P1, [R0+URZ+0x3880], R3 ;  /* 0x00388003000095a7 */ /* 0x000ea400080210ff */
[----:B--2---:R-:W-:Y:S05]  /*e790*/  @!P1 BRA `(.L_x_201) ;  /* 0xfffffffc00ec9947 */ /* 0x004fea000383ffff */
[----:B------:R-:W-:Y:S05]  /*e7a0*/  BRA `(.L_x_369) ;  /* 0xffffff9800607947 */ /* 0x000fea000383ffff */
.L_x_205:
[----:B-1----:R-:W-:-:S04]  /*e7b0*/  MOV R0, UR40 ;  /* 0x0000002800007c02 */ /* 0x002fc80008000f00 */
[----:B------:R1:W2:Y:S03]  /*e7c0*/  SYNCS.PHASECHK.TRANS64.TRYWAIT P0, [R0+URZ+0x3898], R3 ;  /* 0x00389803000075a7 */ /* 0x0002a600080011ff */
[----:B--2---:R-:W-:Y:S05]  /*e7d0*/  @!P0 NANOSLEEP.SYNCS 0x989680 ;  /* 0x009896800000895d */ /* 0x004fea0003900000 */
[----:B------:R-:W2:Y:S02]  /*e7e0*/  @!P0 SYNCS.PHASECHK.TRANS64 P0, [R0+URZ+0x3898], R3 ;  /* 0x00389803000085a7 */ /* 0x000ea400080010ff */
[----:B--2---:R-:W-:Y:S05]  /*e7f0*/  @!P0 BRA `(.L_x_205) ;  /* 0xfffffffc00ec8947 */ /* 0x004fea000383ffff */
[----:B------:R-:W-:Y:S05]  /*e800*/  BRA `(.L_x_370) ;  /* 0xffffff9800c87947 */ /* 0x000fea000383ffff */
.L_x_207:
[----:B-1----:R-:W-:-:S04]  /*e810*/  MOV R3, UR40 ;  /* 0x0000002800037c02 */ /* 0x002fc80008000f00 */
[----:B------:R1:W2:Y:S03]  /*e820*/  SYNCS.PHASECHK.TRANS64.TRYWAIT P1, [R3+URZ+0x38c8], R0 ;  /* 0x0038c800030075a7 */ /* 0x0002a600080211ff */
[----:B--2---:R-:W-:Y:S05]  /*e830*/  @!P1 NANOSLEEP.SYNCS 0x989680 ;  /* 0x009896800000995d */ /* 0x004fea0003900000 */
[----:B------:R-:W2:Y:S02]  /*e840*/  @!P1 SYNCS.PHASECHK.TRANS64 P1, [R3+URZ+0x38c8], R0 ;  /* 0x0038c800030095a7 */ /* 0x000ea400080210ff */
[----:B--2---:R-:W-:Y:S05]  /*e850*/  @!P1 BRA `(.L_x_207) ;  /* 0xfffffffc00ec9947 */ /* 0x004fea000383ffff */
[----:B------:R-:W-:Y:S05]  /*e860*/  BRA `(.L_x_371) ;  /* 0xffffff9800d87947 */ /* 0x000fea000383ffff */
.L_x_216:
[----:B-1----:R-:W-:-:S04]  /*e870*/  MOV R0, UR55 ;  /* 0x0000003700007c02 */ /* 0x002fc80008000f00 */
[----:B------:R1:W2:Y:S03]  /*e880*/  SYNCS.PHASECHK.TRANS64.TRYWAIT P0, [R0+URZ], R3 ;  /* 0x00000003000075a7 */ /* 0x0002a600080011ff */
[----:B--2---:R-:W-:Y:S05]  /*e890*/  @!P0 NANOSLEEP.SYNCS 0x989680 ;  /* 0x009896800000895d */ /* 0x004fea0003900000 */
[----:B------:R-:W2:Y:S02]  /*e8a0*/  @!P0 SYNCS.PHASECHK.TRANS64 P0, [R0+URZ], R3 ;  /* 0x00000003000085a7 */ /* 0x000ea400080010ff */
[----:B--2---:R-:W-:Y:S05]  /*e8b0*/  @!P0 BRA `(.L_x_216) ;  /* 0xfffffffc00ec8947 */ /* 0x004fea000383ffff */
[----:B------:R-:W-:Y:S05]  /*e8c0*/  BRA `(.L_x_372) ;  /* 0xffffffa400747947 */ /* 0x000fea000383ffff */
.L_x_219:
[----:B-1----:R-:W-:-:S04]  /*e8d0*/  MOV R0, UR43 ;  /* 0x0000002b00007c02 */ /* 0x002fc80008000f00 */
[----:B------:R1:W2:Y:S03]  /*e8e0*/  SYNCS.PHASECHK.TRANS64.TRYWAIT P1, [R0+URZ], R3 ;  /* 0x00000003000075a7 */ /* 0x0002a600080211ff */
[----:B--2---:R-:W-:Y:S05]  /*e8f0*/  @!P1 NANOSLEEP.SYNCS 0x989680 ;  /* 0x009896800000995d */ /* 0x004fea0003900000 */
[----:B------:R-:W2:Y:S02]  /*e900*/  @!P1 SYNCS.PHASECHK.TRANS64 P1, [R0+URZ], R3 ;  /* 0x00000003000095a7 */ /* 0x000ea400080210ff */
[----:B--2---:R-:W-:Y:S05]  /*e910*/  @!P1 BRA `(.L_x_219) ;  /* 0xfffffffc00ec9947 */ /* 0x004fea000383ffff */
[----:B------:R-:W-:Y:S05]  /*e920*/  BRA `(.L_x_373) ;  /* 0xffffffa800187947 */ /* 0x000fea000383ffff */
.L_x_224:
[----:B-1----:R-:W-:-:S04]  /*e930*/  MOV R4, UR52 ;  /* 0x0000003400047c02 */ /* 0x002fc80008000f00 */
[----:B------:R1:W2:Y:S03]  /*e940*/  SYNCS.PHASECHK.TRANS64.TRYWAIT P2, [R4+URZ], R3 ;  /* 0x00000003040075a7 */ /* 0x0002a600080411ff */
[----:B--2---:R-:W-:Y:S05]  /*e950*/  @!P2 NANOSLEEP.SYNCS 0x989680 ;  /* 0x009896800000a95d */ /* 0x004fea0003900000 */
[----:B------:R-:W2:Y:S02]  /*e960*/  @!P2 SYNCS.PHASECHK.TRANS64 P2, [R4+URZ], R3 ;  /* 0x000000030400a5a7 */ /* 0x000ea400080410ff */
[----:B--2---:R-:W-:Y:S05]  /*e970*/  @!P2 BRA `(.L_x_224) ;  /* 0xfffffffc00eca947 */ /* 0x004fea000383ffff */
[----:B------:R-:W-:Y:S05]  /*e980*/  BRA `(.L_x_374) ;  /* 0xffffffb000087947 */ /* 0x000fea000383ffff */
.L_x_228:
[----:B--2---:R-:W-:-:S04]  /*e990*/  MOV R3, UR55 ;  /* 0x0000003700037c02 */ /* 0x004fc80008000f00 */
[----:B------:R2:W3:Y:S03]  /*e9a0*/  SYNCS.PHASECHK.TRANS64.TRYWAIT P2, [R3+URZ], R0 ;  /* 0x00000000030075a7 */ /* 0x0004e600080411ff */
[----:B---3--:R-:W-:Y:S05]  /*e9b0*/  @!P2 NANOSLEEP.SYNCS 0x989680 ;  /* 0x009896800000a95d */ /* 0x008fea0003900000 */
[----:B------:R-:W3:Y:S02]  /*e9c0*/  @!P2 SYNCS.PHASECHK.TRANS64 P2, [R3+URZ], R0 ;  /* 0x000000000300a5a7 */ /* 0x000ee400080410ff */
[----:B---3--:R-:W-:Y:S05]  /*e9d0*/  @!P2 BRA `(.L_x_228) ;  /* 0xfffffffc00eca947 */ /* 0x008fea000383ffff */
[----:B------:R-:W-:Y:S05]  /*e9e0*/  BRA `(.L_x_375) ;  /* 0xffffffc400807947 */ /* 0x000fea000383ffff */
.L_x_233:
[----:B--2---:R-:W-:-:S04]  /*e9f0*/  MOV R0, UR43 ;  /* 0x0000002b00007c02 */ /* 0x004fc80008000f00 */
[----:B------:R2:W3:Y:S03]  /*ea00*/  SYNCS.PHASECHK.TRANS64.TRYWAIT P1, [R0+URZ], R3 ;  /* 0x00000003000075a7 */ /* 0x0004e600080211ff */
[----:B---3--:R-:W-:Y:S05]  /*ea10*/  @!P1 NANOSLEEP.SYNCS 0x989680 ;  /* 0x009896800000995d */ /* 0x008fea0003900000 */
[----:B------:R-:W3:Y:S02]  /*ea20*/  @!P1 SYNCS.PHASECHK.TRANS64 P1, [R0+URZ], R3 ;  /* 0x00000003000095a7 */ /* 0x000ee400080210ff */
[----:B---3--:R-:W-:Y:S05]  /*ea30*/  @!P1 BRA `(.L_x_233) ;  /* 0xfffffffc00ec9947 */ /* 0x008fea000383ffff */
[----:B------:R-:W-:Y:S05]  /*ea40*/  BRA `(.L_x_376) ;  /* 0xffffffc8002c7947 */ /* 0x000fea000383ffff */
.L_x_238:
[----:B-1----:R-:W-:-:S04]  /*ea50*/  MOV R0, UR55 ;  /* 0x0000003700007c02 */ /* 0x002fc80008000f00 */
[----:B------:R1:W2:Y:S03]  /*ea60*/  SYNCS.PHASECHK.TRANS64.TRYWAIT P0, [R0+URZ], R3 ;  /* 0x00000003000075a7 */ /* 0x0002a600080011ff */
[----:B--2---:R-:W-:Y:S05]  /*ea70*/  @!P0 NANOSLEEP.SYNCS 0x989680 ;  /* 0x009896800000895d */ /* 0x004fea0003900000 */
[----:B------:R-:W2:Y:S02]  /*ea80*/  @!P0 SYNCS.PHASECHK.TRANS64 P0, [R0+URZ], R3 ;  /* 0x00000003000085a7 */ /* 0x000ea400080010ff */
[----:B--2---:R-:W-:Y:S05]  /*ea90*/  @!P0 BRA `(.L_x_238) ;  /* 0xfffffffc00ec8947 */ /* 0x004fea000383ffff */
[----:B------:R-:W-:Y:S05]  /*eaa0*/  BRA `(.L_x_377) ;  /* 0xffffffc800c87947 */ /* 0x000fea000383ffff */
.L_x_242:
[----:B------:R-:W-:-:S07]  /*eab0*/  MOV R0, UR8 ;  /* 0x0000000800007c02 */ /* 0x000fce0008000f00 */
.L_x_378:
[----:B-1----:R1:W2:Y:S02]  /*eac0*/  SYNCS.PHASECHK.TRANS64.TRYWAIT P1, [R0+URZ+0x3810], R3 ;  /* 0x00381003000075a7 */ /* 0x0022a400080211ff */
[----:B--2---:R-:W-:Y:S05]  /*ead0*/  @!P1 NANOSLEEP.SYNCS 0x989680 ;  /* 0x009896800000995d */ /* 0x004fea0003900000 */
[----:B------:R-:W2:Y:S02]  /*eae0*/  @!P1 SYNCS.PHASECHK.TRANS64 P1, [R0+URZ+0x3810], R3 ;  /* 0x00381003000095a7 */ /* 0x000ea400080210ff */
[----:B--2---:R-:W-:Y:S05]  /*eaf0*/  @!P1 BRA `(.L_x_378) ;  /* 0xfffffffc00f09947 */ /* 0x004fea000383ffff */
[----:B------:R-:W-:Y:S05]  /*eb00*/  BRA `(.L_x_379) ;  /* 0xffffffcc00b87947 */ /* 0x000fea000383ffff */
.L_x_248:
[----:B-1----:R-:W-:-:S07]  /*eb10*/  MOV R0, UR8 ;  /* 0x0000000800007c02 */ /* 0x002fce0008000f00 */
.L_x_380:
[----:B-1----:R1:W2:Y:S02]  /*eb20*/  SYNCS.PHASECHK.TRANS64.TRYWAIT P1, [R0+URZ+0x3838], R3 ;  /* 0x00383803000075a7 */ /* 0x0022a400080211ff */
[----:B--2---:R-:W-:Y:S05]  /*eb30*/  @!P1 NANOSLEEP.SYNCS 0x989680 ;  /* 0x009896800000995d */ /* 0x004fea0003900000 */
[----:B------:R-:W2:Y:S02]  /*eb40*/  @!P1 SYNCS.PHASECHK.TRANS64 P1, [R0+URZ+0x3838], R3 ;  /* 0x00383803000095a7 */ /* 0x000ea400080210ff */
[----:B--2---:R-:W-:Y:S05]  /*eb50*/  @!P1 BRA `(.L_x_380) ;  /* 0xfffffffc00f09947 */ /* 0x004fea000383ffff */
[----:B------:R-:W-:Y:S05]  /*eb60*/  BRA `(.L_x_381) ;  /* 0xffffffd0000c7947 */ /* 0x000fea000383ffff */
.L_x_254:
[----:B-1----:R-:W-:-:S07]  /*eb70*/  MOV R0, UR8 ;  /* 0x0000000800007c02 */ /* 0x002fce0008000f00 */
.L_x_382:
[----:B-1----:R1:W2:Y:S02]  /*eb80*/  SYNCS.PHASECHK.TRANS64.TRYWAIT P1, [R0+URZ+0x3818], R3 ;  /* 0x00381803000075a7 */ /* 0x0022a400080211ff */
[----:B--2---:R-:W-:Y:S05]  /*eb90*/  @!P1 NANOSLEEP.SYNCS 0x989680 ;  /* 0x009896800000995d */ /* 0x004fea0003900000 */
[----:B------:R-:W2:Y:S02]  /*eba0*/  @!P1 SYNCS.PHASECHK.TRANS64 P1, [R0+URZ+0x3818], R3 ;  /* 0x00381803000095a7 */ /* 0x000ea400080210ff */
[----:B--2---:R-:W-:Y:S05]  /*ebb0*/  @!P1 BRA `(.L_x_382) ;  /* 0xfffffffc00f09947 */ /* 0x004fea000383ffff */
[----:B------:R-:W-:Y:S05]  /*ebc0*/  BRA `(.L_x_383) ;  /* 0xffffffd000687947 */ /* 0x000fea000383ffff */
.L_x_260:
[----:B-1----:R-:W-:-:S07]  /*ebd0*/  MOV R0, UR8 ;  /* 0x0000000800007c02 */ /* 0x002fce0008000f00 */
.L_x_384:
[----:B-1----:R1:W2:Y:S02]  /*ebe0*/  SYNCS.PHASECHK.TRANS64.TRYWAIT P1, [R0+URZ+0x3840], R3 ;  /* 0x00384003000075a7 */ /* 0x0022a400080211ff */
[----:B--2---:R-:W-:Y:S05]  /*ebf0*/  @!P1 NANOSLEEP.SYNCS 0x989680 ;  /* 0x009896800000995d */ /* 0x004fea0003900000 */
[----:B------:R-:W2:Y:S02]  /*ec00*/  @!P1 SYNCS.PHASECHK.TRANS64 P1, [R0+URZ+0x3840], R3 ;  /* 0x00384003000095a7 */ /* 0x000ea400080210ff */
[----:B--2---:R-:W-:Y:S05]  /*ec10*/  @!P1 BRA `(.L_x_384) ;  /* 0xfffffffc00f09947 */ /* 0x004fea000383ffff */
[----:B------:R-:W-:Y:S05]  /*ec20*/  BRA `(.L_x_385) ;  /* 0xffffffd000c07947 */ /* 0x000fea000383ffff */
.L_x_266:
[----:B-1----:R-:W-:-:S07]  /*ec30*/  MOV R0, UR33 ;  /* 0x0000002100007c02 */ /* 0x002fce0008000f00 */
.L_x_386:
[----:B-1----:R1:W3:Y:S02]  /*ec40*/  SYNCS.PHASECHK.TRANS64.TRYWAIT P1, [R0+URZ+0x3838], R3 ;  /* 0x00383803000075a7 */ /* 0x0022e400080211ff */
[----:B---3--:R-:W-:Y:S05]  /*ec50*/  @!P1 NANOSLEEP.SYNCS 0x989680 ;  /* 0x009896800000995d */ /* 0x008fea0003900000 */
[----:B------:R-:W3:Y:S02]  /*ec60*/  @!P1 SYNCS.PHASECHK.TRANS64 P1, [R0+URZ+0x3838], R3 ;  /* 0x00383803000095a7 */ /* 0x000ee400080210ff */
[----:B---3--:R-:W-:Y:S05]  /*ec70*/  @!P1 BRA `(.L_x_386) ;  /* 0xfffffffc00f09947 */ /* 0x008fea000383ffff */
[----:B------:R-:W-:Y:S05]  /*ec80*/  BRA `(.L_x_387) ;  /* 0xffffffd400787947 */ /* 0x000fea000383ffff */
.L_x_271:
[----:B-1----:R-:W-:-:S07]  /*ec90*/  MOV R0, UR17 ;  /* 0x0000001100007c02 */ /* 0x002fce0008000f00 */
.L_x_388:
[----:B-1----:R1:W2:Y:S02]  /*eca0*/  SYNCS.PHASECHK.TRANS64.TRYWAIT P1, [R0+URZ+0x3838], R3 ;  /* 0x00383803000075a7 */ /* 0x0022a400080211ff */
[----:B--2---:R-:W-:Y:S05]  /*ecb0*/  @!P1 NANOSLEEP.SYNCS 0x989680 ;  /* 0x009896800000995d */ /* 0x004fea0003900000 */
[----:B------:R-:W2:Y:S02]  /*ecc0*/  @!P1 SYNCS.PHASECHK.TRANS64 P1, [R0+URZ+0x3838], R3 ;  /* 0x00383803000095a7 */ /* 0x000ea400080210ff */
[----:B--2---:R-:W-:Y:S05]  /*ecd0*/  @!P1 BRA `(.L_x_388) ;  /* 0xfffffffc00f09947 */ /* 0x004fea000383ffff */
[----:B------:R-:W-:Y:S05]  /*ece0*/  BRA `(.L_x_389) ;  /* 0xffffffd400d47947 */ /* 0x000fea000383ffff */
.L_x_276:
[----:B-1----:R-:W-:-:S07]  /*ecf0*/  MOV R0, UR25 ;  /* 0x0000001900007c02 */ /* 0x002fce0008000f00 */
.L_x_390:
[----:B-1----:R1:W2:Y:S02]  /*ed00*/  SYNCS.PHASECHK.TRANS64.TRYWAIT P1, [R0+URZ+0x3838], R3 ;  /* 0x00383803000075a7 */ /* 0x0022a400080211ff */
[----:B--2---:R-:W-:Y:S05]  /*ed10*/  @!P1 NANOSLEEP.SYNCS 0x989680 ;  /* 0x009896800000995d */ /* 0x004fea0003900000 */
[----:B------:R-:W2:Y:S02]  /*ed20*/  @!P1 SYNCS.PHASECHK.TRANS64 P1, [R0+URZ+0x3838], R3 ;  /* 0x00383803000095a7 */ /* 0x000ea400080210ff */
[----:B--2---:R-:W-:Y:S05]  /*ed30*/  @!P1 BRA `(.L_x_390) ;  /* 0xfffffffc00f09947 */ /* 0x004fea000383ffff */
[----:B------:R-:W-:Y:S05]  /*ed40*/  BRA `(.L_x_391) ;  /* 0xffffffd800387947 */ /* 0x000fea000383ffff */
.L_x_281:
[----:B-1----:R-:W-:-:S07]  /*ed50*/  MOV R0, UR17 ;  /* 0x0000001100007c02 */ /* 0x002fce0008000f00 */
.L_x_392:
[----:B-1----:R1:W2:Y:S02]  /*ed60*/  SYNCS.PHASECHK.TRANS64.TRYWAIT P1, [R0+URZ+0x3838], R3 ;  /* 0x00383803000075a7 */ /* 0x0022a400080211ff */
[----:B--2---:R-:W-:Y:S05]  /*ed70*/  @!P1 NANOSLEEP.SYNCS 0x989680 ;  /* 0x009896800000995d */ /* 0x004fea0003900000 */
[----:B------:R-:W2:Y:S02]  /*ed80*/  @!P1 SYNCS.PHASECHK.TRANS64 P1, [R0+URZ+0x3838], R3 ;  /* 0x00383803000095a7 */ /* 0x000ea400080210ff */
[----:B--2---:R-:W-:Y:S05]  /*ed90*/  @!P1 BRA `(.L_x_392) ;  /* 0xfffffffc00f09947 */ /* 0x004fea000383ffff */
[----:B------:R-:W-:Y:S05]  /*eda0*/  BRA `(.L_x_393) ;  /* 0xffffffd800987947 */ /* 0x000fea000383ffff */
.L_x_286:
[----:B-1----:R-:W-:-:S07]  /*edb0*/  MOV R0, UR17 ;  /* 0x0000001100007c02 */ /* 0x002fce0008000f00 */
.L_x_394:
[----:B-1----:R1:W2:Y:S02]  /*edc0*/  SYNCS.PHASECHK.TRANS64.TRYWAIT P1, [R0+URZ+0x3838], R3 ;  /* 0x00383803000075a7 */ /* 0x0022a400080211ff */
[----:B--2---:R-:W-:Y:S05]  /*edd0*/  @!P1 NANOSLEEP.SYNCS 0x989680 ;  /* 0x009896800000995d */ /* 0x004fea0003900000 */
[----:B------:R-:W2:Y:S02]  /*ede0*/  @!P1 SYNCS.PHASECHK.TRANS64 P1, [R0+URZ+0x3838], R3 ;  /* 0x00383803000095a7 */ /* 0x000ea400080210ff */
[----:B--2---:R-:W-:Y:S05]  /*edf0*/  @!P1 BRA `(.L_x_394) ;  /* 0xfffffffc00f09947 */ /* 0x004fea000383ffff */
[----:B------:R-:W-:Y:S05]  /*ee00*/  BRA `(.L_x_395) ;  /* 0xffffffd800fc7947 */ /* 0x000fea000383ffff */
.L_x_291:
[----:B-1----:R-:W-:-:S07]  /*ee10*/  MOV R0, UR17 ;  /* 0x0000001100007c02 */ /* 0x002fce0008000f00 */
.L_x_396:
[----:B-1----:R1:W2:Y:S02]  /*ee20*/  SYNCS.PHASECHK.TRANS64.TRYWAIT P1, [R0+URZ+0x3838], R3 ;  /* 0x00383803000075a7 */ /* 0x0022a400080211ff */
[----:B--2---:R-:W-:Y:S05]  /*ee30*/  @!P1 NANOSLEEP.SYNCS 0x989680 ;  /* 0x009896800000995d */ /* 0x004fea0003900000 */
[----:B------:R-:W2:Y:S02]  /*ee40*/  @!P1 SYNCS.PHASECHK.TRANS64 P1, [R0+URZ+0x3838], R3 ;  /* 0x00383803000095a7 */ /* 0x000ea400080210ff */
[----:B--2---:R-:W-:Y:S05]  /*ee50*/  @!P1 BRA `(.L_x_396) ;  /* 0xfffffffc00f09947 */ /* 0x004fea000383ffff */
[----:B------:R-:W-:Y:S05]  /*ee60*/  BRA `(.L_x_397) ;  /* 0xffffffdc00607947 */ /* 0x000fea000383ffff */
.L_x_296:
[----:B-1----:R-:W-:-:S07]  /*ee70*/  MOV R0, UR17 ;  /* 0x0000001100007c02 */ /* 0x002fce0008000f00 */
.L_x_398:
[----:B-1----:R1:W2:Y:S02]  /*ee80*/  SYNCS.PHASECHK.TRANS64.TRYWAIT P1, [R0+URZ+0x3838], R3 ;  /* 0x00383803000075a7 */ /* 0x0022a400080211ff */
[----:B--2---:R-:W-:Y:S05]  /*ee90*/  @!P1 NANOSLEEP.SYNCS 0x989680 ;  /* 0x009896800000995d */ /* 0x004fea0003900000 */
[----:B------:R-:W2:Y:S02]  /*eea0*/  @!P1 SYNCS.PHASECHK.TRANS64 P1, [R0+URZ+0x3838], R3 ;  /* 0x00383803000095a7 */ /* 0x000ea400080210ff */
[----:B--2---:R-:W-:Y:S05]  /*eeb0*/  @!P1 BRA `(.L_x_398) ;  /* 0xfffffffc00f09947 */ /* 0x004fea000383ffff */
[----:B------:R-:W-:Y:S05]  /*eec0*/  BRA `(.L_x_399) ;  /* 0xffffffdc00c47947 */ /* 0x000fea000383ffff */
.L_x_301:
[----:B-1----:R-:W-:-:S07]  /*eed0*/  MOV R0, UR17 ;  /* 0x0000001100007c02 */ /* 0x002fce0008000f00 */
.L_x_400:
[----:B-1----:R1:W2:Y:S02]  /*eee0*/  SYNCS.PHASECHK.TRANS64.TRYWAIT P1, [R0+URZ+0x3838], R3 ;  /* 0x00383803000075a7 */ /* 0x0022a400080211ff */
[----:B--2---:R-:W-:Y:S05]  /*eef0*/  @!P1 NANOSLEEP.SYNCS 0x989680 ;  /* 0x009896800000995d */ /* 0x004fea0003900000 */
[----:B------:R-:W2:Y:S02]  /*ef00*/  @!P1 SYNCS.PHASECHK.TRANS64 P1, [R0+URZ+0x3838], R3 ;  /* 0x00383803000095a7 */ /* 0x000ea400080210ff */
[----:B--2---:R-:W-:Y:S05]  /*ef10*/  @!P1 BRA `(.L_x_400) ;  /* 0xfffffffc00f09947 */ /* 0x004fea000383ffff */
[----:B------:R-:W-:Y:S05]  /*ef20*/  BRA `(.L_x_401) ;  /* 0xffffffe000287947 */ /* 0x000fea000383ffff */
.L_x_307:
[----:B-1----:R-:W-:-:S07]  /*ef30*/  MOV R0, UR25 ;  /* 0x0000001900007c02 */ /* 0x002fce0008000f00 */
.L_x_402:
[----:B-1----:R1:W2:Y:S02]  /*ef40*/  SYNCS.PHASECHK.TRANS64.TRYWAIT P1, [R0+URZ+0x3838], R3 ;  /* 0x00383803000075a7 */ /* 0x0022a400080211ff */
[----:B--2---:R-:W-:Y:S05]  /*ef50*/  @!P1 NANOSLEEP.SYNCS 0x989680 ;  /* 0x009896800000995d */ /* 0x004fea0003900000 */
[----:B------:R-:W2:Y:S02]  /*ef60*/  @!P1 SYNCS.PHASECHK.TRANS64 P1, [R0+URZ+0x3838], R3 ;  /* 0x00383803000095a7 */ /* 0x000ea400080210ff */
[----:B--2---:R-:W-:Y:S05]  /*ef70*/  @!P1 BRA `(.L_x_402) ;  /* 0xfffffffc00f09947 */ /* 0x004fea000383ffff */
[----:B------:R-:W-:Y:S05]  /*ef80*/  BRA `(.L_x_403) ;  /* 0xffffffe000b47947 */ /* 0x000fea000383ffff */
.L_x_312:
[----:B-1----:R-:W-:-:S07]  /*ef90*/  MOV R0, UR17 ;  /* 0x0000001100007c02 */ /* 0x002fce0008000f00 */
.L_x_404:
[----:B-1----:R1:W2:Y:S02]  /*efa0*/  SYNCS.PHASECHK.TRANS64.TRYWAIT P1, [R0+URZ+0x3838], R3 ;  /* 0x00383803000075a7 */ /* 0x0022a400080211ff */
[----:B--2---:R-:W-:Y:S05]  /*efb0*/  @!P1 NANOSLEEP.SYNCS 0x989680 ;  /* 0x009896800000995d */ /* 0x004fea0003900000 */
[----:B------:R-:W2:Y:S02]  /*efc0*/  @!P1 SYNCS.PHASECHK.TRANS64 P1, [R0+URZ+0x3838], R3 ;  /* 0x00383803000095a7 */ /* 0x000ea400080210ff */
[----:B--2---:R-:W-:Y:S05]  /*efd0*/  @!P1 BRA `(.L_x_404) ;  /* 0xfffffffc00f09947 */ /* 0x004fea000383ffff */
[----:B------:R-:W-:Y:S05]  /*efe0*/  BRA `(.L_x_405) ;  /* 0xffffffe400147947 */ /* 0x000fea000383ffff */
.L_x_318:
[----:B------:R-:W-:-:S07]  /*eff0*/  MOV R0, UR16 ;  /* 0x0000001000007c02 */ /* 0x000fce0008000f00 */
.L_x_406:
[----:B-1----:R1:W2:Y:S02]  /*f000*/  SYNCS.PHASECHK.TRANS64.TRYWAIT P0, [R0+URZ+0x38b0], R3 ;  /* 0x0038b003000075a7 */ /* 0x0022a400080011ff */
[----:B--2---:R-:W-:Y:S05]  /*f010*/  @!P0 NANOSLEEP.SYNCS 0x989680 ;  /* 0x009896800000895d */ /* 0x004fea0003900000 */
[----:B------:R-:W2:Y:S02]  /*f020*/  @!P0 SYNCS.PHASECHK.TRANS64 P0, [R0+URZ+0x38b0], R3 ;  /* 0x0038b003000085a7 */ /* 0x000ea400080010ff */
[----:B--2---:R-:W-:Y:S05]  /*f030*/  @!P0 BRA `(.L_x_406) ;  /* 0xfffffffc00f08947 */ /* 0x004fea000383ffff */
[----:B------:R-:W-:Y:S05]  /*f040*/  BRA `(.L_x_407) ;  /* 0xffffffe800187947 */ /* 0x000fea000383ffff */
.L_x_320:
[----:B-1----:R-:W-:-:S07]  /*f050*/  MOV R0, UR16 ;  /* 0x0000001000007c02 */ /* 0x002fce0008000f00 */
.L_x_408:
[----:B-1----:R1:W2:Y:S02]  /*f060*/  SYNCS.PHASECHK.TRANS64.TRYWAIT P0, [R0+URZ+0x38b8], R3 ;  /* 0x0038b803000075a7 */ /* 0x0022a400080011ff */
[----:B--2---:R-:W-:Y:S05]  /*f070*/  @!P0 NANOSLEEP.SYNCS 0x989680 ;  /* 0x009896800000895d */ /* 0x004fea0003900000 */
[----:B------:R-:W2:Y:S02]  /*f080*/  @!P0 SYNCS.PHASECHK.TRANS64 P0, [R0+URZ+0x38b8], R3 ;  /* 0x0038b803000085a7 */ /* 0x000ea400080010ff */
[----:B--2---:R-:W-:Y:S05]  /*f090*/  @!P0 BRA `(.L_x_408) ;  /* 0xfffffffc00f08947 */ /* 0x004fea000383ffff */
[----:B------:R-:W-:Y:S05]  /*f0a0*/  BRA `(.L_x_409) ;  /* 0xffffffe800287947 */ /* 0x000fea000383ffff */
        .weak           $__internal_0_$__cuda_sm10x_tcgen05_guardrail_trap_col_being_dealloced_not_returned_by_alloc
        .type           $__internal_0_$__cuda_sm10x_tcgen05_guardrail_trap_col_being_dealloced_not_returned_by_alloc,@function
        .size           $__internal_0_$__cuda_sm10x_tcgen05_guardrail_trap_col_being_dealloced_not_returned_by_alloc,($__internal_1_$__cuda_sm10x_tcgen05_guardrail_trap_phase_invalid_during_alloc - $__internal_0_$__cuda_sm10x_tcgen05_guardrail_trap_col_being_dealloced_not_returned_by_alloc)
$__internal_0_$__cuda_sm10x_tcgen05_guardrail_trap_col_being_dealloced_not_returned_by_alloc:
[----:B------:R-:W-:Y:S05]  /*f0b0*/  BPT.TRAP 0x1 ;  /* 0x000000040000795c */ /* 0x000fea0000300000 */
[----:B------:R-:W-:-:S04]  /*f0c0*/  HFMA2 R3, -RZ, RZ, 0, 0 ;  /* 0x00000000ff037431 */ /* 0x000fc800000001ff */
[----:B------:R-:W-:Y:S05]  /*f0d0*/  RET.REL.NODEC R2 `(_ZN7cutlass13device_kernelINS_4fmha6kernel36Sm100FmhaFwdKernelTmaWarpspecializedIN4cute5tupleIJiiiNS5_IJNS5_IJiiEEEiEEEEEENS1_10collective38Sm100FmhaFwdMainloopTmaWarpspecializedINS_6half_tEffNS5_IJNS4_1CILi256EEENSC_ILi64EEENSC_ILi16EEEEEENS5_IJiNSC_ILi1EEES7_EEENS5_IJiSH_NS5_IJNS5_IJNSC_ILi0EEEiEEEiEEEEEESM_NS9_6NoMaskENS5_IJNSC_ILi2EEESH_SH_EEENSC_ILb0EEEEENS9_38Sm100FmhaFwdEpilogueTmaWarpspecializedISB_fNS5_IJNSC_ILi128EEESF_SE_EEESI_NS5_IJSH_S7_EEESQ_EENS2_23IndividualTileSchedulerENS2_41Sm100FmhaCtxKernelWarpspecializedScheduleEEEEEvNT_6ParamsE) ;  /* 0xffffff0c02c87950 */ /* 0x000fea0003c3ffff */
        .weak           $__internal_1_$__cuda_sm10x_tcgen05_guardrail_trap_phase_invalid_during_alloc
        .type           $__internal_1_$__cuda_sm10x_tcgen05_guardrail_trap_phase_invalid_during_alloc,@function
        .size           $__internal_1_$__cuda_sm10x_tcgen05_guardrail_trap_phase_invalid_during_alloc,($__internal_2_$__cuda_sm10x_tcgen05_guardrail_trap_unallocated_columns_being_dealloced - $__internal_1_$__cuda_sm10x_tcgen05_guardrail_trap_phase_invalid_during_alloc)
$__internal_1_$__cuda_sm10x_tcgen05_guardrail_trap_phase_invalid_during_alloc:
[----:B------:R-:W-:Y:S05]  /*f0e0*/  BPT.TRAP 0x1 ;  /* 0x000000040000795c */ /* 0x000fea0000300000 */
[----:B------:R-:W-:-:S04]  /*f0f0*/  MOV R3, 0x0 ;  /* 0x0000000000037802 */ /* 0x000fc80000000f00 */
[----:B------:R-:W-:Y:S05]  /*f100*/  RET.REL.NODEC R2 `(_ZN7cutlass13device_kernelINS_4fmha6kernel36Sm100FmhaFwdKernelTmaWarpspecializedIN4cute5tupleIJiiiNS5_IJNS5_IJiiEEEiEEEEEENS1_10collective38Sm100FmhaFwdMainloopTmaWarpspecializedINS_6half_tEffNS5_IJNS4_1CILi256EEENSC_ILi64EEENSC_ILi16EEEEEENS5_IJiNSC_ILi1EEES7_EEENS5_IJiSH_NS5_IJNS5_IJNSC_ILi0EEEiEEEiEEEEEESM_NS9_6NoMaskENS5_IJNSC_ILi2EEESH_SH_EEENSC_ILb0EEEEENS9_38Sm100FmhaFwdEpilogueTmaWarpspecializedISB_fNS5_IJNSC_ILi128EEESF_SE_EEESI_NS5_IJSH_S7_EEESQ_EENS2_23IndividualTileSchedulerENS2_41Sm100FmhaCtxKernelWarpspecializedScheduleEEEEEvNT_6ParamsE) ;  /* 0xffffff0c02bc7950 */ /* 0x000fea0003c3ffff */
        .weak           $__internal_2_$__cuda_sm10x_tcgen05_guardrail_trap_unallocated_columns_being_dealloced
        .type           $__internal_2_$__cuda_sm10x_tcgen05_guardrail_trap_unallocated_columns_being_dealloced,@function
        .size           $__internal_2_$__cuda_sm10x_tcgen05_guardrail_trap_unallocated_columns_being_dealloced,($__internal_3_$__cuda_sm3x_div_rn_noftz_f32_slowpath - $__internal_2_$__cuda_sm10x_tcgen05_guardrail_trap_unallocated_columns_being_dealloced)
$__internal_2_$__cuda_sm10x_tcgen05_guardrail_trap_unallocated_columns_being_dealloced:
[----:B------:R-:W-:Y:S05]  /*f110*/  BPT.TRAP 0x1 ;  /* 0x000000040000795c */ /* 0x000fea0000300000 */
[----:B------:R-:W-:-:S04]  /*f120*/  HFMA2 R3, -RZ, RZ, 0, 0 ;  /* 0x00000000ff037431 */ /* 0x000fc800000001ff */
[----:B------:R-:W-:Y:S05]  /*f130*/  RET.REL.NODEC R2 `(_ZN7cutlass13device_kernelINS_4fmha6kernel36Sm100FmhaFwdKernelTmaWarpspecializedIN4cute5tupleIJiiiNS5_IJNS5_IJiiEEEiEEEEEENS1_10collective38Sm100FmhaFwdMainloopTmaWarpspecializedINS_6half_tEffNS5_IJNS4_1CILi256EEENSC_ILi64EEENSC_ILi16EEEEEENS5_IJiNSC_ILi1EEES7_EEENS5_IJiSH_NS5_IJNS5_IJNSC_ILi0EEEiEEEiEEEEEESM_NS9_6NoMaskENS5_IJNSC_ILi2EEESH_SH_EEENSC_ILb0EEEEENS9_38Sm100FmhaFwdEpilogueTmaWarpspecializedISB_fNS5_IJNSC_ILi128EEESF_SE_EEESI_NS5_IJSH_S7_EEESQ_EENS2_23IndividualTileSchedulerENS2_41Sm100FmhaCtxKernelWarpspecializedScheduleEEEEEvNT_6ParamsE) ;  /* 0xffffff0c02b07950 */ /* 0x000fea0003c3ffff */
        .weak           $__internal_3_$__cuda_sm3x_div_rn_noftz_f32_slowpath
        .type           $__internal_3_$__cuda_sm3x_div_rn_noftz_f32_slowpath,@function
        .size           $__internal_3_$__cuda_sm3x_div_rn_noftz_f32_slowpath,(.L_x_426 - $__internal_3_$__cuda_sm3x_div_rn_noftz_f32_slowpath)
$__internal_3_$__cuda_sm3x_div_rn_noftz_f32_slowpath:
[----:B------:R-:W-:Y:S01]  /*f140*/  SHF.R.U32.HI R2, RZ, 0x17, R22 ;  /* 0x00000017ff027819 */ /* 0x000fe20000011616 */
[----:B------:R-:W-:Y:S01]  /*f150*/  BSSY.RECONVERGENT B1, `(.L_x_410) ;  /* 0x0000065000017945 */ /* 0x000fe20003800200 */
[--C-:B------:R-:W-:Y:S01]  /*f160*/  SHF.R.U32.HI R35, RZ, 0x17, R26.reuse ;  /* 0x00000017ff237819 */ /* 0x100fe2000001161a */
[----:B------:R-:W-:Y:S01]  /*f170*/  IMAD.MOV.U32 R36, RZ, RZ, R26 ;  /* 0x000000ffff247224 */ /* 0x000fe200078e001a */
[----:B------:R-:W-:Y:S01]  /*f180*/  LOP3.LUT R2, R2, 0xff, RZ, 0xc0, !PT ;  /* 0x000000ff02027812 */ /* 0x000fe200078ec0ff */
[----:B------:R-:W-:Y:S01]  /*f190*/  IMAD.MOV.U32 R3, RZ, RZ, R22 ;  /* 0x000000ffff037224 */ /* 0x000fe200078e0016 */
[----:B------:R-:W-:-:S03]  /*f1a0*/  LOP3.LUT R35, R35, 0xff, RZ, 0xc0, !PT ;  /* 0x000000ff23237812 */ /* 0x000fc600078ec0ff */
[----:B------:R-:W-:Y:S02]  /*f1b0*/  VIADD R0, R2, 0xffffffff ;  /* 0xffffffff02007836 */ /* 0x000fe40000000000 */
[----:B------:R-:W-:-:S03]  /*f1c0*/  VIADD R21, R35, 0xffffffff ;  /* 0xffffffff23157836 */ /* 0x000fc60000000000 */
[----:B------:R-:W-:-:S04]  /*f1d0*/  ISETP.GT.U32.AND P0, PT, R0, 0xfd, PT ;  /* 0x000000fd0000780c */ /* 0x000fc80003f04070 */
[----:B------:R-:W-:-:S13]  /*f1e0*/  ISETP.GT.U32.OR P0, PT, R21, 0xfd, P0 ;  /* 0x000000fd1500780c */ /* 0x000fda0000704470 */
[----:B------:R-:W-:Y:S01]  /*f1f0*/  @!P0 IMAD.MOV.U32 R34, RZ, RZ, RZ ;  /* 0x000000ffff228224 */ /* 0x000fe200078e00ff */
[----:B------:R-:W-:Y:S06]  /*f200*/  @!P0 BRA `(.L_x_411) ;  /* 0x00000000005c8947 */ /* 0x000fec0003800000 */
[----:B------:R-:W-:Y:S02]  /*f210*/  FSETP.GTU.FTZ.AND P2, PT, |R26|, +INF , PT ;  /* 0x7f8000001a00780b */ /* 0x000fe40003f5c200 */
[----:B------:R-:W-:-:S04]  /*f220*/  FSETP.GTU.FTZ.AND P0, PT, |R22|, +INF , PT ;  /* 0x7f8000001600780b */ /* 0x000fc80003f1c200 */
[----:B------:R-:W-:-:S13]  /*f230*/  PLOP3.LUT P0, PT, P2, P0, PT, 0xf8, 0x8f ;  /* 0x00000000008f781c */ /* 0x000fda0001701f70 */
[----:B------:R-:W-:Y:S05]  /*f240*/  @P0 BRA `(.L_x_412) ;  /* 0x0000000400500947 */ /* 0x000fea0003800000 */
[----:B------:R-:W-:-:S13]  /*f250*/  LOP3.LUT P0, RZ, R3, 0x7fffffff, R36, 0xc8, !PT ;  /* 0x7fffffff03ff7812 */ /* 0x000fda000780c824 */
[----:B------:R-:W-:Y:S05]  /*f260*/  @!P0 BRA `(.L_x_413) ;  /* 0x0000000400408947 */ /* 0x000fea0003800000 */
[----:B------:R-:W-:Y:S02]  /*f270*/  FSETP.NEU.FTZ.AND P0, PT, |R26|, +INF , PT ;  /* 0x7f8000001a00780b */ /* 0x000fe40003f1d200 */
[----:B------:R-:W-:Y:S02]  /*f280*/  FSETP.NEU.FTZ.AND P2, PT, |R22|, +INF , PT ;  /* 0x7f8000001600780b */ /* 0x000fe40003f5d200 */
[----:B------:R-:W-:-:S11]  /*f290*/  FSETP.NEU.FTZ.AND P3, PT, |R26|, +INF , PT ;  /* 0x7f8000001a00780b */ /* 0x000fd60003f7d200 */
[----:B------:R-:W-:Y:S05]  /*f2a0*/  @!P2 BRA !P0, `(.L_x_413) ;  /* 0x000000040030a947 */ /* 0x000fea0004000000 */
[----:B------:R-:W-:-:S04]  /*f2b0*/  LOP3.LUT P0, RZ, R36, 0x7fffffff, RZ, 0xc0, !PT ;  /* 0x7fffffff24ff7812 */ /* 0x000fc8000780c0ff */
[----:B------:R-:W-:-:S13]  /*f2c0*/  PLOP3.LUT P0, PT, P2, P0, PT, 0x2f, 0xf2 ;  /* 0x0000000000f2781c */ /* 0x000fda0001700577 */
[----:B------:R-:W-:Y:S05]  /*f2d0*/  @P0 BRA `(.L_x_414) ;  /* 0x00000004001c0947 */ /* 0x000fea0003800000 */
[----:B------:R-:W-:-:S04]  /*f2e0*/  LOP3.LUT P0, RZ, R3, 0x7fffffff, RZ, 0xc0, !PT ;  /* 0x7fffffff03ff7812 */ /* 0x000fc8000780c0ff */
[----:B------:R-:W-:-:S13]  /*f2f0*/  PLOP3.LUT P0, PT, P3, P0, PT, 0x2f, 0xf2 ;  /* 0x0000000000f2781c */ /* 0x000fda0001f00577 */
[----:B------:R-:W-:Y:S05]  /*f300*/  @P0 BRA `(.L_x_415) ;  /* 0x0000000400040947 */ /* 0x000fea0003800000 */
[----:B------:R-:W-:Y:S02]  /*f310*/  ISETP.GE.AND P2, PT, R21, RZ, PT ;  /* 0x000000ff1500720c */ /* 0x000fe40003f46270 */
[----:B------:R-:W-:-:S11]  /*f320*/  ISETP.GE.AND P0, PT, R0, RZ, PT ;  /* 0x000000ff0000720c */ /* 0x000fd60003f06270 */
[----:B------:R-:W-:Y:S01]  /*f330*/  @P2 MOV R34, RZ ;  /* 0x000000ff00222202 */ /* 0x000fe20000000f00 */
[----:B------:R-:W-:Y:S01]  /*f340*/  @!P2 FFMA R36, R26, 1.84467440737095516160e+19, RZ ;  /* 0x5f8000001a24a823 */ /* 0x000fe200000000ff */
[----:B------:R-:W-:Y:S01]  /*f350*/  @!P2 MOV R34, 0xffffffc0 ;  /* 0xffffffc00022a802 */ /* 0x000fe20000000f00 */
[----:B------:R-:W-:-:S03]  /*f360*/  @!P0 FFMA R3, R22, 1.84467440737095516160e+19, RZ ;  /* 0x5f80000016038823 */ /* 0x000fc600000000ff */
[----:B------:R-:W-:-:S07]  /*f370*/  @!P0 IADD3 R34, PT, PT, R34, 0x40, RZ ;  /* 0x0000004022228810 */ /* 0x000fce0007ffe0ff */
.L_x_411:
[----:B------:R-:W-:Y:S01]  /*f380*/  LEA R0, R2, 0xc0800000, 0x17 ;  /* 0xc080000002007811 */ /* 0x000fe200078eb8ff */
[----:B------:R-:W-:Y:S01]  /*f390*/  BSSY.RECONVERGENT B0, `(.L_x_416) ;  /* 0x0000036000007945 */ /* 0x000fe20003800200 */
[----:B------:R-:W-:Y:S02]  /*f3a0*/  IADD3 R35, PT, PT, R35, -0x7f, RZ ;  /* 0xffffff8123237810 */ /* 0x000fe40007ffe0ff */
[----:B------:R-:W-:-:S03]  /*f3b0*/  IADD3 R37, PT, PT, -R0, R3, RZ ;  /* 0x0000000300257210 */ /* 0x000fc60007ffe1ff */
[----:B------:R-:W-:Y:S01]  /*f3c0*/  IMAD R33, R35, -0x800000, R36 ;  /* 0xff80000023217824 */ /* 0x000fe200078e0224 */
[----:B------:R-:W1:Y:S01]  /*f3d0*/  MUFU.RCP R3, R37 ;  /* 0x0000002500037308 */ /* 0x000e620000001000 */
[----:B------:R-:W-:Y:S01]  /*f3e0*/  FADD.FTZ R32, -R37, -RZ ;  /* 0x800000ff25207221 */ /* 0x000fe20000010100 */
[----:B------:R-:W-:-:S04]  /*f3f0*/  IADD3 R35, PT, PT, R35, 0x7f, -R2 ;  /* 0x0000007f23237810 */ /* 0x000fc80007ffe802 */
[----:B------:R-:W-:Y:S01]  /*f400*/  IADD3 R34, PT, PT, R35, R34, RZ ;  /* 0x0000002223227210 */ /* 0x000fe20007ffe0ff */
[----:B-1----:R-:W-:-:S04]  /*f410*/  FFMA R0, R3, R32, 1 ;  /* 0x3f80000003007423 */ /* 0x002fc80000000020 */
[----:B------:R-:W-:-:S04]  /*f420*/  FFMA R0, R3, R0, R3 ;  /* 0x0000000003007223 */ /* 0x000fc80000000003 */
[----:B------:R-:W-:-:S04]  /*f430*/  FFMA R21, R33, R0, RZ ;  /* 0x0000000021157223 */ /* 0x000fc800000000ff */
[----:B------:R-:W-:-:S04]  /*f440*/  FFMA R3, R32, R21, R33 ;  /* 0x0000001520037223 */ /* 0x000fc80000000021 */
[----:B------:R-:W-:-:S04]  /*f450*/  FFMA R3, R0, R3, R21 ;  /* 0x0000000300037223 */ /* 0x000fc80000000015 */
[----:B------:R-:W-:-:S04]  /*f460*/  FFMA R32, R32, R3, R33 ;  /* 0x0000000320207223 */ /* 0x000fc80000000021 */
[----:B------:R-:W-:-:S05]  /*f470*/  FFMA R21, R0, R32, R3 ;  /* 0x0000002000157223 */ /* 0x000fca0000000003 */
[----:B------:R-:W-:-:S04]  /*f480*/  SHF.R.U32.HI R2, RZ, 0x17, R21 ;  /* 0x00000017ff027819 */ /* 0x000fc80000011615 */
[----:B------:R-:W-:-:S04]  /*f490*/  LOP3.LUT R33, R2, 0xff, RZ, 0xc0, !PT ;  /* 0x000000ff02217812 */ /* 0x000fc800078ec0ff */
[----:B------:R-:W-:-:S04]  /*f4a0*/  IADD3 R2, PT, PT, R33, R34, RZ ;  /* 0x0000002221027210 */ /* 0x000fc80007ffe0ff */
[----:B------:R-:W-:-:S04]  /*f4b0*/  IADD3 R33, PT, PT, R2, -0x1, RZ ;  /* 0xffffffff02217810 */ /* 0x000fc80007ffe0ff */
[----:B------:R-:W-:-:S13]  /*f4c0*/  ISETP.GE.U32.AND P0, PT, R33, 0xfe, PT ;  /* 0x000000fe2100780c */ /* 0x000fda0003f06070 */
[----:B------:R-:W-:Y:S05]  /*f4d0*/  @!P0 BRA `(.L_x_417) ;  /* 0x0000000000808947 */ /* 0x000fea0003800000 */
[----:B------:R-:W-:-:S13]  /*f4e0*/  ISETP.GT.AND P0, PT, R2, 0xfe, PT ;  /* 0x000000fe0200780c */ /* 0x000fda0003f04270 */
[----:B------:R-:W-:Y:S05]  /*f4f0*/  @P0 BRA `(.L_x_418) ;  /* 0x00000000006c0947 */ /* 0x000fea0003800000 */
[----:B------:R-:W-:-:S13]  /*f500*/  ISETP.GE.AND P0, PT, R2, 0x1, PT ;  /* 0x000000010200780c */ /* 0x000fda0003f06270 */
[----:B------:R-:W-:Y:S05]  /*f510*/  @P0 BRA `(.L_x_419) ;  /* 0x0000000000740947 */ /* 0x000fea0003800000 */
[----:B------:R-:W-:Y:S02]  /*f520*/  ISETP.GE.AND P0, PT, R2, -0x18, PT ;  /* 0xffffffe80200780c */ /* 0x000fe40003f06270 */
[----:B------:R-:W-:-:S11]  /*f530*/  LOP3.LUT R21, R21, 0x80000000, RZ, 0xc0, !PT ;  /* 0x8000000015157812 */ /* 0x000fd600078ec0ff */
[----:B------:R-:W-:Y:S05]  /*f540*/  @!P0 BRA `(.L_x_419) ;  /* 0x0000000000688947 */ /* 0x000fea0003800000 */
[CCC-:B------:R-:W-:Y:S01]  /*f550*/  FFMA.RZ R33, R0.reuse, R32.reuse, R3.reuse ;  /* 0x0000002000217223 */ /* 0x1c0fe2000000c003 */
[CCC-:B------:R-:W-:Y:S01]  /*f560*/  FFMA.RP R34, R0.reuse, R32.reuse, R3.reuse ;  /* 0x0000002000227223 */ /* 0x1c0fe20000008003 */
[----:B------:R-:W-:Y:S01]  /*f570*/  FFMA.RM R3, R0, R32, R3 ;  /* 0x0000002000037223 */ /* 0x000fe20000004003 */
[C---:B------:R-:W-:Y:S01]  /*f580*/  VIADD R0, R2.reuse, 0x20 ;  /* 0x0000002002007836 */ /* 0x040fe20000000000 */
[C---:B------:R-:W-:Y:S02]  /*f590*/  ISETP.NE.AND P0, PT, R2.reuse, RZ, PT ;  /* 0x000000ff0200720c */ /* 0x040fe40003f05270 */
[----:B------:R-:W-:Y:S02]  /*f5a0*/  LOP3.LUT R33, R33, 0x7fffff, RZ, 0xc0, !PT ;  /* 0x007fffff21217812 */ /* 0x000fe400078ec0ff */
[----:B------:R-:W-:Y:S01]  /*f5b0*/  ISETP.NE.AND P2, PT, R2, RZ, PT ;  /* 0x000000ff0200720c */ /* 0x000fe20003f45270 */
[----:B------:R-:W-:Y:S01]  /*f5c0*/  IMAD.MOV R2, RZ, RZ, -R2 ;  /* 0x000000ffff027224 */ /* 0x000fe200078e0a02 */
[----:B------:R-:W-:-:S02]  /*f5d0*/  LOP3.LUT R33, R33, 0x800000, RZ, 0xfc, !PT ;  /* 0x0080000021217812 */ /* 0x000fc400078efcff */
[----:B------:R-:W-:Y:S02]  /*f5e0*/  FSETP.NEU.FTZ.AND P3, PT, R34, R3, PT ;  /* 0x000000032200720b */ /* 0x000fe40003f7d000 */
[----:B------:R-:W-:Y:S02]  /*f5f0*/  SHF.L.U32 R0, R33, R0, RZ ;  /* 0x0000000021007219 */ /* 0x000fe400000006ff */
[----:B------:R-:W-:Y:S02]  /*f600*/  SEL R2, R2, RZ, P0 ;  /* 0x000000ff02027207 */ /* 0x000fe40000000000 */
[----:B------:R-:W-:Y:S02]  /*f610*/  ISETP.NE.AND P2, PT, R0, RZ, P2 ;  /* 0x000000ff0000720c */ /* 0x000fe40001745270 */
[----:B------:R-:W-:Y:S02]  /*f620*/  SHF.R.U32.HI R33, RZ, R2, R33 ;  /* 0x00000002ff217219 */ /* 0x000fe40000011621 */
[----:B------:R-:W-:-:S02]  /*f630*/  PLOP3.LUT P2, PT, P3, P2, PT, 0xf8, 0x8f ;  /* 0x00000000008f781c */ /* 0x000fc40001f45f70 */
[----:B------:R-:W-:Y:S02]  /*f640*/  SHF.R.U32.HI R2, RZ, 0x1, R33 ;  /* 0x00000001ff027819 */ /* 0x000fe40000011621 */
[----:B------:R-:W-:-:S04]  /*f650*/  SEL R3, RZ, 0x1, !P2 ;  /* 0x00000001ff037807 */ /* 0x000fc80005000000 */
[----:B------:R-:W-:-:S04]  /*f660*/  LOP3.LUT R0, R3, 0x1, R2, 0xf8, !PT ;  /* 0x0000000103007812 */ /* 0x000fc800078ef802 */
[----:B------:R-:W-:-:S05]  /*f670*/  LOP3.LUT R33, R0, R33, RZ, 0xc0, !PT ;  /* 0x0000002100217212 */ /* 0x000fca00078ec0ff */
[----:B------:R-:W-:-:S05]  /*f680*/  IMAD.IADD R2, R2, 0x1, R33 ;  /* 0x0000000102027824 */ /* 0x000fca00078e0221 */
[----:B------:R-:W-:Y:S01]  /*f690*/  LOP3.LUT R21, R2, R21, RZ, 0xfc, !PT ;  /* 0x0000001502157212 */ /* 0x000fe200078efcff */
[----:B------:R-:W-:Y:S05]  /*f6a0*/  BRA `(.L_x_419) ;  /* 0x0000000000107947 */ /* 0x000fea0003800000 */
.L_x_418:
[----:B------:R-:W-:-:S04]  /*f6b0*/  LOP3.LUT R21, R21, 0x80000000, RZ, 0xc0, !PT ;  /* 0x8000000015157812 */ /* 0x000fc800078ec0ff */
[----:B------:R-:W-:Y:S01]  /*f6c0*/  LOP3.LUT R21, R21, 0x7f800000, RZ, 0xfc, !PT ;  /* 0x7f80000015157812 */ /* 0x000fe200078efcff */
[----:B------:R-:W-:Y:S05]  /*f6d0*/  BRA `(.L_x_419) ;  /* 0x0000000000047947 */ /* 0x000fea0003800000 */
.L_x_417:
[----:B------:R-:W-:Y:S02]  /*f6e0*/  LEA R21, R34, R21, 0x17 ;  /* 0x0000001522157211 */ /* 0x000fe400078eb8ff */
.L_x_419:
[----:B------:R-:W-:Y:S05]  /*f6f0*/  BSYNC.RECONVERGENT B0 ;  /* 0x0000000000007941 */ /* 0x000fea0003800200 */
.L_x_416:
[----:B------:R-:W-:Y:S01]  /*f700*/  MOV R0, R21 ;  /* 0x0000001500007202 */ /* 0x000fe20000000f00 */
[----:B------:R-:W-:Y:S05]  /*f710*/  BRA `(.L_x_420) ;  /* 0x0000000000207947 */ /* 0x000fea0003800000 */
.L_x_415:
[----:B------:R-:W-:-:S04]  /*f720*/  LOP3.LUT R3, R3, 0x80000000, R36, 0x48, !PT ;  /* 0x8000000003037812 */ /* 0x000fc800078e4824 */
[----:B------:R-:W-:Y:S01]  /*f730*/  LOP3.LUT R0, R3, 0x7f800000, RZ, 0xfc, !PT ;  /* 0x7f80000003007812 */ /* 0x000fe200078efcff */
[----:B------:R-:W-:Y:S05]  /*f740*/  BRA `(.L_x_420) ;  /* 0x0000000000147947 */ /* 0x000fea0003800000 */
.L_x_414:
[----:B------:R-:W-:Y:S01]  /*f750*/  LOP3.LUT R0, R3, 0x80000000, R36, 0x48, !PT ;  /* 0x8000000003007812 */ /* 0x000fe200078e4824 */
[----:B------:R-:W-:Y:S05]  /*f760*/  BRA `(.L_x_420) ;  /* 0x00000000000c7947 */ /* 0x000fea0003800000 */
.L_x_413:
[----:B------:R-:W1:Y:S01]  /*f770*/  MUFU.RSQ R0, -QNAN ;  /* 0xffc0000000007908 */ /* 0x000e620000001400 */
[----:B------:R-:W-:Y:S05]  /*f780*/  BRA `(.L_x_420) ;  /* 0x0000000000047947 */ /* 0x000fea0003800000 */
.L_x_412:
[----:B------:R-:W-:-:S07]  /*f790*/  FADD.FTZ R0, R26, R22 ;  /* 0x000000161a007221 */ /* 0x000fce0000010000 */
.L_x_420:
[----:B------:R-:W-:Y:S05]  /*f7a0*/  BSYNC.RECONVERGENT B1 ;  /* 0x0000000000017941 */ /* 0x000fea0003800200 */
.L_x_410:
[----:B------:R-:W-:-:S04]  /*f7b0*/  HFMA2 R21, -RZ, RZ, 0, 0 ;  /* 0x00000000ff157431 */ /* 0x000fc800000001ff */
[----:B-1----:R-:W-:Y:S05]  /*f7c0*/  RET.REL.NODEC R20 `(_ZN7cutlass13device_kernelINS_4fmha6kernel36Sm100FmhaFwdKernelTmaWarpspecializedIN4cute5tupleIJiiiNS5_IJNS5_IJiiEEEiEEEEEENS1_10collective38Sm100FmhaFwdMainloopTmaWarpspecializedINS_6half_tEffNS5_IJNS4_1CILi256EEENSC_ILi64EEENSC_ILi16EEEEEENS5_IJiNSC_ILi1EEES7_EEENS5_IJiSH_NS5_IJNS5_IJNSC_ILi0EEEiEEEiEEEEEESM_NS9_6NoMaskENS5_IJNSC_ILi2EEESH_SH_EEENSC_ILb0EEEEENS9_38Sm100FmhaFwdEpilogueTmaWarpspecializedISB_fNS5_IJNSC_ILi128EEESF_SE_EEESI_NS5_IJSH_S7_EEESQ_EENS2_23IndividualTileSchedulerENS2_41Sm100FmhaCtxKernelWarpspecializedScheduleEEEEEvNT_6ParamsE) ;  /* 0xffffff08140c7950 */ /* 0x002fea0003c3ffff */
.L_x_421:
[----:B------:R-:W-:-:S00]  /*f7d0*/  BRA `(.L_x_421) ;  /* 0xfffffffc00fc7947 */ /* 0x000fc0000383ffff */
[----:B------:R-:W-:-:S00]  /*f7e0*/  NOP ;  /* 0x0000000000007918 */ /* 0x000fc00000000000 */
        /* <DEDUP_REMOVED lines=9> */
.L_x_426:


//--------------------- .nv.global.init           --------------------------
	.section	.nv.global.init,"aw",@progbits
.nv.global.init:
	.type		$str$23,@object
	.size		$str$23,($str$37 - $str$23)
$str$23:
        /*0000*/ 	.byte	0x0a, 0x00
	.type		$str$37,@object
	.size		$str$37,($str$32 - $str$37)
$str$37:
        /*0002*/ 	.byte	0x3a, 0x00
	.type		$str$32,@object
	.size		$str$32,($str$29 - $str$32)
$str$32:
        /*0004*/ 	.byte	0x5f, 0x00
	.type		$str$29,@object
	.size		$str$29,($str$28 - $str$29)
$str$29:
        /*0006*/ 	.byte	0x25, 0x64, 0x00
	.type		$str$28,@object
	.size		$str$28,($str$30 - $str$28)
$str$28:
        /*0009*/ 	.byte	0x25, 0x63, 0x00
	.type		$str$30,@object
	.size		$str$30,($str$31 - $str$30)
$str$30:
        /*000c*/ 	.byte	0x25, 0x73, 0x00
	.type		$str$31,@object
	.size		$str$31,($str$35 - $str$31)
$str$31:
        /*000f*/ 	.byte	0x20, 0x6f, 0x20, 0x00
	.type		$str$35,@object
	.size		$str$35,($str$22 - $str$35)
$str$35:
        /*0013*/ 	.byte	0x70, 0x74, 0x72, 0x5b, 0x00
	.type		$str$22,@object
	.size		$str$22,($str$34 - $str$22)
$str$22:
        /*0018*/ 	.byte	0x73, 0x4f, 0x3a, 0x20, 0x00
	.type		$str$34,@object
	.size		$str$34,($str$36 - $str$34)
$str$34:
        /*001d*/ 	.byte	0x73, 0x6d, 0x65, 0x6d, 0x5f, 0x00
	.type		$str$36,@object
	.size		$str$36,($str$33 - $str$36)
$str$36:
        /*0023*/ 	.byte	0x62, 0x5d, 0x28, 0x25, 0x70, 0x29, 0x00
	.type		$str$33,@object
	.size		$str$33,($str$27 - $str$33)
$str$33:
        /*002a*/ 	.byte	0x53, 0x77, 0x3c, 0x25, 0x64, 0x2c, 0x25, 0x64, 0x2c, 0x25, 0x64, 0x3e, 0x00
	.type		$str$27,@object
	.size		$str$27,($str$26 - $str$27)
$str$27:
        /*0037*/ 	.byte	0x2f, 0x74, 0x6d, 0x70, 0x2f, 0x63, 0x75, 0x74, 0x6c, 0x61, 0x73, 0x73, 0x5f, 0x73, 0x77, 0x65
        /*0047*/ 	.byte	0x65, 0x70, 0x5f, 0x73, 0x72, 0x63, 0x2f, 0x69, 0x6e, 0x63, 0x6c, 0x75, 0x64, 0x65, 0x2f, 0x63
        /*0057*/ 	.byte	0x75, 0x74, 0x65, 0x2f, 0x61, 0x74, 0x6f, 0x6d, 0x2f, 0x63, 0x6f, 0x70, 0x79, 0x5f, 0x74, 0x72
        /*0067*/ 	.byte	0x61, 0x69, 0x74, 0x73, 0x5f, 0x73, 0x6d, 0x31, 0x30, 0x30, 0x2e, 0x68, 0x70, 0x70, 0x00
	.type		$str$26,@object
	.size		$str$26,(__unnamed_4 - $str$26)
$str$26:
        /*0076*/ 	.byte	0x28, 0x28, 0x75, 0x69, 0x6e, 0x74, 0x33, 0x32, 0x5f, 0x74, 0x28, 0x74, 0x68, 0x72, 0x65, 0x61
        /*0086*/ 	.byte	0x64, 0x49, 0x64, 0x78, 0x2e, 0x78, 0x29, 0x20, 0x2f, 0x20, 0x33, 0x32, 0x29, 0x20, 0x25, 0x20
        /*0096*/ 	.byte	0x34, 0x29, 0x20, 0x3d, 0x3d, 0x20, 0x28, 0x28, 0x28, 0x74, 0x6d, 0x65, 0x6d, 0x5f, 0x61, 0x64
        /*00a6*/ 	.byte	0x64, 0x72, 0x20, 0x3e, 0x3e, 0x20, 0x31, 0x36, 0x29, 0x20, 0x2f, 0x20, 0x33, 0x32, 0x29, 0x20
        /*00b6*/ 	.byte	0x25, 0x20, 0x34, 0x29, 0x00
	.type		__unnamed_4,@object
	.size		__unnamed_4,(__unnamed_1 - __unnamed_4)
__unnamed_4:
        /*00bb*/ 	.byte	0x63, 0x6f, 0x6e, 0x73, 0x74, 0x65, 0x78, 0x70, 0x72, 0x20, 0x76, 0x6f, 0x69, 0x64, 0x20, 0x63
        /* <DEDUP_REMOVED lines=36> */
        /*030b*/ 	.byte	0x30, 0x3e, 0x3e, 0x3e, 0x3e, 0x5d, 0x00
	.type		__unnamed_1,@object
	.size		__unnamed_1,(__unnamed_5 - __unnamed_1)
__unnamed_1:
        /* <DEDUP_REMOVED lines=37> */
        /*0562*/ 	.byte	0x3a, 0x43, 0x3c, 0x30, 0x3e, 0x3e, 0x3e, 0x3e, 0x5d, 0x00
	.type		__unnamed_5,@object
	.size		__unnamed_5,(__unnamed_6 - __unnamed_5)
__unnamed_5:
        /* <DEDUP_REMOVED lines=38> */
	.type		__unnamed_6,@object
	.size		__unnamed_6,(__unnamed_7 - __unnamed_6)
__unnamed_6:
        /* <DEDUP_REMOVED lines=37> */
        /*0a16*/ 	.byte	0x74, 0x65, 0x3a, 0x3a, 0x43, 0x3c, 0x30, 0x3e, 0x3e, 0x3e, 0x3e, 0x5d, 0x00
	.type		__unnamed_7,@object
	.size		__unnamed_7,(__unnamed_2 - __unnamed_7)
__unnamed_7:
        /* <DEDUP_REMOVED lines=37> */
        /*0c73*/ 	.byte	0x63, 0x75, 0x74, 0x65, 0x3a, 0x3a, 0x43, 0x3c, 0x30, 0x3e, 0x3e, 0x3e, 0x3e, 0x5d, 0x00
	.type		__unnamed_2,@object
	.size		__unnamed_2,(__unnamed_3 - __unnamed_2)
__unnamed_2:
        /* <DEDUP_REMOVED lines=38> */
	.type		__unnamed_3,@object
	.size		__unnamed_3,(.L_3 - __unnamed_3)
__unnamed_3:
        /* <DEDUP_REMOVED lines=38> */
        /*1142*/ 	.byte	0x3e, 0x3e, 0x5d, 0x00
.L_3:


//--------------------- .nv.shared._ZN7cutlass13device_kernelINS_4fmha6kernel36Sm100FmhaFwdKernelTmaWarpspecializedIN4cute5tupleIJiiiNS5_IJNS5_IJiiEEEiEEEEEENS1_10collective38Sm100FmhaFwdMainloopTmaWarpspecializedINS_6half_tEffNS5_IJNS4_1CILi256EEENSC_ILi64EEENSC_ILi16EEEEEENS5_IJiNSC_ILi1EEES7_EEENS5_IJiSH_NS5_IJNS5_IJNSC_ILi0EEEiEEEiEEEEEESM_NS9_6NoMaskENS5_IJNSC_ILi2EEESH_SH_EEENSC_ILb0EEEEENS9_38Sm100FmhaFwdEpilogueTmaWarpspecializedISB_fNS5_IJNSC_ILi128EEESF_SE_EEESI_NS5_IJSH_S7_EEESQ_EENS2_23IndividualTileSchedulerENS2_41Sm100FmhaCtxKernelWarpspecializedScheduleEEEEEvNT_6ParamsE --------------------------
	.section	.nv.shared._ZN7cutlass13device_kernelINS_4fmha6kernel36Sm100FmhaFwdKernelTmaWarpspecializedIN4cute5tupleIJiiiNS5_IJNS5_IJiiEEEiEEEEEENS1_10collective38Sm100FmhaFwdMainloopTmaWarpspecializedINS_6half_tEffNS5_IJNS4_1CILi256EEENSC_ILi64EEENSC_ILi16EEEEEENS5_IJiNSC_ILi1EEES7_EEENS5_IJiSH_NS5_IJNS5_IJNSC_ILi0EEEiEEEiEEEEEESM_NS9_6NoMaskENS5_IJNSC_ILi2EEESH_SH_EEENSC_ILb0EEEEENS9_38Sm100FmhaFwdEpilogueTmaWarpspecializedISB_fNS5_IJNSC_ILi128EEESF_SE_EEESI_NS5_IJSH_S7_EEESQ_EENS2_23IndividualTileSchedulerENS2_41Sm100FmhaCtxKernelWarpspecializedScheduleEEEEEvNT_6ParamsE,"aw",@nobits
	.sectionflags	@""
	.align	16
	.zero		1024


//--------------------- .nv.shared.reserved.0     --------------------------
	.section	.nv.shared.reserved.0,"aw",@nobits
	.weak		__nv_reservedSMEM_offset_0_alias
	.size		__nv_reservedSMEM_offset_0_alias, 0, 64
	.other		__nv_reservedSMEM_offset_0_alias,@"STO_CUDA_RESERVED_SHARED STV_DEFAULT"
__nv_reservedSMEM_offset_0_alias:
	.zero		0
.nv.shared.reserved.0:
	.zero		64
	.weak		__nv_reservedSMEM_tcgen05_partition
	.type		__nv_reservedSMEM_tcgen05_partition,@object
	.size		__nv_reservedSMEM_tcgen05_partition,(.L_0 - __nv_reservedSMEM_tcgen05_partition)
__nv_reservedSMEM_tcgen05_partition:
	.zero		32
.L_0:


//--------------------- .nv.global                --------------------------
	.section	.nv.global,"aw",@nobits
.nv.global:
	.type		_ZN39_INTERNAL_f8b8c12c_4_k_cu_c4885683_35034cute1_E,@object
	.size		_ZN39_INTERNAL_f8b8c12c_4_k_cu_c4885683_35034cute1_E,(_ZN39_INTERNAL_f8b8c12c_4_k_cu_c4885683_35034cuda3std3__45__cpo6cbeginE - _ZN39_INTERNAL_f8b8c12c_4_k_cu_c4885683_35034cute1_E)
_ZN39_INTERNAL_f8b8c12c_4_k_cu_c4885683_35034cute1_E:
	.zero		1
	.type		_ZN39_INTERNAL_f8b8c12c_4_k_cu_c4885683_35034cuda3std3__45__cpo6cbeginE,@object
	.size		_ZN39_INTERNAL_f8b8c12c_4_k_cu_c4885683_35034cuda3std3__45__cpo6cbeginE,(_ZN39_INTERNAL_f8b8c12c_4_k_cu_c4885683_35034cuda3std3__48in_placeE - _ZN39_INTERNAL_f8b8c12c_4_k_cu_c4885683_35034cuda3std3__45__cpo6cbeginE)
_ZN39_INTERNAL_f8b8c12c_4_k_cu_c4885683_35034cuda3std3__45__cpo6cbeginE:
	.zero		1
	.type		_ZN39_INTERNAL_f8b8c12c_4_k_cu_c4885683_35034cuda3std3__48in_placeE,@object
	.size		_ZN39_INTERNAL_f8b8c12c_4_k_cu_c4885683_35034cuda3std3__48in_placeE,(_ZN39_INTERNAL_f8b8c12c_4_k_cu_c4885683_35034cuda3std6ranges3__45__cpo9iter_moveE - _ZN39_INTERNAL_f8b8c12c_4_k_cu_c4885683_35034cuda3std3__48in_placeE)
_ZN39_INTERNAL_f8b8c12c_4_k_cu_c4885683_35034cuda3std3__48in_placeE:
	.zero		1
	.type		_ZN39_INTERNAL_f8b8c12c_4_k_cu_c4885683_35034cuda3std6ranges3__45__cpo9iter_moveE,@object
	.size		_ZN39_INTERNAL_f8b8c12c_4_k_cu_c4885683_35034cuda3std6ranges3__45__cpo9iter_moveE,(_ZN39_INTERNAL_f8b8c12c_4_k_cu_c4885683_35034cuda3std3__45__cpo5beginE - _ZN39_INTERNAL_f8b8c12c_4_k_cu_c4885683_35034cuda3std6ranges3__45__cpo9iter_moveE)
_ZN39_INTERNAL_f8b8c12c_4_k_cu_c4885683_35034cuda3std6ranges3__45__cpo9iter_moveE:
	.zero		1
	.type		_ZN39_INTERNAL_f8b8c12c_4_k_cu_c4885683_35034cuda3std3__45__cpo5beginE,@object
	.size		_ZN39_INTERNAL_f8b8c12c_4_k_cu_c4885683_35034cuda3std3__45__cpo5beginE,(_ZN39_INTERNAL_f8b8c12c_4_k_cu_c4885683_35034cuda3std3__441_GLOBAL__N__f8b8c12c_4_k_cu_c4885683_35036ignoreE - _ZN39_INTERNAL_f8b8c12c_4_k_cu_c4885683_35034cuda3std3__45__cpo5beginE)
_ZN39_INTERNAL_f8b8c12c_4_k_cu_c4885683_35034cuda3std3__45__cpo5beginE:
	.zero		1
	.type		_ZN39_INTERNAL_f8b8c12c_4_k_cu_c4885683_35034cuda3std3__441_GLOBAL__N__f8b8c12c_4_k_cu_c4885683_35036ignoreE,@object
	.size		_ZN39_INTERNAL_f8b8c12c_4_k_cu_c4885683_35034cuda3std3__441_GLOBAL__N__f8b8c12c_4_k_cu_c4885683_35036ignoreE,(_ZN39_INTERNAL_f8b8c12c_4_k_cu_c4885683_35034cute7productE - _ZN39_INTERNAL_f8b8c12c_4_k_cu_c4885683_35034cuda3std3__441_GLOBAL__N__f8b8c12c_4_k_cu_c4885683_35036ignoreE)
_ZN39_INTERNAL_f8b8c12c_4_k_cu_c4885683_35034cuda3std3__441_GLOBAL__N__f8b8c12c_4_k_cu_c4885683_35036ignoreE:
	.zero		1
	.type		_ZN39_INTERNAL_f8b8c12c_4_k_cu_c4885683_35034cute7productE,@object
	.size		_ZN39_INTERNAL_f8b8c12c_4_k_cu_c4885683_35034cute7productE,(_ZN39_INTERNAL_f8b8c12c_4_k_cu_c4885683_35034cuda3std3__45__cpo3endE - _ZN39_INTERNAL_f8b8c12c_4_k_cu_c4885683_35034cute7productE)
_ZN39_INTERNAL_f8b8c12c_4_k_cu_c4885683_35034cute7productE:
	.zero		1
	.type		_ZN39_INTERNAL_f8b8c12c_4_k_cu_c4885683_35034cuda3std3__45__cpo3endE,@object
	.size		_ZN39_INTERNAL_f8b8c12c_4_k_cu_c4885683_35034cuda3std3__45__cpo3endE,(_ZN39_INTERNAL_f8b8c12c_4_k_cu_c4885683_35034cuda3std3__419piecewise_constructE - _ZN39_INTERNAL_f8b8c12c_4_k_cu_c4885683_35034cuda3std3__45__cpo3endE)
_ZN39_INTERNAL_f8b8c12c_4_k_cu_c4885683_35034cuda3std3__45__cpo3endE:
	.zero		1
	.type		_ZN39_INTERNAL_f8b8c12c_4_k_cu_c4885683_35034cuda3std3__419piecewise_constructE,@object
	.size		_ZN39_INTERNAL_f8b8c12c_4_k_cu_c4885683_35034cuda3std3__419piecewise_constructE,(_ZN39_INTERNAL_f8b8c12c_4_k_cu_c4885683_35034cuda3std3__45__cpo4cendE - _ZN39_INTERNAL_f8b8c12c_4_k_cu_c4885683_35034cuda3std3__419piecewise_constructE)
_ZN39_INTERNAL_f8b8c12c_4_k_cu_c4885683_35034cuda3std3__419piecewise_constructE:
	.zero		1
	.type		_ZN39_INTERNAL_f8b8c12c_4_k_cu_c4885683_35034cuda3std3__45__cpo4cendE,@object
	.size		_ZN39_INTERNAL_f8b8c12c_4_k_cu_c4885683_35034cuda3std3__45__cpo4cendE,(_ZN39_INTERNAL_f8b8c12c_4_k_cu_c4885683_35034cuda3std6ranges3__45__cpo4swapE - _ZN39_INTERNAL_f8b8c12c_4_k_cu_c4885683_35034cuda3std3__45__cpo4cendE)
_ZN39_INTERNAL_f8b8c12c_4_k_cu_c4885683_35034cuda3std3__45__cpo4cendE:
	.zero		1
	.type		_ZN39_INTERNAL_f8b8c12c_4_k_cu_c4885683_35034cuda3std6ranges3__45__cpo4swapE,@object
	.size		_ZN39_INTERNAL_f8b8c12c_4_k_cu_c4885683_35034cuda3std6ranges3__45__cpo4swapE,(.L_15 - _ZN39_INTERNAL_f8b8c12c_4_k_cu_c4885683_35034cuda3std6ranges3__45__cpo4swapE)
_ZN39_INTERNAL_f8b8c12c_4_k_cu_c4885683_35034cuda3std6ranges3__45__cpo4swapE:
	.zero		1
.L_15:


//--------------------- .nv.constant0._ZN7cutlass13device_kernelINS_4fmha6kernel36Sm100FmhaFwdKernelTmaWarpspecializedIN4cute5tupleIJiiiNS5_IJNS5_IJiiEEEiEEEEEENS1_10collective38Sm100FmhaFwdMainloopTmaWarpspecializedINS_6half_tEffNS5_IJNS4_1CILi256EEENSC_ILi64EEENSC_ILi16EEEEEENS5_IJiNSC_ILi1EEES7_EEENS5_IJiSH_NS5_IJNS5_IJNSC_ILi0EEEiEEEiEEEEEESM_NS9_6NoMaskENS5_IJNSC_ILi2EEESH_SH_EEENSC_ILb0EEEEENS9_38Sm100FmhaFwdEpilogueTmaWarpspecializedISB_fNS5_IJNSC_ILi128EEESF_SE_EEESI_NS5_IJSH_S7_EEESQ_EENS2_23IndividualTileSchedulerENS2_41Sm100FmhaCtxKernelWarpspecializedScheduleEEEEEvNT_6ParamsE --------------------------
	.section	.nv.constant0._ZN7cutlass13device_kernelINS_4fmha6kernel36Sm100FmhaFwdKernelTmaWarpspecializedIN4cute5tupleIJiiiNS5_IJNS5_IJiiEEEiEEEEEENS1_10collective38Sm100FmhaFwdMainloopTmaWarpspecializedINS_6half_tEffNS5_IJNS4_1CILi256EEENSC_ILi64EEENSC_ILi16EEEEEENS5_IJiNSC_ILi1EEES7_EEENS5_IJiSH_NS5_IJNS5_IJNSC_ILi0EEEiEEEiEEEEEESM_NS9_6NoMaskENS5_IJNSC_ILi2EEESH_SH_EEENSC_ILb0EEEEENS9_38Sm100FmhaFwdEpilogueTmaWarpspecializedISB_fNS5_IJNSC_ILi128EEESF_SE_EEESI_NS5_IJSH_S7_EEESQ_EENS2_23IndividualTileSchedulerENS2_41Sm100FmhaCtxKernelWarpspecializedScheduleEEEEEvNT_6ParamsE,"a",@progbits
	.sectionflags	@""
	.align	4
.nv.constant0._ZN7cutlass13device_kernelINS_4fmha6kernel36Sm100FmhaFwdKernelTmaWarpspecializedIN4cute5tupleIJiiiNS5_IJNS5_IJiiEEEiEEEEEENS1_10collective38Sm100FmhaFwdMainloopTmaWarpspecializedINS_6half_tEffNS5_IJNS4_1CILi256EEENSC_ILi64EEENSC_ILi16EEEEEENS5_IJiNSC_ILi1EEES7_EEENS5_IJiSH_NS5_IJNS5_IJNSC_ILi0EEEiEEEiEEEEEESM_NS9_6NoMaskENS5_IJNSC_ILi2EEESH_SH_EEENSC_ILb0EEEEENS9_38Sm100FmhaFwdEpilogueTmaWarpspecializedISB_fNS5_IJNSC_ILi128EEESF_SE_EEESI_NS5_IJSH_S7_EEESQ_EENS2_23IndividualTileSchedulerENS2_41Sm100FmhaCtxKernelWarpspecializedScheduleEEEEEvNT_6ParamsE:
	.zero		2432


//--------------------- SYMBOLS --------------------------

	.type		.nv.reservedSmem.offset0,@object
	.size		.nv.reservedSmem.offset0,0x4
	.type		.nv.reservedSmem.cap,@object
	.size		.nv.reservedSmem.cap,0x4
	.type		vprintf,@function
	.type		__assertfail,@function
